	.target	sm_80

	.elftype	@"ET_EXEC"


//--------------------- .note.nv.tkinfo           --------------------------
	.section	.note.nv.tkinfo,"",@"SHT_NOTE"
	.sectionflags	@"SHF_NOTE_NV_TKINFO"
	.tkinfo
        /*0018*/ 	.word	0x00000002
        /*0030*/ 	.string	""
        /*0030*/ 	.string	"ptxas"
        /*0030*/ 	.string	"Cuda compilation tools, release 13.0, V13.0.88"
        /*0030*/ 	.string	"Build cuda_13.0.r13.0/compiler.36424714_0"
        /*0030*/ 	.string	"-v  -suppress-debug-info  -lineinfo  -arch sm_80 "



//--------------------- .note.nv.cuinfo           --------------------------
	.section	.note.nv.cuinfo,"",@"SHT_NOTE"
	.sectionflags	@"SHF_NOTE_NV_CUINFO"
        /*0018*/ 	.short	0x0002
        /*001a*/ 	.short	0x0050
        /*001c*/ 	.short	0x0082
	.zero		2


//--------------------- .nv.info                  --------------------------
	.section	.nv.info,"",@"SHT_CUDA_INFO"
	.align	4


	//----- nvinfo : EIATTR_REGCOUNT
	.align		4
        /*0000*/ 	.byte	0x04, 0x2f
        /*0002*/ 	.short	(.L_1 - .L_0)
	.align		4
.L_0:
        /*0004*/ 	.word	index@(matmul_kernel)
        /*0008*/ 	.word	0x000000ff


	//----- nvinfo : EIATTR_FRAME_SIZE
	.align		4
.L_1:
        /*000c*/ 	.byte	0x04, 0x11
        /*000e*/ 	.short	(.L_3 - .L_2)
	.align		4
.L_2:
        /*0010*/ 	.word	index@(matmul_kernel)
        /*0014*/ 	.word	0x00001a50


	//----- nvinfo : EIATTR_MIN_STACK_SIZE
	.align		4
.L_3:
        /*0018*/ 	.byte	0x04, 0x12
        /*001a*/ 	.short	(.L_5 - .L_4)
	.align		4
.L_4:
        /*001c*/ 	.word	index@(matmul_kernel)
        /*0020*/ 	.word	0x00001a50
.L_5:


//--------------------- .nv.info.matmul_kernel    --------------------------
	.section	.nv.info.matmul_kernel,"",@"SHT_CUDA_INFO"
	.sectionflags	@""
	.align	4


	//----- nvinfo : EIATTR_CUDA_API_VERSION
	.align		4
        /*0000*/ 	.byte	0x04, 0x37
        /*0002*/ 	.short	(.L_7 - .L_6)
.L_6:
        /*0004*/ 	.word	0x00000082


	//----- nvinfo : EIATTR_SW2861232_WAR
	.align		4
.L_7:
        /*0008*/ 	.byte	0x01, 0x35
	.zero		2


	//----- nvinfo : EIATTR_PARAM_CBANK
	.align		4
        /*000c*/ 	.byte	0x04, 0x0a
        /*000e*/ 	.short	(.L_9 - .L_8)
	.align		4
.L_8:
        /*0010*/ 	.word	index@(.nv.constant0.matmul_kernel)
        /*0014*/ 	.short	0x0160
        /*0016*/ 	.short	0x0050


	//----- nvinfo : EIATTR_CBANK_PARAM_SIZE
	.align		4
.L_9:
        /*0018*/ 	.byte	0x03, 0x19
        /*001a*/ 	.short	0x0050


	//----- nvinfo : EIATTR_KPARAM_INFO
	.align		4
        /*001c*/ 	.byte	0x04, 0x17
        /*001e*/ 	.short	(.L_11 - .L_10)
.L_10:
        /*0020*/ 	.word	0x00000000
        /*0024*/ 	.short	0x000d
        /*0026*/ 	.short	0x0048
        /*0028*/ 	.byte	0x00, 0xf4, 0x21, 0x00


	//----- nvinfo : EIATTR_KPARAM_INFO
	.align		4
.L_11:
        /*002c*/ 	.byte	0x04, 0x17
        /*002e*/ 	.short	(.L_13 - .L_12)
.L_12:
        /*0030*/ 	.word	0x00000000
        /*0034*/ 	.short	0x000c
        /*0036*/ 	.short	0x0040
        /*0038*/ 	.byte	0x00, 0xf4, 0x21, 0x00


	//----- nvinfo : EIATTR_KPARAM_INFO
	.align		4
.L_13:
        /*003c*/ 	.byte	0x04, 0x17
        /*003e*/ 	.short	(.L_15 - .L_14)
.L_14:
        /*0040*/ 	.word	0x00000000
        /*0044*/ 	.short	0x000b
        /*0046*/ 	.short	0x0038
        /*0048*/ 	.byte	0x00, 0xf0, 0x11, 0x00


	//----- nvinfo : EIATTR_KPARAM_INFO
	.align		4
.L_15:
        /*004c*/ 	.byte	0x04, 0x17
        /*004e*/ 	.short	(.L_17 - .L_16)
.L_16:
        /*0050*/ 	.word	0x00000000
        /*0054*/ 	.short	0x000a
        /*0056*/ 	.short	0x0034
        /*0058*/ 	.byte	0x00, 0xf0, 0x11, 0x00


	//----- nvinfo : EIATTR_KPARAM_INFO
	.align		4
.L_17:
        /*005c*/ 	.byte	0x04, 0x17
        /*005e*/ 	.short	(.L_19 - .L_18)
.L_18:
        /*0060*/ 	.word	0x00000000
        /*0064*/ 	.short	0x0009
        /*0066*/ 	.short	0x0030
        /*0068*/ 	.byte	0x00, 0xf0, 0x11, 0x00


	//----- nvinfo : EIATTR_KPARAM_INFO
	.align		4
.L_19:
        /*006c*/ 	.byte	0x04, 0x17
        /*006e*/ 	.short	(.L_21 - .L_20)
.L_20:
        /*0070*/ 	.word	0x00000000
        /*0074*/ 	.short	0x0008
        /*0076*/ 	.short	0x002c
        /*0078*/ 	.byte	0x00, 0xf0, 0x11, 0x00


	//----- nvinfo : EIATTR_KPARAM_INFO
	.align		4
.L_21:
        /*007c*/ 	.byte	0x04, 0x17
        /*007e*/ 	.short	(.L_23 - .L_22)
.L_22:
        /*0080*/ 	.word	0x00000000
        /*0084*/ 	.short	0x0007
        /*0086*/ 	.short	0x0028
        /*0088*/ 	.byte	0x00, 0xf0, 0x11, 0x00


	//----- nvinfo : EIATTR_KPARAM_INFO
	.align		4
.L_23:
        /*008c*/ 	.byte	0x04, 0x17
        /*008e*/ 	.short	(.L_25 - .L_24)
.L_24:
        /*0090*/ 	.word	0x00000000
        /*0094*/ 	.short	0x0006
        /*0096*/ 	.short	0x0024
        /*0098*/ 	.byte	0x00, 0xf0, 0x11, 0x00


	//----- nvinfo : EIATTR_KPARAM_INFO
	.align		4
.L_25:
        /*009c*/ 	.byte	0x04, 0x17
        /*009e*/ 	.short	(.L_27 - .L_26)
.L_26:
        /*00a0*/ 	.word	0x00000000
        /*00a4*/ 	.short	0x0005
        /*00a6*/ 	.short	0x0020
        /*00a8*/ 	.byte	0x00, 0xf0, 0x11, 0x00


	//----- nvinfo : EIATTR_KPARAM_INFO
	.align		4
.L_27:
        /*00ac*/ 	.byte	0x04, 0x17
        /*00ae*/ 	.short	(.L_29 - .L_28)
.L_28:
        /*00b0*/ 	.word	0x00000000
        /*00b4*/ 	.short	0x0004
        /*00b6*/ 	.short	0x001c
        /*00b8*/ 	.byte	0x00, 0xf0, 0x11, 0x00


	//----- nvinfo : EIATTR_KPARAM_INFO
	.align		4
.L_29:
        /*00bc*/ 	.byte	0x04, 0x17
        /*00be*/ 	.short	(.L_31 - .L_30)
.L_30:
        /*00c0*/ 	.word	0x00000000
        /*00c4*/ 	.short	0x0003
        /*00c6*/ 	.short	0x0018
        /*00c8*/ 	.byte	0x00, 0xf0, 0x11, 0x00


	//----- nvinfo : EIATTR_KPARAM_INFO
	.align		4
.L_31:
        /*00cc*/ 	.byte	0x04, 0x17
        /*00ce*/ 	.short	(.L_33 - .L_32)
.L_32:
        /*00d0*/ 	.word	0x00000000
        /*00d4*/ 	.short	0x0002
        /*00d6*/ 	.short	0x0010
        /*00d8*/ 	.byte	0x00, 0xf4, 0x21, 0x00


	//----- nvinfo : EIATTR_KPARAM_INFO
	.align		4
.L_33:
        /*00dc*/ 	.byte	0x04, 0x17
        /*00de*/ 	.short	(.L_35 - .L_34)
.L_34:
        /*00e0*/ 	.word	0x00000000
        /*00e4*/ 	.short	0x0001
        /*00e6*/ 	.short	0x0008
        /*00e8*/ 	.byte	0x00, 0xf4, 0x21, 0x00


	//----- nvinfo : EIATTR_KPARAM_INFO
	.align		4
.L_35:
        /*00ec*/ 	.byte	0x04, 0x17
        /*00ee*/ 	.short	(.L_37 - .L_36)
.L_36:
        /*00f0*/ 	.word	0x00000000
        /*00f4*/ 	.short	0x0000
        /*00f6*/ 	.short	0x0000
        /*00f8*/ 	.byte	0x00, 0xf4, 0x21, 0x00


	//----- nvinfo : EIATTR_MAXREG_COUNT
	.align		4
.L_37:
        /*00fc*/ 	.byte	0x03, 0x1b
        /*00fe*/ 	.short	0x00ff


	//----- nvinfo : EIATTR_NUM_BARRIERS
	.align		4
        /*0100*/ 	.byte	0x02, 0x4c
        /*0102*/ 	.byte	0x01
	.zero		1


	//----- nvinfo : EIATTR_ANNOTATIONS
	.align		4
        /*0104*/ 	.byte	0x04, 0x55
        /*0106*/ 	.short	(.L_39 - .L_38)


	//   ....[0]....
.L_38:
        /*0108*/ 	.word	0x00000001
        /*010c*/ 	.byte	0xe0, 0x05, 0x00, 0x00, 0x01, 0x00, 0x00, 0x00, 0xa0, 0x06, 0x00, 0x00, 0x01, 0x00, 0x00, 0x00
        /* <DEDUP_REMOVED lines=94> */
        /*06fc*/ 	.byte	0x10, 0xb0, 0x00, 0x00, 0x01, 0x00, 0x00, 0x00, 0x20, 0xb0, 0x00, 0x00


	//----- nvinfo : EIATTR_MERCURY_ISA_VERSION
	.align		4
.L_39:
        /*0708*/ 	.byte	0x03, 0x5f
        /*070a*/ 	.short	0x0000


	//----- nvinfo : EIATTR_EXIT_INSTR_OFFSETS
	.align		4
        /*070c*/ 	.byte	0x04, 0x1c
        /*070e*/ 	.short	(.L_41 - .L_40)


	//   ....[0]....
.L_40:
        /*0710*/ 	.word	0x0004f930


	//   ....[1]....
        /*0714*/ 	.word	0x0004f950


	//----- nvinfo : EIATTR_REQNTID
	.align		4
.L_41:
        /*0718*/ 	.byte	0x04, 0x10
        /*071a*/ 	.short	(.L_43 - .L_42)
.L_42:
        /*071c*/ 	.word	0x00000080
        /*0720*/ 	.word	0x00000001
        /*0724*/ 	.word	0x00000001
.L_43:


//--------------------- .nv.callgraph             --------------------------
	.section	.nv.callgraph,"",@"SHT_CUDA_CALLGRAPH"
	.align	4
	.sectionentsize	8
	.align		4
        /*0000*/ 	.word	0x00000000
	.align		4
        /*0004*/ 	.word	0xffffffff
	.align		4
        /*0008*/ 	.word	0x00000000
	.align		4
        /*000c*/ 	.word	0xfffffffe
	.align		4
        /*0010*/ 	.word	0x00000000
	.align		4
        /*0014*/ 	.word	0xfffffffd
	.align		4
        /*0018*/ 	.word	0x00000000
	.align		4
        /*001c*/ 	.word	0xfffffffc


//--------------------- .nv.rel.action            --------------------------
	.section	.nv.rel.action,"",@"SHT_CUDA_RELOCINFO"
	.align	8
	.sectionentsize	8
        /*0000*/ 	.byte	0x73, 0x00, 0x00, 0x00, 0x00, 0x00, 0x00, 0x00, 0x00, 0x00, 0x00, 0x11, 0x25, 0x00, 0x05, 0x36


//--------------------- .nv.constant0.matmul_kernel --------------------------
	.section	.nv.constant0.matmul_kernel,"a",@progbits
	.sectionflags	@""
	.align	4
.nv.constant0.matmul_kernel:
	.zero		432


//--------------------- .text.matmul_kernel       --------------------------
	.section	.text.matmul_kernel,"ax",@progbits
	.sectioninfo	@"SHI_REGISTERS=255"
	.align	128
        .global         matmul_kernel
        .type           matmul_kernel,@function
        .size           matmul_kernel,(.L_x_4 - matmul_kernel)
        .other          matmul_kernel,@"STO_CUDA_ENTRY STV_DEFAULT"
matmul_kernel:
.text.matmul_kernel:
[----:B------:R-:W-:-:S03]  /*0000*/  IMAD.MOV.U32 R1, RZ, RZ, c[0x0][0x28] ;  /* 0x00000a00ff017624 */ /* 0x000fc600078e00ff */
[----:B------:R-:W-:Y:S01]  /*0010*/  IMAD.MOV.U32 R6, RZ, RZ, 0xff ;  /* 0x000000ffff067424 */ /* 0x000fe200078e00ff */
[----:B------:R-:W1:Y:S01]  /*0020*/  S2R R5, SR_CTAID.X ;  /* 0x0000000000057919 */ /* 0x000e620000002500 */
[----:B------:R-:W-:Y:S01]  /*0030*/  IADD3 R1, R1, -0x1a50, RZ ;  /* 0xffffe5b001017810 */ /* 0x000fe20007ffe0ff */
[----:B------:R-:W-:Y:S01]  /*0040*/  IMAD.MOV.U32 R249, RZ, RZ, c[0x0][0x180] ;  /* 0x00006000fff97624 */ /* 0x000fe200078e00ff */
[----:B------:R-:W-:Y:S01]  /*0050*/  ULDC.64 UR8, c[0x0][0x118] ;  /* 0x0000460000087ab9 */ /* 0x000fe20000000a00 */
[----:B------:R-:W-:Y:S01]  /*0060*/  IADD3 R0, R6, c[0x0][0x17c], RZ ;  /* 0x00005f0006007a10 */ /* 0x000fe20007ffe0ff */
[----:B------:R-:W2:Y:S03]  /*0070*/  S2R R21, SR_TID.X ;  /* 0x0000000000157919 */ /* 0x000ea60000002100 */
[----:B------:R-:W-:-:S04]  /*0080*/  SHF.R.S32.HI R3, RZ, 0x1f, R0 ;  /* 0x0000001fff037819 */ /* 0x000fc80000011400 */
[----:B------:R-:W-:-:S04]  /*0090*/  LEA.HI R3, R3, R0, RZ, 0x8 ;  /* 0x0000000003037211 */ /* 0x000fc800078f40ff */
[----:B------:R-:W-:-:S05]  /*00a0*/  SHF.R.S32.HI R3, RZ, 0x8, R3 ;  /* 0x00000008ff037819 */ /* 0x000fca0000011403 */
[----:B------:R-:W-:Y:S01]  /*00b0*/  IMAD.SHL.U32 R4, R3, 0x8, RZ ;  /* 0x0000000803047824 */ /* 0x000fe200078e00ff */
[----:B-1----:R-:W-:-:S04]  /*00c0*/  IABS R10, R5 ;  /* 0x00000005000a7213 */ /* 0x002fc80000000000 */
[-C--:B------:R-:W-:Y:S02]  /*00d0*/  IABS R7, R4.reuse ;  /* 0x0000000400077213 */ /* 0x080fe40000000000 */
[----:B------:R-:W-:Y:S02]  /*00e0*/  IABS R11, R4 ;  /* 0x00000004000b7213 */ /* 0x000fe40000000000 */
[----:B------:R-:W1:Y:S08]  /*00f0*/  I2F.RP R0, R7 ;  /* 0x0000000700007306 */ /* 0x000e700000209400 */
[----:B-1----:R-:W1:Y:S02]  /*0100*/  MUFU.RCP R0, R0 ;  /* 0x0000000000007308 */ /* 0x002e640000001000 */
[----:B-1----:R-:W-:Y:S01]  /*0110*/  IADD3 R2, R0, 0xffffffe, RZ ;  /* 0x0ffffffe00027810 */ /* 0x002fe20007ffe0ff */
[----:B------:R-:W-:-:S05]  /*0120*/  IMAD.MOV R0, RZ, RZ, -R11 ;  /* 0x000000ffff007224 */ /* 0x000fca00078e0a0b */
[----:B------:R1:W3:Y:S02]  /*0130*/  F2I.FTZ.U32.TRUNC.NTZ R3, R2 ;  /* 0x0000000200037305 */ /* 0x0002e4000021f000 */
[----:B-1----:R-:W-:Y:S02]  /*0140*/  IMAD.MOV.U32 R2, RZ, RZ, RZ ;  /* 0x000000ffff027224 */ /* 0x002fe400078e00ff */
[----:B---3--:R-:W-:-:S04]  /*0150*/  IMAD.MOV R8, RZ, RZ, -R3 ;  /* 0x000000ffff087224 */ /* 0x008fc800078e0a03 */
[----:B------:R-:W-:Y:S02]  /*0160*/  IMAD R9, R8, R7, RZ ;  /* 0x0000000708097224 */ /* 0x000fe400078e02ff */
[----:B------:R-:W-:Y:S02]  /*0170*/  IMAD.MOV.U32 R8, RZ, RZ, R10 ;  /* 0x000000ffff087224 */ /* 0x000fe400078e000a */
[----:B------:R-:W-:-:S06]  /*0180*/  IMAD.HI.U32 R3, R3, R9, R2 ;  /* 0x0000000903037227 */ /* 0x000fcc00078e0002 */
[----:B------:R-:W-:-:S04]  /*0190*/  IMAD.HI.U32 R3, R3, R8, RZ ;  /* 0x0000000803037227 */ /* 0x000fc800078e00ff */
[----:B------:R-:W-:Y:S01]  /*01a0*/  IMAD R0, R3, R0, R8 ;  /* 0x0000000003007224 */ /* 0x000fe200078e0208 */
[----:B------:R-:W-:-:S04]  /*01b0*/  IABS R8, c[0x0][0x178] ;  /* 0x00005e0000087a13 */ /* 0x000fc80000000000 */
[----:B------:R-:W-:-:S13]  /*01c0*/  ISETP.GT.U32.AND P1, PT, R7, R0, PT ;  /* 0x000000000700720c */ /* 0x000fda0003f24070 */
[-C--:B------:R-:W-:Y:S02]  /*01d0*/  @!P1 IADD3 R0, R0, -R7.reuse, RZ ;  /* 0x8000000700009210 */ /* 0x080fe40007ffe0ff */
[----:B------:R-:W-:Y:S02]  /*01e0*/  @!P1 IADD3 R3, R3, 0x1, RZ ;  /* 0x0000000103039810 */ /* 0x000fe40007ffe0ff */
[----:B------:R-:W-:Y:S02]  /*01f0*/  ISETP.GE.U32.AND P0, PT, R0, R7, PT ;  /* 0x000000070000720c */ /* 0x000fe40003f06070 */
[----:B------:R-:W-:Y:S02]  /*0200*/  LOP3.LUT R0, R5, R4, RZ, 0x3c, !PT ;  /* 0x0000000405007212 */ /* 0x000fe400078e3cff */
[----:B------:R-:W-:Y:S02]  /*0210*/  ISETP.NE.AND P1, PT, R4, RZ, PT ;  /* 0x000000ff0400720c */ /* 0x000fe40003f25270 */
[----:B------:R-:W-:-:S02]  /*0220*/  ISETP.GE.AND P2, PT, R0, RZ, PT ;  /* 0x000000ff0000720c */ /* 0x000fc40003f46270 */
[----:B------:R-:W-:-:S05]  /*0230*/  IADD3 R0, R6, c[0x0][0x178], RZ ;  /* 0x00005e0006007a10 */ /* 0x000fca0007ffe0ff */
[----:B------:R-:W-:-:S05]  /*0240*/  @P0 IADD3 R3, R3, 0x1, RZ ;  /* 0x0000000103030810 */ /* 0x000fca0007ffe0ff */
[----:B------:R-:W-:Y:S01]  /*0250*/  IMAD.MOV.U32 R2, RZ, RZ, R3 ;  /* 0x000000ffff027224 */ /* 0x000fe200078e0003 */
[----:B------:R-:W-:-:S03]  /*0260*/  SHF.R.S32.HI R3, RZ, 0x1f, R0 ;  /* 0x0000001fff037819 */ /* 0x000fc60000011400 */
[----:B------:R-:W-:Y:S01]  /*0270*/  @!P2 IMAD.MOV R2, RZ, RZ, -R2 ;  /* 0x000000ffff02a224 */ /* 0x000fe200078e0a02 */
[----:B------:R-:W-:Y:S02]  /*0280*/  @!P1 LOP3.LUT R2, RZ, R4, RZ, 0x33, !PT ;  /* 0x00000004ff029212 */ /* 0x000fe400078e33ff */
[----:B------:R-:W-:-:S03]  /*0290*/  LEA.HI R3, R3, R0, RZ, 0x8 ;  /* 0x0000000003037211 */ /* 0x000fc600078f40ff */
[----:B------:R-:W-:Y:S02]  /*02a0*/  IMAD.SHL.U32 R9, R2, 0x8, RZ ;  /* 0x0000000802097824 */ /* 0x000fe400078e00ff */
[----:B------:R-:W-:-:S03]  /*02b0*/  IMAD.MOV R2, RZ, RZ, -R2 ;  /* 0x000000ffff027224 */ /* 0x000fc600078e0a02 */
[----:B------:R-:W-:Y:S01]  /*02c0*/  LEA.HI.SX32 R3, R3, -R9, 0x18 ;  /* 0x8000000903037211 */ /* 0x000fe200078fc2ff */
[----:B------:R-:W-:Y:S02]  /*02d0*/  IMAD R10, R4, R2, R5 ;  /* 0x00000002040a7224 */ /* 0x000fe400078e0205 */
[----:B------:R-:W-:Y:S01]  /*02e0*/  IMAD.MOV.U32 R2, RZ, RZ, RZ ;  /* 0x000000ffff027224 */ /* 0x000fe200078e00ff */
[----:B------:R-:W-:-:S04]  /*02f0*/  IMNMX R11, R3, 0x8, PT ;  /* 0x00000008030b7817 */ /* 0x000fc80003800200 */
[-C--:B------:R-:W-:Y:S02]  /*0300*/  IABS R6, R11.reuse ;  /* 0x0000000b00067213 */ /* 0x080fe40000000000 */
[----:B------:R-:W-:Y:S02]  /*0310*/  IABS R4, R11 ;  /* 0x0000000b00047213 */ /* 0x000fe40000000000 */
[----:B------:R-:W1:Y:S08]  /*0320*/  I2F.RP R0, R6 ;  /* 0x0000000600007306 */ /* 0x000e700000209400 */
[----:B-1----:R-:W1:Y:S02]  /*0330*/  MUFU.RCP R0, R0 ;  /* 0x0000000000007308 */ /* 0x002e640000001000 */
[----:B-1----:R-:W-:-:S02]  /*0340*/  IADD3 R3, R0, 0xffffffe, RZ ;  /* 0x0ffffffe00037810 */ /* 0x002fc40007ffe0ff */
[----:B------:R-:W-:-:S04]  /*0350*/  IABS R0, c[0x0][0x17c] ;  /* 0x00005f0000007a13 */ /* 0x000fc80000000000 */
[----:B------:R-:W1:Y:S02]  /*0360*/  F2I.FTZ.U32.TRUNC.NTZ R3, R3 ;  /* 0x0000000300037305 */ /* 0x000e64000021f000 */
[----:B-1----:R-:W-:-:S04]  /*0370*/  IMAD.MOV R7, RZ, RZ, -R3 ;  /* 0x000000ffff077224 */ /* 0x002fc800078e0a03 */
[----:B------:R-:W-:Y:S01]  /*0380*/  IMAD.MOV.U32 R5, RZ, RZ, R7 ;  /* 0x000000ffff057224 */ /* 0x000fe200078e0007 */
[----:B------:R-:W-:-:S03]  /*0390*/  IABS R7, R10 ;  /* 0x0000000a00077213 */ /* 0x000fc60000000000 */
[----:B------:R-:W-:-:S04]  /*03a0*/  IMAD R5, R5, R6, RZ ;  /* 0x0000000605057224 */ /* 0x000fc800078e02ff */
[----:B------:R-:W-:Y:S01]  /*03b0*/  IMAD.HI.U32 R2, R3, R5, R2 ;  /* 0x0000000503027227 */ /* 0x000fe200078e0002 */
[----:B------:R-:W-:Y:S01]  /*03c0*/  IADD3 R3, RZ, -R4, RZ ;  /* 0x80000004ff037210 */ /* 0x000fe20007ffe0ff */
[----:B------:R-:W1:Y:S04]  /*03d0*/  I2F.RP R5, R0 ;  /* 0x0000000000057306 */ /* 0x000e680000209400 */
[----:B------:R-:W-:-:S04]  /*03e0*/  IMAD.HI.U32 R2, R2, R7, RZ ;  /* 0x0000000702027227 */ /* 0x000fc800078e00ff */
[----:B------:R-:W-:Y:S01]  /*03f0*/  IMAD R3, R2, R3, R7 ;  /* 0x0000000302037224 */ /* 0x000fe200078e0207 */
[----:B------:R-:W3:Y:S04]  /*0400*/  I2F.RP R4, R8 ;  /* 0x0000000800047306 */ /* 0x000ee80000209400 */
[----:B------:R-:W-:-:S04]  /*0410*/  ISETP.GT.U32.AND P1, PT, R6, R3, PT ;  /* 0x000000030600720c */ /* 0x000fc80003f24070 */
[----:B-1----:R-:W1:Y:S08]  /*0420*/  MUFU.RCP R5, R5 ;  /* 0x0000000500057308 */ /* 0x002e700000001000 */
[----:B---3--:R-:W3:Y:S01]  /*0430*/  MUFU.RCP R4, R4 ;  /* 0x0000000400047308 */ /* 0x008ee20000001000 */
[----:B------:R-:W-:Y:S01]  /*0440*/  @!P1 IMAD.IADD R3, R3, 0x1, -R6 ;  /* 0x0000000103039824 */ /* 0x000fe200078e0a06 */
[----:B------:R-:W-:-:S02]  /*0450*/  @!P1 IADD3 R2, R2, 0x1, RZ ;  /* 0x0000000102029810 */ /* 0x000fc40007ffe0ff */
[----:B------:R-:W-:Y:S02]  /*0460*/  ISETP.NE.AND P1, PT, R11, RZ, PT ;  /* 0x000000ff0b00720c */ /* 0x000fe40003f25270 */
[----:B------:R-:W-:Y:S02]  /*0470*/  ISETP.GE.U32.AND P0, PT, R3, R6, PT ;  /* 0x000000060300720c */ /* 0x000fe40003f06070 */
[----:B------:R-:W-:Y:S02]  /*0480*/  LOP3.LUT R3, R10, R11, RZ, 0x3c, !PT ;  /* 0x0000000b0a037212 */ /* 0x000fe400078e3cff */
[----:B-1----:R-:W-:Y:S02]  /*0490*/  IADD3 R6, R5, 0xffffffe, RZ ;  /* 0x0ffffffe05067810 */ /* 0x002fe40007ffe0ff */
[----:B------:R-:W-:Y:S02]  /*04a0*/  ISETP.GE.AND P2, PT, R3, RZ, PT ;  /* 0x000000ff0300720c */ /* 0x000fe40003f46270 */
[----:B------:R1:W-:Y:S01]  /*04b0*/  F2I.FTZ.U32.TRUNC.NTZ R7, R6 ;  /* 0x0000000600077305 */ /* 0x0003e2000021f000 */
[----:B---3--:R-:W-:-:S02]  /*04c0*/  IADD3 R3, R4, 0xffffffe, RZ ;  /* 0x0ffffffe04037810 */ /* 0x008fc40007ffe0ff */
[----:B--2---:R-:W-:Y:S02]  /*04d0*/  SHF.R.U32.HI R4, RZ, 0x6, R21 ;  /* 0x00000006ff047819 */ /* 0x004fe40000011615 */
[----:B------:R-:W-:-:S03]  /*04e0*/  @P0 IADD3 R2, R2, 0x1, RZ ;  /* 0x0000000102020810 */ /* 0x000fc60007ffe0ff */
[----:B------:R-:W2:Y:S01]  /*04f0*/  F2I.FTZ.U32.TRUNC.NTZ R3, R3 ;  /* 0x0000000300037305 */ /* 0x000ea2000021f000 */
[----:B------:R-:W-:Y:S01]  /*0500*/  SGXT.U32 R4, R4, 0x1 ;  /* 0x000000010404781a */ /* 0x000fe20000000000 */
[----:B-1----:R-:W-:Y:S02]  /*0510*/  IMAD.MOV.U32 R6, RZ, RZ, RZ ;  /* 0x000000ffff067224 */ /* 0x002fe400078e00ff */
[----:B------:R-:W-:-:S04]  /*0520*/  IMAD.MOV.U32 R5, RZ, RZ, R2 ;  /* 0x000000ffff057224 */ /* 0x000fc800078e0002 */
[----:B------:R-:W-:Y:S01]  /*0530*/  @!P2 IMAD.MOV R5, RZ, RZ, -R5 ;  /* 0x000000ffff05a224 */ /* 0x000fe200078e0a05 */
[----:B------:R-:W-:-:S05]  /*0540*/  @!P1 LOP3.LUT R5, RZ, R11, RZ, 0x33, !PT ;  /* 0x0000000bff059212 */ /* 0x000fca00078e33ff */
[----:B------:R-:W-:Y:S02]  /*0550*/  IMAD.MOV R2, RZ, RZ, -R5 ;  /* 0x000000ffff027224 */ /* 0x000fe400078e0a05 */
[----:B------:R-:W-:Y:S02]  /*0560*/  IMAD.SHL.U32 R12, R5, 0x100, RZ ;  /* 0x00000100050c7824 */ /* 0x000fe400078e00ff */
[----:B------:R-:W-:Y:S01]  /*0570*/  IMAD R2, R11, R2, R10 ;  /* 0x000000020b027224 */ /* 0x000fe200078e020a */
[----:B------:R-:W-:Y:S01]  /*0580*/  LOP3.LUT R10, R21, 0x7f, RZ, 0xc0, !PT ;  /* 0x0000007f150a7812 */ /* 0x000fe200078ec0ff */
[----:B--2---:R-:W-:Y:S01]  /*0590*/  IMAD.MOV R5, RZ, RZ, -R3 ;  /* 0x000000ffff057224 */ /* 0x004fe200078e0a03 */
[----:B------:R-:W-:Y:S01]  /*05a0*/  LOP3.LUT R4, R12, R4, RZ, 0xfc, !PT ;  /* 0x000000040c047212 */ /* 0x000fe200078efcff */
[----:B------:R-:W-:Y:S01]  /*05b0*/  IMAD.MOV R11, RZ, RZ, -R7 ;  /* 0x000000ffff0b7224 */ /* 0x000fe200078e0a07 */
[----:B------:R-:W-:Y:S01]  /*05c0*/  IADD3 R2, R9, R2, RZ ;  /* 0x0000000209027210 */ /* 0x000fe20007ffe0ff */
[----:B------:R-:W-:Y:S01]  /*05d0*/  IMAD.MOV.U32 R9, RZ, RZ, R5 ;  /* 0x000000ffff097224 */ /* 0x000fe200078e0005 */
[----:B------:R1:W-:Y:S01]  /*05e0*/  STL [R1+0x914], R12 ;  /* 0x0009140c01007387 */ /* 0x0003e20000100800 */
[----:B------:R-:W-:Y:S01]  /*05f0*/  IMAD R5, R11, R0, RZ ;  /* 0x000000000b057224 */ /* 0x000fe200078e02ff */
[----:B------:R-:W-:Y:S01]  /*0600*/  LOP3.LUT R17, R4, 0x18, RZ, 0xfc, !PT ;  /* 0x0000001804117812 */ /* 0x000fe200078efcff */
[----:B------:R-:W-:Y:S01]  /*0610*/  IMAD R15, R2, 0x100, R10 ;  /* 0x00000100020f7824 */ /* 0x000fe200078e020a */
[----:B------:R-:W-:Y:S01]  /*0620*/  IABS R10, R4 ;  /* 0x00000004000a7213 */ /* 0x000fe20000000000 */
[----:B------:R-:W-:Y:S01]  /*0630*/  IMAD.HI.U32 R5, R7, R5, R6 ;  /* 0x0000000507057227 */ /* 0x000fe200078e0006 */
[----:B------:R-:W-:-:S02]  /*0640*/  IABS R50, R17 ;  /* 0x0000001100327213 */ /* 0x000fc40000000000 */
[----:B------:R-:W-:Y:S01]  /*0650*/  IABS R6, R15 ;  /* 0x0000000f00067213 */ /* 0x000fe20000000000 */
[----:B------:R-:W-:Y:S01]  /*0660*/  IMAD R7, R9, R8, RZ ;  /* 0x0000000809077224 */ /* 0x000fe200078e02ff */
[----:B-1----:R-:W-:Y:S01]  /*0670*/  LOP3.LUT R12, R4, 0xfe, RZ, 0xfc, !PT ;  /* 0x000000fe040c7812 */ /* 0x002fe200078efcff */
[----:B------:R-:W-:Y:S01]  /*0680*/  IMAD.MOV.U32 R2, RZ, RZ, RZ ;  /* 0x000000ffff027224 */ /* 0x000fe200078e00ff */
[----:B------:R-:W-:Y:S01]  /*0690*/  IADD3 R13, R15, 0x80, RZ ;  /* 0x000000800f0d7810 */ /* 0x000fe20007ffe0ff */
[----:B------:R1:W-:Y:S01]  /*06a0*/  STL [R1+0x918], R15 ;  /* 0x0009180f01007387 */ /* 0x0003e20000100800 */
[----:B------:R-:W-:Y:S01]  /*06b0*/  IABS R30, R12 ;  /* 0x0000000c001e7213 */ /* 0x000fe20000000000 */
[----:B------:R-:W-:Y:S01]  /*06c0*/  IMAD.HI.U32 R2, R3, R7, R2 ;  /* 0x0000000703027227 */ /* 0x000fe200078e0002 */
[----:B------:R-:W-:Y:S01]  /*06d0*/  IABS R9, R13 ;  /* 0x0000000d00097213 */ /* 0x000fe20000000000 */
[----:B------:R2:W-:Y:S01]  /*06e0*/  STL [R1+0x91c], R13 ;  /* 0x00091c0d01007387 */ /* 0x0005e20000100800 */
[----:B------:R-:W-:Y:S01]  /*06f0*/  ISETP.GE.AND P3, PT, R12, RZ, PT ;  /* 0x000000ff0c00720c */ /* 0x000fe20003f66270 */
[----:B------:R-:W-:Y:S01]  /*0700*/  IMAD.MOV.U32 R7, RZ, RZ, R6 ;  /* 0x000000ffff077224 */ /* 0x000fe200078e0006 */
[C---:B------:R-:W-:Y:S01]  /*0710*/  LOP3.LUT R12, R4.reuse, 0xc, RZ, 0xfc, !PT ;  /* 0x0000000c040c7812 */ /* 0x040fe200078efcff */
[----:B------:R-:W-:Y:S01]  /*0720*/  IMAD.HI.U32 R6, R5, R30, RZ ;  /* 0x0000001e05067227 */ /* 0x000fe200078e00ff */
[----:B------:R-:W-:-:S02]  /*0730*/  LOP3.LUT R18, R4, 0x8c, RZ, 0xfc, !PT ;  /* 0x0000008c04127812 */ /* 0x000fc400078efcff */
[----:B------:R-:W-:Y:S01]  /*0740*/  IABS R40, R12 ;  /* 0x0000000c00287213 */ /* 0x000fe20000000000 */
[----:B------:R-:W-:Y:S01]  /*0750*/  IMAD.HI.U32 R3, R2, R7, RZ ;  /* 0x0000000702037227 */ /* 0x000fe200078e00ff */
[----:B------:R-:W-:Y:S02]  /*0760*/  IABS R186, R18 ;  /* 0x0000001200ba7213 */ /* 0x000fe40000000000 */
[----:B------:R-:W-:Y:S01]  /*0770*/  LOP3.LUT R19, R4, 0xfa, RZ, 0xfc, !PT ;  /* 0x000000fa04137812 */ /* 0x000fe200078efcff */
[----:B------:R-:W-:Y:S01]  /*0780*/  IMAD.HI.U32 R2, R2, R9, RZ ;  /* 0x0000000902027227 */ /* 0x000fe200078e00ff */
[----:B------:R-:W-:-:S03]  /*0790*/  LOP3.LUT R21, R21, 0x3f, RZ, 0xc0, !PT ;  /* 0x0000003f15157812 */ /* 0x000fc600078ec0ff */
[----:B------:R-:W-:Y:S01]  /*07a0*/  IMAD.MOV R11, RZ, RZ, -R6 ;  /* 0x000000ffff0b7224 */ /* 0x000fe200078e0a06 */
[----:B------:R-:W-:Y:S01]  /*07b0*/  IADD3 R6, -R2, RZ, RZ ;  /* 0x000000ff02067210 */ /* 0x000fe20007ffe1ff */
[----:B------:R-:W-:Y:S02]  /*07c0*/  IMAD.MOV R3, RZ, RZ, -R3 ;  /* 0x000000ffff037224 */ /* 0x000fe400078e0a03 */
[----:B------:R-:W-:Y:S01]  /*07d0*/  IMAD R30, R0, R11, R30 ;  /* 0x0000000b001e7224 */ /* 0x000fe200078e021e */
[----:B------:R-:W-:Y:S01]  /*07e0*/  LOP3.LUT R11, R4, 0x6, RZ, 0xfc, !PT ;  /* 0x00000006040b7812 */ /* 0x000fe200078efcff */
[----:B------:R-:W-:Y:S01]  /*07f0*/  IMAD R2, R8, R3, R7 ;  /* 0x0000000308027224 */ /* 0x000fe200078e0207 */
[----:B------:R-:W-:Y:S01]  /*0800*/  LOP3.LUT R7, R4, 0x2, RZ, 0xfc, !PT ;  /* 0x0000000204077812 */ /* 0x000fe200078efcff */
[----:B------:R-:W-:Y:S01]  /*0810*/  IMAD R3, R8, R6, R9 ;  /* 0x0000000608037224 */ /* 0x000fe200078e0209 */
[----:B------:R-:W-:Y:S01]  /*0820*/  ISETP.GT.U32.AND P4, PT, R0, R30, PT ;  /* 0x0000001e0000720c */ /* 0x000fe20003f84070 */
[----:B------:R-:W-:Y:S01]  /*0830*/  IMAD.MOV.U32 R9, RZ, RZ, R10 ;  /* 0x000000ffff097224 */ /* 0x000fe200078e000a */
[C---:B------:R-:W-:Y:S01]  /*0840*/  ISETP.GT.U32.AND P0, PT, R8.reuse, R2, PT ;  /* 0x000000020800720c */ /* 0x040fe20003f04070 */
[----:B------:R-:W-:Y:S01]  /*0850*/  IMAD R90, R21, c[0x0][0x18c], RZ ;  /* 0x00006300155a7a24 */ /* 0x000fe200078e02ff */
[----:B------:R-:W-:Y:S01]  /*0860*/  ISETP.GT.U32.AND P2, PT, R8, R3, PT ;  /* 0x000000030800720c */ /* 0x000fe20003f44070 */
[----:B------:R-:W-:Y:S01]  /*0870*/  IMAD.HI.U32 R6, R5, R9, RZ ;  /* 0x0000000905067227 */ /* 0x000fe200078e00ff */
[----:B------:R-:W-:-:S02]  /*0880*/  IABS R16, R7 ;  /* 0x0000000700107213 */ /* 0x000fc40000000000 */
[----:B------:R-:W-:Y:S01]  /*0890*/  ISETP.GE.AND P1, PT, R7, RZ, PT ;  /* 0x000000ff0700720c */ /* 0x000fe20003f26270 */
[----:B------:R-:W-:Y:S01]  /*08a0*/  IMAD.MOV R6, RZ, RZ, -R6 ;  /* 0x000000ffff067224 */ /* 0x000fe200078e0a06 */
[----:B------:R-:W-:Y:S02]  /*08b0*/  LOP3.LUT R10, R4, 0x4, RZ, 0xfc, !PT ;  /* 0x00000004040a7812 */ /* 0x000fe400078efcff */
[----:B------:R-:W-:Y:S01]  /*08c0*/  IABS R32, R11 ;  /* 0x0000000b00207213 */ /* 0x000fe20000000000 */
[----:B------:R-:W-:Y:S01]  /*08d0*/  @!P4 IMAD.IADD R30, R30, 0x1, -R0 ;  /* 0x000000011e1ec824 */ /* 0x000fe200078e0a00 */
[----:B------:R-:W-:Y:S01]  /*08e0*/  IABS R14, R10 ;  /* 0x0000000a000e7213 */ /* 0x000fe20000000000 */
[--C-:B------:R-:W-:Y:S01]  /*08f0*/  @!P0 IMAD.IADD R2, R2, 0x1, -R8.reuse ;  /* 0x0000000102028824 */ /* 0x100fe200078e0a08 */
[----:B------:R-:W-:Y:S01]  /*0900*/  ISETP.GE.AND P0, PT, R15, RZ, PT ;  /* 0x000000ff0f00720c */ /* 0x000fe20003f06270 */
[----:B------:R-:W-:Y:S01]  /*0910*/  @!P2 IMAD.IADD R3, R3, 0x1, -R8 ;  /* 0x000000010303a824 */ /* 0x000fe200078e0a08 */
[C---:B------:R-:W-:Y:S01]  /*0920*/  ISETP.GT.U32.AND P4, PT, R0.reuse, R30, PT ;  /* 0x0000001e0000720c */ /* 0x040fe20003f84070 */
[----:B------:R-:W-:Y:S01]  /*0930*/  IMAD R9, R0, R6, R9 ;  /* 0x0000000600097224 */ /* 0x000fe200078e0209 */
[C---:B------:R-:W-:Y:S01]  /*0940*/  ISETP.GT.U32.AND P5, PT, R8.reuse, R2, PT ;  /* 0x000000020800720c */ /* 0x040fe20003fa4070 */
[----:B------:R-:W-:Y:S01]  /*0950*/  IMAD.HI.U32 R6, R5, R16, RZ ;  /* 0x0000001005067227 */ /* 0x000fe200078e00ff */
[----:B------:R-:W-:-:S02]  /*0960*/  ISETP.GT.U32.AND P6, PT, R8, R3, PT ;  /* 0x000000030800720c */ /* 0x000fc40003fc4070 */
[----:B------:R-:W-:Y:S01]  /*0970*/  ISETP.GE.AND P2, PT, R10, RZ, PT ;  /* 0x000000ff0a00720c */ /* 0x000fe20003f46270 */
[----:B------:R-:W-:Y:S01]  /*0980*/  IMAD.MOV R7, RZ, RZ, -R6 ;  /* 0x000000ffff077224 */ /* 0x000fe200078e0a06 */
[C---:B------:R-:W-:Y:S01]  /*0990*/  LOP3.LUT R10, R4.reuse, 0x8, RZ, 0xfc, !PT ;  /* 0x00000008040a7812 */ /* 0x040fe200078efcff */
[----:B------:R-:W-:Y:S01]  /*09a0*/  IMAD.HI.U32 R6, R5, R14, RZ ;  /* 0x0000000e05067227 */ /* 0x000fe200078e00ff */
[----:B-1----:R-:W-:Y:S02]  /*09b0*/  LOP3.LUT R15, R4, 0x10, RZ, 0xfc, !PT ;  /* 0x00000010040f7812 */ /* 0x002fe400078efcff */
[----:B------:R-:W-:Y:S01]  /*09c0*/  IABS R38, R10 ;  /* 0x0000000a00267213 */ /* 0x000fe20000000000 */
[----:B------:R-:W-:Y:S01]  /*09d0*/  @!P4 IMAD.IADD R30, R30, 0x1, -R0 ;  /* 0x000000011e1ec824 */ /* 0x000fe200078e0a00 */
[C---:B------:R-:W-:Y:S01]  /*09e0*/  ISETP.GT.U32.AND P4, PT, R0.reuse, R9, PT ;  /* 0x000000090000720c */ /* 0x040fe20003f84070 */
[----:B------:R-:W-:Y:S01]  /*09f0*/  IMAD R16, R0, R7, R16 ;  /* 0x0000000700107224 */ /* 0x000fe200078e0210 */
[----:B------:R-:W-:Y:S01]  /*0a00*/  @!P5 IADD3 R2, R2, -R8, RZ ;  /* 0x800000080202d210 */ /* 0x000fe20007ffe0ff */
[----:B------:R-:W-:Y:S01]  /*0a10*/  @!P6 IMAD.IADD R3, R3, 0x1, -R8 ;  /* 0x000000010303e824 */ /* 0x000fe200078e0a08 */
[----:B------:R-:W-:Y:S01]  /*0a20*/  ISETP.GE.AND P5, PT, R13, RZ, PT ;  /* 0x000000ff0d00720c */ /* 0x000fe20003fa6270 */
[----:B------:R-:W-:Y:S01]  /*0a30*/  IMAD.MOV R7, RZ, RZ, -R6 ;  /* 0x000000ffff077224 */ /* 0x000fe200078e0a06 */
[----:B------:R-:W-:Y:S01]  /*0a40*/  ISETP.GT.U32.AND P6, PT, R0, R16, PT ;  /* 0x000000100000720c */ /* 0x000fe20003fc4070 */
[----:B------:R-:W-:Y:S01]  /*0a50*/  IMAD.MOV.U32 R6, RZ, RZ, R3 ;  /* 0x000000ffff067224 */ /* 0x000fe200078e0003 */
[----:B--2---:R-:W-:Y:S01]  /*0a60*/  LOP3.LUT R13, R4, 0xe, RZ, 0xfc, !PT ;  /* 0x0000000e040d7812 */ /* 0x004fe200078efcff */
[----:B------:R-:W-:Y:S01]  /*0a70*/  IMAD.HI.U32 R3, R5, R32, RZ ;  /* 0x0000002005037227 */ /* 0x000fe200078e00ff */
[----:B------:R-:W-:-:S02]  /*0a80*/  IABS R42, R15 ;  /* 0x0000000f002a7213 */ /* 0x000fc40000000000 */
[----:B------:R-:W-:Y:S01]  /*0a90*/  IABS R36, R13 ;  /* 0x0000000d00247213 */ /* 0x000fe20000000000 */
[----:B------:R-:W-:Y:S01]  /*0aa0*/  @!P4 IMAD.IADD R9, R9, 0x1, -R0 ;  /* 0x000000010909c824 */ /* 0x000fe200078e0a00 */
[----:B------:R-:W-:Y:S01]  /*0ab0*/  ISETP.NE.AND P4, PT, RZ, c[0x0][0x178], PT ;  /* 0x00005e00ff007a0c */ /* 0x000fe20003f85270 */
[C---:B------:R-:W-:Y:S01]  /*0ac0*/  IMAD R14, R0.reuse, R7, R14 ;  /* 0x00000007000e7224 */ /* 0x040fe200078e020e */
[----:B------:R-:W-:Y:S01]  /*0ad0*/  LOP3.LUT R7, RZ, c[0x0][0x178], RZ, 0x33, !PT ;  /* 0x00005e00ff077a12 */ /* 0x000fe200078e33ff */
[----:B------:R-:W-:Y:S01]  /*0ae0*/  @!P5 IMAD.MOV R6, RZ, RZ, -R6 ;  /* 0x000000ffff06d224 */ /* 0x000fe200078e0a06 */
[----:B------:R-:W-:Y:S01]  /*0af0*/  ISETP.GT.U32.AND P5, PT, R0, R9, PT ;  /* 0x000000090000720c */ /* 0x000fe20003fa4070 */
[----:B------:R-:W-:Y:S01]  /*0b00*/  IMAD.MOV R3, RZ, RZ, -R3 ;  /* 0x000000ffff037224 */ /* 0x000fe200078e0a03 */
[----:B------:R-:W-:Y:S01]  /*0b10*/  @!P6 IADD3 R16, R16, -R0, RZ ;  /* 0x800000001010e210 */ /* 0x000fe20007ffe0ff */
[----:B------:R-:W-:Y:S01]  /*0b20*/  @!P0 IMAD.MOV R2, RZ, RZ, -R2 ;  /* 0x000000ffff028224 */ /* 0x000fe200078e0a02 */
[----:B------:R-:W-:Y:S01]  /*0b30*/  ISETP.GE.AND P0, PT, R11, RZ, PT ;  /* 0x000000ff0b00720c */ /* 0x000fe20003f06270 */
[C---:B------:R-:W-:Y:S01]  /*0b40*/  IMAD R32, R0.reuse, R3, R32 ;  /* 0x0000000300207224 */ /* 0x040fe200078e0220 */
[----:B------:R-:W-:Y:S01]  /*0b50*/  ISETP.GT.U32.AND P6, PT, R0, R16, PT ;  /* 0x000000100000720c */ /* 0x000fe20003fc4070 */
[----:B------:R-:W-:Y:S01]  /*0b60*/  IMAD.HI.U32 R8, R5, R40, RZ ;  /* 0x0000002805087227 */ /* 0x000fe200078e00ff */
[----:B------:R-:W-:-:S02]  /*0b70*/  SEL R3, R7, R2, !P4 ;  /* 0x0000000207037207 */ /* 0x000fc40006000000 */
[----:B------:R-:W-:Y:S01]  /*0b80*/  SEL R2, R7, R6, !P4 ;  /* 0x0000000607027207 */ /* 0x000fe20006000000 */
[----:B------:R-:W-:Y:S01]  /*0b90*/  IMAD.HI.U32 R6, R5, R38, RZ ;  /* 0x0000002605067227 */ /* 0x000fe200078e00ff */
[C---:B------:R-:W-:Y:S02]  /*0ba0*/  LOP3.LUT R11, R4.reuse, 0xa, RZ, 0xfc, !PT ;  /* 0x0000000a040b7812 */ /* 0x040fe400078efcff */
[----:B------:R-:W-:Y:S01]  /*0bb0*/  ISETP.GE.AND P4, PT, R4, RZ, PT ;  /* 0x000000ff0400720c */ /* 0x000fe20003f86270 */
[----:B------:R-:W-:Y:S01]  /*0bc0*/  @!P5 IMAD.IADD R9, R9, 0x1, -R0 ;  /* 0x000000010909d824 */ /* 0x000fe200078e0a00 */
[----:B------:R-:W-:Y:S01]  /*0bd0*/  ISETP.GT.U32.AND P5, PT, R0, R14, PT ;  /* 0x0000000e0000720c */ /* 0x000fe20003fa4070 */
[----:B------:R-:W-:Y:S01]  /*0be0*/  IMAD.MOV R7, RZ, RZ, -R6 ;  /* 0x000000ffff077224 */ /* 0x000fe200078e0a06 */
[----:B------:R-:W-:Y:S01]  /*0bf0*/  IABS R34, R11 ;  /* 0x0000000b00227213 */ /* 0x000fe20000000000 */
[----:B------:R-:W-:Y:S01]  /*0c00*/  @!P6 IMAD.IADD R16, R16, 0x1, -R0 ;  /* 0x000000011010e824 */ /* 0x000fe200078e0a00 */
[C---:B------:R-:W-:Y:S01]  /*0c10*/  ISETP.GT.U32.AND P6, PT, R0.reuse, R32, PT ;  /* 0x000000200000720c */ /* 0x040fe20003fc4070 */
[----:B------:R-:W-:-:S02]  /*0c20*/  IMAD R38, R0, R7, R38 ;  /* 0x0000000700267224 */ /* 0x000fc400078e0226 */
[----:B------:R-:W-:-:S04]  /*0c30*/  IMAD.HI.U32 R7, R5, R34, RZ ;  /* 0x0000002205077227 */ /* 0x000fc800078e00ff */
[----:B------:R-:W-:Y:S02]  /*0c40*/  IMAD.MOV R7, RZ, RZ, -R7 ;  /* 0x000000ffff077224 */ /* 0x000fe400078e0a07 */
[----:B------:R-:W-:Y:S01]  /*0c50*/  @!P5 IMAD.IADD R14, R14, 0x1, -R0 ;  /* 0x000000010e0ed824 */ /* 0x000fe200078e0a00 */
[C---:B------:R-:W-:Y:S01]  /*0c60*/  ISETP.GT.U32.AND P5, PT, R0.reuse, R38, PT ;  /* 0x000000260000720c */ /* 0x040fe20003fa4070 */
[----:B------:R-:W-:Y:S02]  /*0c70*/  IMAD R34, R0, R7, R34 ;  /* 0x0000000700227224 */ /* 0x000fe400078e0222 */
[----:B------:R-:W-:Y:S01]  /*0c80*/  @!P6 IADD3 R32, R32, -R0, RZ ;  /* 0x800000002020e210 */ /* 0x000fe20007ffe0ff */
[----:B------:R-:W-:Y:S01]  /*0c90*/  IMAD.HI.U32 R7, R5, R36, RZ ;  /* 0x0000002405077227 */ /* 0x000fe200078e00ff */
[----:B------:R-:W-:-:S03]  /*0ca0*/  ISETP.GT.U32.AND P6, PT, R0, R14, PT ;  /* 0x0000000e0000720c */ /* 0x000fc60003fc4070 */
[----:B------:R-:W-:Y:S02]  /*0cb0*/  IMAD.MOV.U32 R6, RZ, RZ, R9 ;  /* 0x000000ffff067224 */ /* 0x000fe400078e0009 */
[----:B------:R-:W-:Y:S02]  /*0cc0*/  IMAD.MOV R9, RZ, RZ, -R8 ;  /* 0x000000ffff097224 */ /* 0x000fe400078e0a08 */
[----:B------:R-:W-:Y:S02]  /*0cd0*/  IMAD.MOV R7, RZ, RZ, -R7 ;  /* 0x000000ffff077224 */ /* 0x000fe400078e0a07 */
[C---:B------:R-:W-:Y:S02]  /*0ce0*/  IMAD R40, R0.reuse, R9, R40 ;  /* 0x0000000900287224 */ /* 0x040fe400078e0228 */
[----:B------:R-:W-:Y:S02]  /*0cf0*/  IMAD R36, R0, R7, R36 ;  /* 0x0000000700247224 */ /* 0x000fe400078e0224 */
[----:B------:R-:W-:Y:S01]  /*0d00*/  @!P6 IMAD.IADD R14, R14, 0x1, -R0 ;  /* 0x000000010e0ee824 */ /* 0x000fe200078e0a00 */
[----:B------:R-:W-:Y:S01]  /*0d10*/  ISETP.GT.U32.AND P6, PT, R0, R34, PT ;  /* 0x000000220000720c */ /* 0x000fe20003fc4070 */
[----:B------:R-:W-:Y:S01]  /*0d20*/  @!P4 IMAD.MOV R6, RZ, RZ, -R6 ;  /* 0x000000ffff06c224 */ /* 0x000fe200078e0a06 */
[----:B------:R-:W-:Y:S01]  /*0d30*/  ISETP.GE.AND P4, PT, R10, RZ, PT ;  /* 0x000000ff0a00720c */ /* 0x000fe20003f86270 */
[----:B------:R-:W-:Y:S01]  /*0d40*/  IMAD.HI.U32 R8, R5, R42, RZ ;  /* 0x0000002a05087227 */ /* 0x000fe200078e00ff */
[----:B------:R-:W-:-:S02]  /*0d50*/  @!P2 IADD3 R14, -R14, RZ, RZ ;  /* 0x000000ff0e0ea210 */ /* 0x000fc40007ffe1ff */
[----:B------:R-:W-:Y:S01]  /*0d60*/  ISETP.GT.U32.AND P2, PT, R0, R40, PT ;  /* 0x000000280000720c */ /* 0x000fe20003f44070 */
[----:B------:R-:W-:Y:S01]  /*0d70*/  @!P5 IMAD.IADD R38, R38, 0x1, -R0 ;  /* 0x000000012626d824 */ /* 0x000fe200078e0a00 */
[----:B------:R-:W-:Y:S01]  /*0d80*/  LOP3.LUT R10, R4, 0x12, RZ, 0xfc, !PT ;  /* 0x00000012040a7812 */ /* 0x000fe200078efcff */
[----:B------:R-:W-:Y:S02]  /*0d90*/  IMAD.MOV R9, RZ, RZ, -R8 ;  /* 0x000000ffff097224 */ /* 0x000fe400078e0a08 */
[----:B------:R-:W-:Y:S01]  /*0da0*/  @!P3 IMAD.MOV R30, RZ, RZ, -R30 ;  /* 0x000000ffff1eb224 */ /* 0x000fe200078e0a1e */
[----:B------:R-:W-:Y:S01]  /*0db0*/  IABS R44, R10 ;  /* 0x0000000a002c7213 */ /* 0x000fe20000000000 */
[----:B------:R-:W-:Y:S01]  /*0dc0*/  @!P6 IMAD.IADD R34, R34, 0x1, -R0 ;  /* 0x000000012222e824 */ /* 0x000fe200078e0a00 */
[C---:B------:R-:W-:Y:S01]  /*0dd0*/  ISETP.GT.U32.AND P6, PT, R0.reuse, R36, PT ;  /* 0x000000240000720c */ /* 0x040fe20003fc4070 */
[C---:B------:R-:W-:Y:S01]  /*0de0*/  IMAD R42, R0.reuse, R9, R42 ;  /* 0x00000009002a7224 */ /* 0x040fe200078e022a */
[C---:B------:R-:W-:Y:S01]  /*0df0*/  ISETP.GT.U32.AND P5, PT, R0.reuse, R38, PT ;  /* 0x000000260000720c */ /* 0x040fe20003fa4070 */
[----:B------:R-:W-:Y:S01]  /*0e00*/  IMAD.HI.U32 R7, R5, R44, RZ ;  /* 0x0000002c05077227 */ /* 0x000fe200078e00ff */
[----:B------:R-:W-:-:S03]  /*0e10*/  ISETP.GT.U32.AND P3, PT, R0, R32, PT ;  /* 0x000000200000720c */ /* 0x000fc60003f64070 */
[----:B------:R-:W-:Y:S01]  /*0e20*/  @!P2 IMAD.IADD R40, R40, 0x1, -R0 ;  /* 0x000000012828a824 */ /* 0x000fe200078e0a00 */
[----:B------:R-:W-:Y:S01]  /*0e30*/  ISETP.GT.U32.AND P2, PT, R0, R34, PT ;  /* 0x000000220000720c */ /* 0x000fe20003f44070 */
[----:B------:R-:W-:Y:S02]  /*0e40*/  IMAD.MOV R7, RZ, RZ, -R7 ;  /* 0x000000ffff077224 */ /* 0x000fe400078e0a07 */
[----:B------:R-:W-:Y:S01]  /*0e50*/  @!P1 IMAD.MOV R16, RZ, RZ, -R16 ;  /* 0x000000ffff109224 */ /* 0x000fe200078e0a10 */
[----:B------:R-:W-:Y:S01]  /*0e60*/  ISETP.GE.AND P1, PT, R11, RZ, PT ;  /* 0x000000ff0b00720c */ /* 0x000fe20003f26270 */
[----:B------:R-:W-:Y:S02]  /*0e70*/  @!P6 IMAD.IADD R36, R36, 0x1, -R0 ;  /* 0x000000012424e824 */ /* 0x000fe400078e0a00 */
[----:B------:R-:W-:Y:S02]  /*0e80*/  IMAD R44, R0, R7, R44 ;  /* 0x00000007002c7224 */ /* 0x000fe400078e022c */
[--C-:B------:R-:W-:Y:S01]  /*0e90*/  @!P5 IMAD.IADD R38, R38, 0x1, -R0.reuse ;  /* 0x000000012626d824 */ /* 0x100fe200078e0a00 */
[----:B------:R-:W-:Y:S01]  /*0ea0*/  ISETP.GT.U32.AND P6, PT, R0, R36, PT ;  /* 0x000000240000720c */ /* 0x000fe20003fc4070 */
[----:B------:R-:W-:Y:S01]  /*0eb0*/  @!P3 IMAD.IADD R32, R32, 0x1, -R0 ;  /* 0x000000012020b824 */ /* 0x000fe200078e0a00 */
[----:B------:R-:W-:Y:S01]  /*0ec0*/  ISETP.GE.AND P5, PT, R13, RZ, PT ;  /* 0x000000ff0d00720c */ /* 0x000fe20003fa6270 */
[----:B------:R-:W-:Y:S01]  /*0ed0*/  IMAD.HI.U32 R9, R5, R50, RZ ;  /* 0x0000003205097227 */ /* 0x000fe200078e00ff */
[----:B------:R-:W-:-:S02]  /*0ee0*/  @!P2 IADD3 R34, R34, -R0, RZ ;  /* 0x800000002222a210 */ /* 0x000fc40007ffe0ff */
[----:B------:R-:W-:Y:S01]  /*0ef0*/  ISETP.GT.U32.AND P2, PT, R0, R42, PT ;  /* 0x0000002a0000720c */ /* 0x000fe20003f44070 */
[----:B------:R-:W-:Y:S01]  /*0f00*/  @!P0 IMAD.MOV R32, RZ, RZ, -R32 ;  /* 0x000000ffff208224 */ /* 0x000fe200078e0a20 */
[----:B------:R-:W-:Y:S01]  /*0f10*/  ISETP.GE.AND P3, PT, R12, RZ, PT ;  /* 0x000000ff0c00720c */ /* 0x000fe20003f66270 */
[----:B------:R-:W-:Y:S01]  /*0f20*/  IMAD.MOV R9, RZ, RZ, -R9 ;  /* 0x000000ffff097224 */ /* 0x000fe200078e0a09 */
[C---:B------:R-:W-:Y:S01]  /*0f30*/  LOP3.LUT R13, R4.reuse, 0x16, RZ, 0xfc, !PT ;  /* 0x00000016040d7812 */ /* 0x040fe200078efcff */
[----:B------:R-:W-:Y:S01]  /*0f40*/  @!P1 IMAD.MOV R34, RZ, RZ, -R34 ;  /* 0x000000ffff229224 */ /* 0x000fe200078e0a22 */
[----:B------:R-:W-:Y:S01]  /*0f50*/  LOP3.LUT R12, R4, 0x14, RZ, 0xfc, !PT ;  /* 0x00000014040c7812 */ /* 0x000fe200078efcff */
[----:B------:R-:W-:Y:S01]  /*0f60*/  @!P6 IMAD.IADD R36, R36, 0x1, -R0 ;  /* 0x000000012424e824 */ /* 0x000fe200078e0a00 */
[C---:B------:R-:W-:Y:S01]  /*0f70*/  ISETP.GT.U32.AND P6, PT, R0.reuse, R44, PT ;  /* 0x0000002c0000720c */ /* 0x040fe20003fc4070 */
[C---:B------:R-:W-:Y:S01]  /*0f80*/  IMAD R50, R0.reuse, R9, R50 ;  /* 0x0000000900327224 */ /* 0x040fe200078e0232 */
[----:B------:R-:W-:Y:S01]  /*0f90*/  ISETP.GT.U32.AND P0, PT, R0, R40, PT ;  /* 0x000000280000720c */ /* 0x000fe20003f04070 */
[----:B------:R-:W-:Y:S01]  /*0fa0*/  @!P5 IMAD.MOV R36, RZ, RZ, -R36 ;  /* 0x000000ffff24d224 */ /* 0x000fe200078e0a24 */
[----:B------:R-:W-:Y:S01]  /*0fb0*/  IABS R48, R13 ;  /* 0x0000000d00307213 */ /* 0x000fe20000000000 */
[----:B------:R-:W-:Y:S01]  /*0fc0*/  @!P2 IMAD.IADD R42, R42, 0x1, -R0 ;  /* 0x000000012a2aa824 */ /* 0x000fe200078e0a00 */
[----:B------:R-:W-:Y:S01]  /*0fd0*/  IABS R46, R12 ;  /* 0x0000000c002e7213 */ /* 0x000fe20000000000 */
[----:B------:R-:W-:Y:S01]  /*0fe0*/  IMAD R3, R3, c[0x0][0x184], RZ ;  /* 0x0000610003037a24 */ /* 0x000fe200078e02ff */
[----:B------:R-:W-:Y:S01]  /*0ff0*/  @!P4 IADD3 R38, -R38, RZ, RZ ;  /* 0x000000ff2626c210 */ /* 0x000fe20007ffe1ff */
[----:B------:R-:W-:Y:S01]  /*1000*/  IMAD.HI.U32 R8, R5, R48, RZ ;  /* 0x0000003005087227 */ /* 0x000fe200078e00ff */
[----:B------:R-:W-:-:S02]  /*1010*/  ISETP.GE.AND P2, PT, R10, RZ, PT ;  /* 0x000000ff0a00720c */ /* 0x000fc40003f46270 */
[----:B------:R-:W-:Y:S01]  /*1020*/  LOP3.LUT R10, R4, 0x1c, RZ, 0xfc, !PT ;  /* 0x0000001c040a7812 */ /* 0x000fe200078efcff */
[----:B------:R-:W-:Y:S01]  /*1030*/  @!P6 IMAD.IADD R44, R44, 0x1, -R0 ;  /* 0x000000012c2ce824 */ /* 0x000fe200078e0a00 */
[C---:B------:R-:W-:Y:S01]  /*1040*/  ISETP.GT.U32.AND P6, PT, R0.reuse, R42, PT ;  /* 0x0000002a0000720c */ /* 0x040fe20003fc4070 */
[----:B------:R-:W-:Y:S01]  /*1050*/  IMAD.HI.U32 R7, R5, R46, RZ ;  /* 0x0000002e05077227 */ /* 0x000fe200078e00ff */
[----:B------:R-:W-:Y:S02]  /*1060*/  IABS R54, R10 ;  /* 0x0000000a00367213 */ /* 0x000fe40000000000 */
[----:B------:R-:W-:Y:S01]  /*1070*/  ISETP.GT.U32.AND P1, PT, R0, R44, PT ;  /* 0x0000002c0000720c */ /* 0x000fe20003f24070 */
[----:B------:R-:W-:Y:S01]  /*1080*/  IMAD.MOV R11, RZ, RZ, -R8 ;  /* 0x000000ffff0b7224 */ /* 0x000fe200078e0a08 */
[----:B------:R-:W-:Y:S01]  /*1090*/  LOP3.LUT R8, R4, 0x1a, RZ, 0xfc, !PT ;  /* 0x0000001a04087812 */ /* 0x000fe200078efcff */
[----:B------:R-:W-:Y:S01]  /*10a0*/  IMAD.MOV R7, RZ, RZ, -R7 ;  /* 0x000000ffff077224 */ /* 0x000fe200078e0a07 */
[----:B------:R-:W-:Y:S01]  /*10b0*/  ISETP.GE.AND P5, PT, R12, RZ, PT ;  /* 0x000000ff0c00720c */ /* 0x000fe20003fa6270 */
[----:B------:R-:W-:Y:S01]  /*10c0*/  @!P0 IMAD.IADD R40, R40, 0x1, -R0 ;  /* 0x0000000128288824 */ /* 0x000fe200078e0a00 */
[----:B------:R-:W-:Y:S01]  /*10d0*/  IABS R52, R8 ;  /* 0x0000000800347213 */ /* 0x000fe20000000000 */
[C---:B------:R-:W-:Y:S01]  /*10e0*/  IMAD R48, R0.reuse, R11, R48 ;  /* 0x0000000b00307224 */ /* 0x040fe200078e0230 */
[----:B------:R-:W-:Y:S01]  /*10f0*/  ISETP.GE.AND P0, PT, R15, RZ, PT ;  /* 0x000000ff0f00720c */ /* 0x000fe20003f06270 */
[----:B------:R-:W-:Y:S01]  /*1100*/  IMAD R46, R0, R7, R46 ;  /* 0x00000007002e7224 */ /* 0x000fe200078e022e */
[----:B------:R-:W-:Y:S01]  /*1110*/  LOP3.LUT R11, R4, 0x20, RZ, 0xfc, !PT ;  /* 0x00000020040b7812 */ /* 0x000fe200078efcff */
[----:B------:R-:W-:Y:S01]  /*1120*/  @!P3 IMAD.MOV R40, RZ, RZ, -R40 ;  /* 0x000000ffff28b224 */ /* 0x000fe200078e0a28 */
[----:B------:R-:W-:Y:S01]  /*1130*/  ISETP.GT.U32.AND P3, PT, R0, R48, PT ;  /* 0x000000300000720c */ /* 0x000fe20003f64070 */
[----:B------:R-:W-:Y:S01]  /*1140*/  @!P6 IMAD.IADD R42, R42, 0x1, -R0 ;  /* 0x000000012a2ae824 */ /* 0x000fe200078e0a00 */
[C---:B------:R-:W-:Y:S01]  /*1150*/  ISETP.GT.U32.AND P4, PT, R0.reuse, R46, PT ;  /* 0x0000002e0000720c */ /* 0x040fe20003f84070 */
[----:B------:R-:W-:Y:S01]  /*1160*/  IMAD.HI.U32 R7, R5, R52, RZ ;  /* 0x0000003405077227 */ /* 0x000fe200078e00ff */
[----:B------:R-:W-:-:S02]  /*1170*/  ISETP.GT.U32.AND P6, PT, R0, R50, PT ;  /* 0x000000320000720c */ /* 0x000fc40003fc4070 */
[----:B------:R-:W-:Y:S01]  /*1180*/  IABS R58, R11 ;  /* 0x0000000b003a7213 */ /* 0x000fe20000000000 */
[----:B------:R-:W-:Y:S01]  /*1190*/  IMAD.MOV R9, RZ, RZ, -R7 ;  /* 0x000000ffff097224 */ /* 0x000fe200078e0a07 */
[----:B------:R-:W-:Y:S01]  /*11a0*/  LOP3.LUT R12, R4, 0x28, RZ, 0xfc, !PT ;  /* 0x00000028040c7812 */ /* 0x000fe200078efcff */
[----:B------:R-:W-:Y:S01]  /*11b0*/  @!P1 IMAD.IADD R44, R44, 0x1, -R0 ;  /* 0x000000012c2c9824 */ /* 0x000fe200078e0a00 */
[----:B------:R-:W-:Y:S01]  /*11c0*/  ISETP.GE.AND P1, PT, R13, RZ, PT ;  /* 0x000000ff0d00720c */ /* 0x000fe20003f26270 */
[----:B------:R-:W-:Y:S01]  /*11d0*/  IMAD R52, R0, R9, R52 ;  /* 0x0000000900347224 */ /* 0x000fe200078e0234 */
[----:B------:R-:W-:Y:S01]  /*11e0*/  LOP3.LUT R9, R4, 0x1e, RZ, 0xfc, !PT ;  /* 0x0000001e04097812 */ /* 0x000fe200078efcff */
[----:B------:R-:W-:Y:S01]  /*11f0*/  IMAD.HI.U32 R7, R5, R54, RZ ;  /* 0x0000003605077227 */ /* 0x000fe200078e00ff */
[----:B------:R-:W-:Y:S02]  /*1200*/  @!P3 IADD3 R48, R48, -R0, RZ ;  /* 0x800000003030b210 */ /* 0x000fe40007ffe0ff */
[----:B------:R-:W-:Y:S01]  /*1210*/  IABS R56, R9 ;  /* 0x0000000900387213 */ /* 0x000fe20000000000 */
[--C-:B------:R-:W-:Y:S01]  /*1220*/  @!P4 IMAD.IADD R46, R46, 0x1, -R0.reuse ;  /* 0x000000012e2ec824 */ /* 0x100fe200078e0a00 */
[----:B------:R-:W-:Y:S01]  /*1230*/  ISETP.GE.AND P4, PT, R17, RZ, PT ;  /* 0x000000ff1100720c */ /* 0x000fe20003f86270 */
[----:B------:R-:W-:Y:S01]  /*1240*/  @!P6 IMAD.IADD R50, R50, 0x1, -R0 ;  /* 0x000000013232e824 */ /* 0x000fe200078e0a00 */
[C---:B------:R-:W-:Y:S01]  /*1250*/  ISETP.GT.U32.AND P6, PT, R0.reuse, R48, PT ;  /* 0x000000300000720c */ /* 0x040fe20003fc4070 */
[----:B------:R-:W-:Y:S01]  /*1260*/  @!P0 IMAD.MOV R42, RZ, RZ, -R42 ;  /* 0x000000ffff2a8224 */ /* 0x000fe200078e0a2a */
[C---:B------:R-:W-:Y:S01]  /*1270*/  ISETP.GT.U32.AND P3, PT, R0.reuse, R46, PT ;  /* 0x0000002e0000720c */ /* 0x040fe20003f64070 */
[----:B------:R-:W-:Y:S01]  /*1280*/  @!P2 IMAD.MOV R44, RZ, RZ, -R44 ;  /* 0x000000ffff2ca224 */ /* 0x000fe200078e0a2c */
[C---:B------:R-:W-:Y:S01]  /*1290*/  ISETP.GT.U32.AND P0, PT, R0.reuse, R50, PT ;  /* 0x000000320000720c */ /* 0x040fe20003f04070 */
[----:B------:R-:W-:Y:S01]  /*12a0*/  IMAD.MOV R7, RZ, RZ, -R7 ;  /* 0x000000ffff077224 */ /* 0x000fe200078e0a07 */
[----:B------:R-:W-:-:S02]  /*12b0*/  ISETP.GT.U32.AND P2, PT, R0, R52, PT ;  /* 0x000000340000720c */ /* 0x000fc40003f44070 */
[----:B------:R-:W-:Y:S01]  /*12c0*/  IABS R68, R12 ;  /* 0x0000000c00447213 */ /* 0x000fe20000000000 */
[----:B------:R-:W-:Y:S01]  /*12d0*/  IMAD R54, R0, R7, R54 ;  /* 0x0000000700367224 */ /* 0x000fe200078e0236 */
[C---:B------:R-:W-:Y:S01]  /*12e0*/  LOP3.LUT R17, R4.reuse, 0x30, RZ, 0xfc, !PT ;  /* 0x0000003004117812 */ /* 0x040fe200078efcff */
[C---:B------:R-:W-:Y:S01]  /*12f0*/  IMAD.HI.U32 R7, R5.reuse, R56, RZ ;  /* 0x0000003805077227 */ /* 0x040fe200078e00ff */
[----:B------:R-:W-:Y:S02]  /*1300*/  LOP3.LUT R15, R4, 0x2e, RZ, 0xfc, !PT ;  /* 0x0000002e040f7812 */ /* 0x000fe400078efcff */
[----:B------:R-:W-:Y:S01]  /*1310*/  IABS R78, R17 ;  /* 0x00000011004e7213 */ /* 0x000fe20000000000 */
[--C-:B------:R-:W-:Y:S01]  /*1320*/  @!P6 IMAD.IADD R48, R48, 0x1, -R0.reuse ;  /* 0x000000013030e824 */ /* 0x100fe200078e0a00 */
[----:B------:R-:W-:Y:S01]  /*1330*/  ISETP.GT.U32.AND P6, PT, R0, R54, PT ;  /* 0x000000360000720c */ /* 0x000fe20003fc4070 */
[--C-:B------:R-:W-:Y:S01]  /*1340*/  @!P3 IMAD.IADD R46, R46, 0x1, -R0.reuse ;  /* 0x000000012e2eb824 */ /* 0x100fe200078e0a00 */
[----:B------:R-:W-:Y:S01]  /*1350*/  ISETP.GE.AND P3, PT, R8, RZ, PT ;  /* 0x000000ff0800720c */ /* 0x000fe20003f66270 */
[----:B------:R-:W-:Y:S01]  /*1360*/  @!P0 IMAD.IADD R50, R50, 0x1, -R0 ;  /* 0x0000000132328824 */ /* 0x000fe200078e0a00 */
[----:B------:R-:W-:Y:S01]  /*1370*/  ISETP.GE.AND P0, PT, R10, RZ, PT ;  /* 0x000000ff0a00720c */ /* 0x000fe20003f06270 */
[----:B------:R-:W-:Y:S01]  /*1380*/  @!P5 IMAD.MOV R46, RZ, RZ, -R46 ;  /* 0x000000ffff2ed224 */ /* 0x000fe200078e0a2e */
[----:B------:R-:W-:Y:S01]  /*1390*/  @!P2 IADD3 R52, R52, -R0, RZ ;  /* 0x800000003434a210 */ /* 0x000fe20007ffe0ff */
[----:B------:R-:W-:Y:S01]  /*13a0*/  IMAD.MOV R7, RZ, RZ, -R7 ;  /* 0x000000ffff077224 */ /* 0x000fe200078e0a07 */
[----:B------:R-:W-:Y:S01]  /*13b0*/  LOP3.LUT R10, R4, 0x22, RZ, 0xfc, !PT ;  /* 0x00000022040a7812 */ /* 0x000fe200078efcff */
[----:B------:R-:W-:Y:S01]  /*13c0*/  IMAD.HI.U32 R8, R5, R58, RZ ;  /* 0x0000003a05087227 */ /* 0x000fe200078e00ff */
[----:B------:R-:W-:-:S02]  /*13d0*/  ISETP.GT.U32.AND P5, PT, R0, R52, PT ;  /* 0x000000340000720c */ /* 0x000fc40003fa4070 */
[----:B------:R-:W-:Y:S01]  /*13e0*/  IABS R60, R10 ;  /* 0x0000000a003c7213 */ /* 0x000fe20000000000 */
[----:B------:R-:W-:Y:S01]  /*13f0*/  IMAD R56, R0, R7, R56 ;  /* 0x0000000700387224 */ /* 0x000fe200078e0238 */
[----:B------:R-:W-:Y:S01]  /*1400*/  ISETP.GE.AND P2, PT, R9, RZ, PT ;  /* 0x000000ff0900720c */ /* 0x000fe20003f46270 */
[----:B------:R-:W-:Y:S01]  /*1410*/  @!P6 IMAD.IADD R54, R54, 0x1, -R0 ;  /* 0x000000013636e824 */ /* 0x000fe200078e0a00 */
[----:B------:R-:W-:Y:S01]  /*1420*/  IABS R72, R15 ;  /* 0x0000000f00487213 */ /* 0x000fe20000000000 */
[----:B------:R-:W-:-:S03]  /*1430*/  IMAD.HI.U32 R7, R5, R60, RZ ;  /* 0x0000003c05077227 */ /* 0x000fc600078e00ff */
[----:B------:R-:W-:Y:S01]  /*1440*/  ISETP.GT.U32.AND P6, PT, R0, R54, PT ;  /* 0x000000360000720c */ /* 0x000fe20003fc4070 */
[----:B------:R-:W-:Y:S02]  /*1450*/  IMAD.MOV R7, RZ, RZ, -R7 ;  /* 0x000000ffff077224 */ /* 0x000fe400078e0a07 */
[----:B------:R-:W-:Y:S01]  /*1460*/  @!P5 IADD3 R52, R52, -R0, RZ ;  /* 0x800000003434d210 */ /* 0x000fe20007ffe0ff */
[----:B------:R-:W-:Y:S01]  /*1470*/  IMAD.MOV R9, RZ, RZ, -R8 ;  /* 0x000000ffff097224 */ /* 0x000fe200078e0a08 */
[----:B------:R-:W-:Y:S01]  /*1480*/  LOP3.LUT R8, R4, 0x24, RZ, 0xfc, !PT ;  /* 0x0000002404087812 */ /* 0x000fe200078efcff */
[C---:B------:R-:W-:Y:S02]  /*1490*/  IMAD R60, R0.reuse, R7, R60 ;  /* 0x00000007003c7224 */ /* 0x040fe400078e023c */
[----:B------:R-:W-:Y:S01]  /*14a0*/  @!P3 IMAD.MOV R52, RZ, RZ, -R52 ;  /* 0x000000ffff34b224 */ /* 0x000fe200078e0a34 */
[----:B------:R-:W-:Y:S01]  /*14b0*/  IABS R62, R8 ;  /* 0x00000008003e7213 */ /* 0x000fe20000000000 */
[C---:B------:R-:W-:Y:S01]  /*14c0*/  IMAD R58, R0.reuse, R9, R58 ;  /* 0x00000009003a7224 */ /* 0x040fe200078e023a */
[C---:B------:R-:W-:Y:S01]  /*14d0*/  ISETP.GT.U32.AND P3, PT, R0.reuse, R60, PT ;  /* 0x0000003c0000720c */ /* 0x040fe20003f64070 */
[----:B------:R-:W-:Y:S01]  /*14e0*/  @!P1 IMAD.MOV R48, RZ, RZ, -R48 ;  /* 0x000000ffff309224 */ /* 0x000fe200078e0a30 */
[----:B------:R-:W-:Y:S01]  /*14f0*/  ISETP.GT.U32.AND P1, PT, R0, R56, PT ;  /* 0x000000380000720c */ /* 0x000fe20003f24070 */
[----:B------:R-:W-:Y:S01]  /*1500*/  @!P6 IMAD.IADD R54, R54, 0x1, -R0 ;  /* 0x000000013636e824 */ /* 0x000fe200078e0a00 */
[----:B------:R-:W-:Y:S01]  /*1510*/  ISETP.GE.AND P6, PT, R10, RZ, PT ;  /* 0x000000ff0a00720c */ /* 0x000fe20003fc6270 */
[----:B------:R-:W-:Y:S01]  /*1520*/  @!P4 IMAD.MOV R50, RZ, RZ, -R50 ;  /* 0x000000ffff32c224 */ /* 0x000fe200078e0a32 */
[----:B------:R-:W-:Y:S01]  /*1530*/  ISETP.GT.U32.AND P5, PT, R0, R58, PT ;  /* 0x0000003a0000720c */ /* 0x000fe20003fa4070 */
[----:B------:R-:W-:Y:S01]  /*1540*/  @!P0 IMAD.MOV R54, RZ, RZ, -R54 ;  /* 0x000000ffff368224 */ /* 0x000fe200078e0a36 */
[----:B------:R-:W-:Y:S01]  /*1550*/  LOP3.LUT R10, R4, 0x26, RZ, 0xfc, !PT ;  /* 0x00000026040a7812 */ /* 0x000fe200078efcff */
[----:B------:R-:W-:Y:S01]  /*1560*/  IMAD.HI.U32 R7, R5, R62, RZ ;  /* 0x0000003e05077227 */ /* 0x000fe200078e00ff */
[----:B------:R-:W-:-:S02]  /*1570*/  ISETP.GE.AND P0, PT, R8, RZ, PT ;  /* 0x000000ff0800720c */ /* 0x000fc40003f06270 */
[----:B------:R-:W-:Y:S01]  /*1580*/  IABS R64, R10 ;  /* 0x0000000a00407213 */ /* 0x000fe20000000000 */
[--C-:B------:R-:W-:Y:S01]  /*1590*/  @!P3 IMAD.IADD R60, R60, 0x1, -R0.reuse ;  /* 0x000000013c3cb824 */ /* 0x100fe200078e0a00 */
[----:B------:R-:W-:Y:S01]  /*15a0*/  ISETP.GE.AND P4, PT, R11, RZ, PT ;  /* 0x000000ff0b00720c */ /* 0x000fe20003f86270 */
[--C-:B------:R-:W-:Y:S02]  /*15b0*/  @!P1 IMAD.IADD R56, R56, 0x1, -R0.reuse ;  /* 0x0000000138389824 */ /* 0x100fe400078e0a00 */
[C---:B------:R-:W-:Y:S01]  /*15c0*/  IMAD.HI.U32 R8, R5.reuse, R64, RZ ;  /* 0x0000004005087227 */ /* 0x040fe200078e00ff */
[C---:B------:R-:W-:Y:S02]  /*15d0*/  ISETP.GT.U32.AND P3, PT, R0.reuse, R60, PT ;  /* 0x0000003c0000720c */ /* 0x040fe40003f64070 */
[----:B------:R-:W-:Y:S01]  /*15e0*/  ISETP.GT.U32.AND P1, PT, R0, R56, PT ;  /* 0x000000380000720c */ /* 0x000fe20003f24070 */
[----:B------:R-:W-:Y:S01]  /*15f0*/  @!P5 IMAD.IADD R58, R58, 0x1, -R0 ;  /* 0x000000013a3ad824 */ /* 0x000fe200078e0a00 */
[----:B------:R-:W-:Y:S01]  /*1600*/  IADD3 R11, -R8, RZ, RZ ;  /* 0x000000ff080b7210 */ /* 0x000fe20007ffe1ff */
[----:B------:R-:W-:-:S03]  /*1610*/  IMAD.HI.U32 R9, R5, R68, RZ ;  /* 0x0000004405097227 */ /* 0x000fc600078e00ff */
[C---:B------:R-:W-:Y:S01]  /*1620*/  ISETP.GT.U32.AND P5, PT, R0.reuse, R58, PT ;  /* 0x0000003a0000720c */ /* 0x040fe20003fa4070 */
[----:B------:R-:W-:Y:S02]  /*1630*/  IMAD R64, R0, R11, R64 ;  /* 0x0000000b00407224 */ /* 0x000fe400078e0240 */
[----:B------:R-:W-:Y:S02]  /*1640*/  IMAD.MOV R7, RZ, RZ, -R7 ;  /* 0x000000ffff077224 */ /* 0x000fe400078e0a07 */
[--C-:B------:R-:W-:Y:S01]  /*1650*/  @!P3 IMAD.IADD R60, R60, 0x1, -R0.reuse ;  /* 0x000000013c3cb824 */ /* 0x100fe200078e0a00 */
[----:B------:R-:W-:Y:S01]  /*1660*/  ISETP.GT.U32.AND P3, PT, R0, R64, PT ;  /* 0x000000400000720c */ /* 0x000fe20003f64070 */
[----:B------:R-:W-:Y:S01]  /*1670*/  @!P1 IMAD.IADD R56, R56, 0x1, -R0 ;  /* 0x0000000138389824 */ /* 0x000fe200078e0a00 */
[----:B------:R-:W-:Y:S01]  /*1680*/  ISETP.GE.AND P1, PT, R10, RZ, PT ;  /* 0x000000ff0a00720c */ /* 0x000fe20003f26270 */
[----:B------:R-:W-:Y:S02]  /*1690*/  IMAD.MOV R9, RZ, RZ, -R9 ;  /* 0x000000ffff097224 */ /* 0x000fe400078e0a09 */
[----:B------:R-:W-:Y:S01]  /*16a0*/  IMAD R62, R0, R7, R62 ;  /* 0x00000007003e7224 */ /* 0x000fe200078e023e */
[----:B------:R-:W-:Y:S01]  /*16b0*/  LOP3.LUT R7, R4, 0x2a, RZ, 0xfc, !PT ;  /* 0x0000002a04077812 */ /* 0x000fe200078efcff */
[----:B------:R-:W-:Y:S01]  /*16c0*/  @!P5 IMAD.IADD R58, R58, 0x1, -R0 ;  /* 0x000000013a3ad824 */ /* 0x000fe200078e0a00 */
[----:B------:R-:W-:Y:S01]  /*16d0*/  ISETP.GE.AND P5, PT, R12, RZ, PT ;  /* 0x000000ff0c00720c */ /* 0x000fe20003fa6270 */
[----:B------:R-:W-:Y:S01]  /*16e0*/  IMAD R68, R0, R9, R68 ;  /* 0x0000000900447224 */ /* 0x000fe200078e0244 */
[----:B------:R-:W-:Y:S01]  /*16f0*/  LOP3.LUT R12, R4, 0x2c, RZ, 0xfc, !PT ;  /* 0x0000002c040c7812 */ /* 0x000fe200078efcff */
[----:B------:R-:W-:Y:S01]  /*1700*/  @!P2 IMAD.MOV R56, RZ, RZ, -R56 ;  /* 0x000000ffff38a224 */ /* 0x000fe200078e0a38 */
[----:B------:R-:W-:Y:S01]  /*1710*/  ISETP.GT.U32.AND P2, PT, R0, R62, PT ;  /* 0x0000003e0000720c */ /* 0x000fe20003f44070 */
[----:B------:R-:W-:Y:S01]  /*1720*/  @!P4 IMAD.MOV R58, RZ, RZ, -R58 ;  /* 0x000000ffff3ac224 */ /* 0x000fe200078e0a3a */
[----:B------:R-:W-:Y:S01]  /*1730*/  IABS R66, R7 ;  /* 0x0000000700427213 */ /* 0x000fe20000000000 */
[----:B------:R-:W-:Y:S01]  /*1740*/  @!P6 IMAD.MOV R60, RZ, RZ, -R60 ;  /* 0x000000ffff3ce224 */ /* 0x000fe200078e0a3c */
[----:B------:R-:W-:Y:S01]  /*1750*/  IABS R70, R12 ;  /* 0x0000000c00467213 */ /* 0x000fe20000000000 */
[----:B------:R-:W-:Y:S01]  /*1760*/  IMAD.HI.U32 R10, R5, R78, RZ ;  /* 0x0000004e050a7227 */ /* 0x000fe200078e00ff */
[----:B------:R-:W-:-:S02]  /*1770*/  @!P3 IADD3 R64, R64, -R0, RZ ;  /* 0x800000004040b210 */ /* 0x000fc40007ffe0ff */
[----:B------:R-:W-:Y:S01]  /*1780*/  ISETP.GE.AND P4, PT, R7, RZ, PT ;  /* 0x000000ff0700720c */ /* 0x000fe20003f86270 */
[C---:B------:R-:W-:Y:S01]  /*1790*/  IMAD.HI.U32 R7, R5.reuse, R66, RZ ;  /* 0x0000004205077227 */ /* 0x040fe200078e00ff */
[C---:B------:R-:W-:Y:S02]  /*17a0*/  ISETP.GT.U32.AND P3, PT, R0.reuse, R64, PT ;  /* 0x000000400000720c */ /* 0x040fe40003f64070 */
[----:B------:R-:W-:Y:S01]  /*17b0*/  ISETP.GT.U32.AND P6, PT, R0, R68, PT ;  /* 0x000000440000720c */ /* 0x000fe20003fc4070 */
[----:B------:R-:W-:-:S04]  /*17c0*/  IMAD.HI.U32 R8, R5, R70, RZ ;  /* 0x0000004605087227 */ /* 0x000fc800078e00ff */
[----:B------:R-:W-:Y:S02]  /*17d0*/  IMAD.MOV R7, RZ, RZ, -R7 ;  /* 0x000000ffff077224 */ /* 0x000fe400078e0a07 */
[----:B------:R-:W-:Y:S02]  /*17e0*/  IMAD.MOV R11, RZ, RZ, -R8 ;  /* 0x000000ffff0b7224 */ /* 0x000fe400078e0a08 */
[----:B------:R-:W-:Y:S02]  /*17f0*/  @!P2 IMAD.IADD R62, R62, 0x1, -R0 ;  /* 0x000000013e3ea824 */ /* 0x000fe400078e0a00 */
[C---:B------:R-:W-:Y:S02]  /*1800*/  IMAD R66, R0.reuse, R7, R66 ;  /* 0x0000000700427224 */ /* 0x040fe400078e0242 */
[----:B------:R-:W-:Y:S01]  /*1810*/  IMAD R70, R0, R11, R70 ;  /* 0x0000000b00467224 */ /* 0x000fe200078e0246 */
[----:B------:R-:W-:Y:S01]  /*1820*/  @!P6 IADD3 R68, R68, -R0, RZ ;  /* 0x800000004444e210 */ /* 0x000fe20007ffe0ff */
[----:B------:R-:W-:Y:S01]  /*1830*/  @!P3 IMAD.IADD R64, R64, 0x1, -R0 ;  /* 0x000000014040b824 */ /* 0x000fe200078e0a00 */
[C---:B------:R-:W-:Y:S01]  /*1840*/  ISETP.GT.U32.AND P2, PT, R0.reuse, R62, PT ;  /* 0x0000003e0000720c */ /* 0x040fe20003f44070 */
[----:B------:R-:W-:Y:S01]  /*1850*/  IMAD.MOV R13, RZ, RZ, -R10 ;  /* 0x000000ffff0d7224 */ /* 0x000fe200078e0a0a */
[C---:B------:R-:W-:Y:S01]  /*1860*/  ISETP.GT.U32.AND P3, PT, R0.reuse, R66, PT ;  /* 0x000000420000720c */ /* 0x040fe20003f64070 */
[----:B------:R-:W-:Y:S01]  /*1870*/  IMAD.HI.U32 R9, R5, R72, RZ ;  /* 0x0000004805097227 */ /* 0x000fe200078e00ff */
[----:B------:R-:W-:-:S02]  /*1880*/  ISETP.GT.U32.AND P6, PT, R0, R70, PT ;  /* 0x000000460000720c */ /* 0x000fc40003fc4070 */
[C---:B------:R-:W-:Y:S01]  /*1890*/  LOP3.LUT R10, R4.reuse, 0x32, RZ, 0xfc, !PT ;  /* 0x00000032040a7812 */ /* 0x040fe200078efcff */
[----:B------:R-:W-:Y:S01]  /*18a0*/  IMAD.MOV R9, RZ, RZ, -R9 ;  /* 0x000000ffff097224 */ /* 0x000fe200078e0a09 */
[----:B------:R-:W-:Y:S01]  /*18b0*/  LOP3.LUT R11, R4, 0x34, RZ, 0xfc, !PT ;  /* 0x00000034040b7812 */ /* 0x000fe200078efcff */
[C---:B------:R-:W-:Y:S01]  /*18c0*/  IMAD R78, R0.reuse, R13, R78 ;  /* 0x0000000d004e7224 */ /* 0x040fe200078e024e */
[----:B------:R-:W-:Y:S01]  /*18d0*/  IABS R74, R10 ;  /* 0x0000000a004a7213 */ /* 0x000fe20000000000 */
[----:B------:R-:W-:Y:S01]  /*18e0*/  IMAD R72, R0, R9, R72 ;  /* 0x0000000900487224 */ /* 0x000fe200078e0248 */
[----:B------:R-:W-:Y:S01]  /*18f0*/  IABS R80, R11 ;  /* 0x0000000b00507213 */ /* 0x000fe20000000000 */
[--C-:B------:R-:W-:Y:S01]  /*1900*/  @!P2 IMAD.IADD R62, R62, 0x1, -R0.reuse ;  /* 0x000000013e3ea824 */ /* 0x100fe200078e0a00 */
[----:B------:R-:W-:Y:S01]  /*1910*/  LOP3.LUT R13, R4, 0x38, RZ, 0xfc, !PT ;  /* 0x00000038040d7812 */ /* 0x000fe200078efcff */
[--C-:B------:R-:W-:Y:S01]  /*1920*/  @!P3 IMAD.IADD R66, R66, 0x1, -R0.reuse ;  /* 0x000000014242b824 */ /* 0x100fe200078e0a00 */
[----:B------:R-:W-:Y:S01]  /*1930*/  ISETP.GT.U32.AND P3, PT, R0, R68, PT ;  /* 0x000000440000720c */ /* 0x000fe20003f64070 */
[----:B------:R-:W-:Y:S01]  /*1940*/  @!P6 IMAD.IADD R70, R70, 0x1, -R0 ;  /* 0x000000014646e824 */ /* 0x000fe200078e0a00 */
[----:B------:R-:W-:Y:S01]  /*1950*/  ISETP.GE.AND P2, PT, R12, RZ, PT ;  /* 0x000000ff0c00720c */ /* 0x000fe20003f46270 */
[----:B------:R-:W-:Y:S01]  /*1960*/  @!P0 IMAD.MOV R62, RZ, RZ, -R62 ;  /* 0x000000ffff3e8224 */ /* 0x000fe200078e0a3e */
[C---:B------:R-:W-:Y:S01]  /*1970*/  ISETP.GT.U32.AND P0, PT, R0.reuse, R66, PT ;  /* 0x000000420000720c */ /* 0x040fe20003f04070 */
[----:B------:R-:W-:Y:S01]  /*1980*/  IMAD.HI.U32 R7, R5, R74, RZ ;  /* 0x0000004a05077227 */ /* 0x000fe200078e00ff */
[----:B------:R-:W-:-:S02]  /*1990*/  ISETP.GT.U32.AND P6, PT, R0, R70, PT ;  /* 0x000000460000720c */ /* 0x000fc40003fc4070 */
[----:B------:R-:W-:Y:S01]  /*19a0*/  LOP3.LUT R12, R4, 0x36, RZ, 0xfc, !PT ;  /* 0x00000036040c7812 */ /* 0x000fe200078efcff */
[C---:B------:R-:W-:Y:S01]  /*19b0*/  IMAD.HI.U32 R8, R5.reuse, R80, RZ ;  /* 0x0000005005087227 */ /* 0x040fe200078e00ff */
[----:B------:R-:W-:Y:S02]  /*19c0*/  IABS R82, R13 ;  /* 0x0000000d00527213 */ /* 0x000fe40000000000 */
[----:B------:R-:W-:Y:S01]  /*19d0*/  IABS R76, R12 ;  /* 0x0000000c004c7213 */ /* 0x000fe20000000000 */
[----:B------:R-:W-:Y:S02]  /*19e0*/  IMAD.MOV R7, RZ, RZ, -R7 ;  /* 0x000000ffff077224 */ /* 0x000fe400078e0a07 */
[----:B------:R-:W-:Y:S02]  /*19f0*/  IMAD.MOV R9, RZ, RZ, -R8 ;  /* 0x000000ffff097224 */ /* 0x000fe400078e0a08 */
[----:B------:R-:W-:Y:S01]  /*1a00*/  @!P1 IMAD.MOV R64, RZ, RZ, -R64 ;  /* 0x000000ffff409224 */ /* 0x000fe200078e0a40 */
[----:B------:R-:W-:Y:S01]  /*1a10*/  ISETP.GT.U32.AND P1, PT, R0, R72, PT ;  /* 0x000000480000720c */ /* 0x000fe20003f24070 */
[----:B------:R-:W-:Y:S01]  /*1a20*/  @!P3 IMAD.IADD R68, R68, 0x1, -R0 ;  /* 0x000000014444b824 */ /* 0x000fe200078e0a00 */
[C---:B------:R-:W-:Y:S01]  /*1a30*/  ISETP.GT.U32.AND P3, PT, R0.reuse, R78, PT ;  /* 0x0000004e0000720c */ /* 0x040fe20003f64070 */
[----:B------:R-:W-:Y:S01]  /*1a40*/  IMAD R74, R0, R7, R74 ;  /* 0x00000007004a7224 */ /* 0x000fe200078e024a */
[----:B------:R-:W-:Y:S01]  /*1a50*/  @!P0 IADD3 R66, R66, -R0, RZ ;  /* 0x8000000042428210 */ /* 0x000fe20007ffe0ff */
[----:B------:R-:W-:Y:S01]  /*1a60*/  IMAD R80, R0, R9, R80 ;  /* 0x0000000900507224 */ /* 0x000fe200078e0250 */
[----:B------:R-:W-:Y:S01]  /*1a70*/  @!P5 IADD3 R68, -R68, RZ, RZ ;  /* 0x000000ff4444d210 */ /* 0x000fe20007ffe1ff */
[----:B------:R-:W-:Y:S01]  /*1a80*/  @!P6 IMAD.IADD R70, R70, 0x1, -R0 ;  /* 0x000000014646e824 */ /* 0x000fe200078e0a00 */
[C---:B------:R-:W-:Y:S01]  /*1a90*/  ISETP.GT.U32.AND P0, PT, R0.reuse, R74, PT ;  /* 0x0000004a0000720c */ /* 0x040fe20003f04070 */
[----:B------:R-:W-:Y:S01]  /*1aa0*/  IMAD.HI.U32 R8, R5, R82, RZ ;  /* 0x0000005205087227 */ /* 0x000fe200078e00ff */
[----:B------:R-:W-:-:S03]  /*1ab0*/  ISETP.GT.U32.AND P6, PT, R0, R80, PT ;  /* 0x000000500000720c */ /* 0x000fc60003fc4070 */
[--C-:B------:R-:W-:Y:S01]  /*1ac0*/  @!P1 IMAD.IADD R72, R72, 0x1, -R0.reuse ;  /* 0x0000000148489824 */ /* 0x100fe200078e0a00 */
[----:B------:R-:W-:Y:S01]  /*1ad0*/  ISETP.GE.AND P1, PT, R15, RZ, PT ;  /* 0x000000ff0f00720c */ /* 0x000fe20003f26270 */
[--C-:B------:R-:W-:Y:S01]  /*1ae0*/  @!P3 IMAD.IADD R78, R78, 0x1, -R0.reuse ;  /* 0x000000014e4eb824 */ /* 0x100fe200078e0a00 */
[----:B------:R-:W-:Y:S01]  /*1af0*/  LOP3.LUT R15, R4, 0x3a, RZ, 0xfc, !PT ;  /* 0x0000003a040f7812 */ /* 0x000fe200078efcff */
[----:B------:R-:W-:Y:S01]  /*1b00*/  IMAD.HI.U32 R7, R5, R76, RZ ;  /* 0x0000004c05077227 */ /* 0x000fe200078e00ff */
[----:B------:R-:W-:Y:S02]  /*1b10*/  ISETP.GE.AND P3, PT, R17, RZ, PT ;  /* 0x000000ff1100720c */ /* 0x000fe40003f66270 */
[----:B------:R-:W-:Y:S01]  /*1b20*/  IABS R84, R15 ;  /* 0x0000000f00547213 */ /* 0x000fe20000000000 */
[--C-:B------:R-:W-:Y:S01]  /*1b30*/  @!P0 IMAD.IADD R74, R74, 0x1, -R0.reuse ;  /* 0x000000014a4a8824 */ /* 0x100fe200078e0a00 */
[----:B------:R-:W-:Y:S01]  /*1b40*/  ISETP.GT.U32.AND P0, PT, R0, R72, PT ;  /* 0x000000480000720c */ /* 0x000fe20003f04070 */
[----:B------:R-:W-:Y:S01]  /*1b50*/  @!P6 IMAD.IADD R80, R80, 0x1, -R0 ;  /* 0x000000015050e824 */ /* 0x000fe200078e0a00 */
[C---:B------:R-:W-:Y:S01]  /*1b60*/  ISETP.GT.U32.AND P6, PT, R0.reuse, R78, PT ;  /* 0x0000004e0000720c */ /* 0x040fe20003fc4070 */
[----:B------:R-:W-:Y:S01]  /*1b70*/  IMAD.MOV R9, RZ, RZ, -R8 ;  /* 0x000000ffff097224 */ /* 0x000fe200078e0a08 */
[----:B------:R-:W-:Y:S01]  /*1b80*/  ISETP.GT.U32.AND P5, PT, R0, R74, PT ;  /* 0x0000004a0000720c */ /* 0x000fe20003fa4070 */
[----:B------:R-:W-:Y:S01]  /*1b90*/  IMAD.MOV R7, RZ, RZ, -R7 ;  /* 0x000000ffff077224 */ /* 0x000fe200078e0a07 */
[----:B------:R-:W-:Y:S01]  /*1ba0*/  LOP3.LUT R17, R4, 0x3c, RZ, 0xfc, !PT ;  /* 0x0000003c04117812 */ /* 0x000fe200078efcff */
[----:B------:R-:W-:-:S02]  /*1bb0*/  IMAD R82, R0, R9, R82 ;  /* 0x0000000900527224 */ /* 0x000fc400078e0252 */
[C---:B------:R-:W-:Y:S01]  /*1bc0*/  IMAD R76, R0.reuse, R7, R76 ;  /* 0x00000007004c7224 */ /* 0x040fe200078e024c */
[----:B------:R-:W-:Y:S01]  /*1bd0*/  IABS R86, R17 ;  /* 0x0000001100567213 */ /* 0x000fe20000000000 */
[----:B------:R-:W-:Y:S01]  /*1be0*/  @!P4 IMAD.MOV R66, RZ, RZ, -R66 ;  /* 0x000000ffff42c224 */ /* 0x000fe200078e0a42 */
[----:B------:R-:W-:Y:S01]  /*1bf0*/  ISETP.GT.U32.AND P4, PT, R0, R80, PT ;  /* 0x000000500000720c */ /* 0x000fe20003f84070 */
[--C-:B------:R-:W-:Y:S01]  /*1c00*/  @!P0 IMAD.IADD R72, R72, 0x1, -R0.reuse ;  /* 0x0000000148488824 */ /* 0x100fe200078e0a00 */
[----:B------:R-:W-:Y:S01]  /*1c10*/  ISETP.GE.AND P0, PT, R10, RZ, PT ;  /* 0x000000ff0a00720c */ /* 0x000fe20003f06270 */
[----:B------:R-:W-:Y:S01]  /*1c20*/  @!P6 IMAD.IADD R78, R78, 0x1, -R0 ;  /* 0x000000014e4ee824 */ /* 0x000fe200078e0a00 */
[----:B------:R-:W-:Y:S01]  /*1c30*/  ISETP.GT.U32.AND P6, PT, R0, R82, PT ;  /* 0x000000520000720c */ /* 0x000fe20003fc4070 */
[----:B------:R-:W-:Y:S01]  /*1c40*/  IMAD.HI.U32 R7, R5, R84, RZ ;  /* 0x0000005405077227 */ /* 0x000fe200078e00ff */
[----:B------:R-:W-:-:S03]  /*1c50*/  LOP3.LUT R10, R4, 0x42, RZ, 0xfc, !PT ;  /* 0x00000042040a7812 */ /* 0x000fc600078efcff */
[----:B------:R-:W-:Y:S01]  /*1c60*/  @!P5 IMAD.IADD R74, R74, 0x1, -R0 ;  /* 0x000000014a4ad824 */ /* 0x000fe200078e0a00 */
[----:B------:R-:W-:Y:S01]  /*1c70*/  ISETP.GE.AND P5, PT, R11, RZ, PT ;  /* 0x000000ff0b00720c */ /* 0x000fe20003fa6270 */
[----:B------:R-:W-:Y:S01]  /*1c80*/  IMAD.HI.U32 R8, R5, R86, RZ ;  /* 0x0000005605087227 */ /* 0x000fe200078e00ff */
[----:B------:R-:W-:Y:S02]  /*1c90*/  IADD3 R7, -R7, RZ, RZ ;  /* 0x000000ff07077210 */ /* 0x000fe40007ffe1ff */
[----:B------:R-:W-:Y:S01]  /*1ca0*/  IABS R112, R10 ;  /* 0x0000000a00707213 */ /* 0x000fe20000000000 */
[----:B------:R-:W-:Y:S01]  /*1cb0*/  @!P2 IMAD.MOV R70, RZ, RZ, -R70 ;  /* 0x000000ffff46a224 */ /* 0x000fe200078e0a46 */
[----:B------:R-:W-:Y:S01]  /*1cc0*/  ISETP.GT.U32.AND P2, PT, R0, R76, PT ;  /* 0x0000004c0000720c */ /* 0x000fe20003f44070 */
[----:B------:R-:W-:Y:S01]  /*1cd0*/  IMAD.MOV R9, RZ, RZ, -R8 ;  /* 0x000000ffff097224 */ /* 0x000fe200078e0a08 */
[----:B------:R-:W-:Y:S01]  /*1ce0*/  LOP3.LUT R8, R4, 0x40, RZ, 0xfc, !PT ;  /* 0x0000004004087812 */ /* 0x000fe200078efcff */
[----:B------:R-:W-:Y:S01]  /*1cf0*/  IMAD R84, R0, R7, R84 ;  /* 0x0000000700547224 */ /* 0x000fe200078e0254 */
[----:B------:R-:W-:Y:S01]  /*1d00*/  LOP3.LUT R7, R4, 0x3e, RZ, 0xfc, !PT ;  /* 0x0000003e04077812 */ /* 0x000fe200078efcff */
[--C-:B------:R-:W-:Y:S01]  /*1d10*/  @!P4 IMAD.IADD R80, R80, 0x1, -R0.reuse ;  /* 0x000000015050c824 */ /* 0x100fe200078e0a00 */
[----:B------:R-:W-:Y:S01]  /*1d20*/  ISETP.GE.AND P4, PT, R12, RZ, PT ;  /* 0x000000ff0c00720c */ /* 0x000fe20003f86270 */
[----:B------:R-:W-:Y:S01]  /*1d30*/  @!P6 IMAD.IADD R82, R82, 0x1, -R0 ;  /* 0x000000015252e824 */ /* 0x000fe200078e0a00 */
[----:B------:R-:W-:Y:S01]  /*1d40*/  IABS R88, R7 ;  /* 0x0000000700587213 */ /* 0x000fe20000000000 */
[C---:B------:R-:W-:Y:S01]  /*1d50*/  IMAD R86, R0.reuse, R9, R86 ;  /* 0x0000000900567224 */ /* 0x040fe200078e0256 */
[----:B------:R-:W-:Y:S01]  /*1d60*/  IABS R110, R8 ;  /* 0x00000008006e7213 */ /* 0x000fe20000000000 */
[----:B------:R-:W-:Y:S01]  /*1d70*/  @!P0 IMAD.MOV R74, RZ, RZ, -R74 ;  /* 0x000000ffff4a8224 */ /* 0x000fe200078e0a4a */
[C---:B------:R-:W-:Y:S01]  /*1d80*/  ISETP.GT.U32.AND P0, PT, R0.reuse, R84, PT ;  /* 0x000000540000720c */ /* 0x040fe20003f04070 */
[----:B------:R-:W-:Y:S01]  /*1d90*/  @!P3 IMAD.MOV R78, RZ, RZ, -R78 ;  /* 0x000000ffff4eb224 */ /* 0x000fe200078e0a4e */
[C---:B------:R-:W-:Y:S01]  /*1da0*/  ISETP.GT.U32.AND P3, PT, R0.reuse, R82, PT ;  /* 0x000000520000720c */ /* 0x040fe20003f64070 */
[----:B------:R-:W-:Y:S01]  /*1db0*/  @!P5 IMAD.MOV R80, RZ, RZ, -R80 ;  /* 0x000000ffff50d224 */ /* 0x000fe200078e0a50 */
[----:B------:R-:W-:Y:S01]  /*1dc0*/  ISETP.GT.U32.AND P5, PT, R0, R86, PT ;  /* 0x000000560000720c */ /* 0x000fe20003fa4070 */
[----:B------:R-:W-:Y:S01]  /*1dd0*/  @!P2 IMAD.IADD R76, R76, 0x1, -R0 ;  /* 0x000000014c4ca824 */ /* 0x000fe200078e0a00 */
[----:B------:R-:W-:Y:S01]  /*1de0*/  ISETP.GE.AND P6, PT, R15, RZ, PT ;  /* 0x000000ff0f00720c */ /* 0x000fe20003fc6270 */
[----:B------:R-:W-:Y:S01]  /*1df0*/  @!P1 IMAD.MOV R72, RZ, RZ, -R72 ;  /* 0x000000ffff489224 */ /* 0x000fe200078e0a48 */
[----:B------:R-:W-:-:S02]  /*1e00*/  ISETP.GE.AND P2, PT, R13, RZ, PT ;  /* 0x000000ff0d00720c */ /* 0x000fc40003f46270 */
[----:B------:R-:W-:Y:S02]  /*1e10*/  ISETP.GT.U32.AND P1, PT, R0, R76, PT ;  /* 0x0000004c0000720c */ /* 0x000fe40003f24070 */
[----:B------:R-:W-:Y:S01]  /*1e20*/  LOP3.LUT R11, R4, 0x4a, RZ, 0xfc, !PT ;  /* 0x0000004a040b7812 */ /* 0x000fe200078efcff */
[--C-:B------:R-:W-:Y:S01]  /*1e30*/  @!P0 IMAD.IADD R84, R84, 0x1, -R0.reuse ;  /* 0x0000000154548824 */ /* 0x100fe200078e0a00 */
[----:B------:R-:W-:Y:S01]  /*1e40*/  ISETP.GE.AND P0, PT, R8, RZ, PT ;  /* 0x000000ff0800720c */ /* 0x000fe20003f06270 */
[----:B------:R-:W-:Y:S01]  /*1e50*/  IMAD.HI.U32 R8, R5, R110, RZ ;  /* 0x0000006e05087227 */ /* 0x000fe200078e00ff */
[----:B------:R-:W-:Y:S02]  /*1e60*/  @!P3 IADD3 R82, R82, -R0, RZ ;  /* 0x800000005252b210 */ /* 0x000fe40007ffe0ff */
[----:B------:R-:W-:Y:S01]  /*1e70*/  ISETP.GE.AND P3, PT, R7, RZ, PT ;  /* 0x000000ff0700720c */ /* 0x000fe20003f66270 */
[----:B------:R-:W-:Y:S01]  /*1e80*/  @!P5 IMAD.IADD R86, R86, 0x1, -R0 ;  /* 0x000000015656d824 */ /* 0x000fe200078e0a00 */
[----:B------:R-:W-:Y:S01]  /*1e90*/  ISETP.GT.U32.AND P5, PT, R0, R84, PT ;  /* 0x000000540000720c */ /* 0x000fe20003fa4070 */
[----:B------:R-:W-:Y:S01]  /*1ea0*/  IMAD.HI.U32 R7, R5, R88, RZ ;  /* 0x0000005805077227 */ /* 0x000fe200078e00ff */
[----:B------:R-:W-:-:S02]  /*1eb0*/  IABS R120, R11 ;  /* 0x0000000b00787213 */ /* 0x000fc40000000000 */
[C---:B------:R-:W-:Y:S01]  /*1ec0*/  LOP3.LUT R12, R4.reuse, 0x4c, RZ, 0xfc, !PT ;  /* 0x0000004c040c7812 */ /* 0x040fe200078efcff */
[----:B------:R-:W-:Y:S01]  /*1ed0*/  IMAD.MOV R7, RZ, RZ, -R7 ;  /* 0x000000ffff077224 */ /* 0x000fe200078e0a07 */
[----:B------:R-:W-:Y:S01]  /*1ee0*/  LOP3.LUT R13, R4, 0x4e, RZ, 0xfc, !PT ;  /* 0x0000004e040d7812 */ /* 0x000fe200078efcff */
[----:B------:R-:W-:Y:S01]  /*1ef0*/  @!P1 IMAD.IADD R76, R76, 0x1, -R0 ;  /* 0x000000014c4c9824 */ /* 0x000fe200078e0a00 */
[----:B------:R-:W-:Y:S01]  /*1f00*/  ISETP.GE.AND P1, PT, R17, RZ, PT ;  /* 0x000000ff1100720c */ /* 0x000fe20003f26270 */
[----:B------:R-:W-:Y:S01]  /*1f10*/  IMAD R88, R0, R7, R88 ;  /* 0x0000000700587224 */ /* 0x000fe200078e0258 */
[----:B------:R-:W-:Y:S01]  /*1f20*/  LOP3.LUT R7, R4, 0x44, RZ, 0xfc, !PT ;  /* 0x0000004404077812 */ /* 0x000fe200078efcff */
[----:B------:R-:W-:Y:S01]  /*1f30*/  @!P4 IMAD.MOV R76, RZ, RZ, -R76 ;  /* 0x000000ffff4cc224 */ /* 0x000fe200078e0a4c */
[----:B------:R-:W-:Y:S01]  /*1f40*/  ISETP.GT.U32.AND P4, PT, R0, R86, PT ;  /* 0x000000560000720c */ /* 0x000fe20003f84070 */
[----:B------:R-:W-:Y:S01]  /*1f50*/  @!P5 IMAD.IADD R84, R84, 0x1, -R0 ;  /* 0x000000015454d824 */ /* 0x000fe200078e0a00 */
[----:B------:R-:W-:Y:S01]  /*1f60*/  ISETP.GT.U32.AND P5, PT, R0, R88, PT ;  /* 0x000000580000720c */ /* 0x000fe20003fa4070 */
[----:B------:R-:W-:Y:S01]  /*1f70*/  IMAD.MOV R9, RZ, RZ, -R8 ;  /* 0x000000ffff097224 */ /* 0x000fe200078e0a08 */
[----:B------:R-:W-:Y:S01]  /*1f80*/  IABS R114, R7 ;  /* 0x0000000700727213 */ /* 0x000fe20000000000 */
[----:B------:R-:W-:Y:S01]  /*1f90*/  @!P6 IMAD.MOV R84, RZ, RZ, -R84 ;  /* 0x000000ffff54e224 */ /* 0x000fe200078e0a54 */
[----:B------:R-:W-:Y:S01]  /*1fa0*/  LOP3.LUT R8, R4, 0x46, RZ, 0xfc, !PT ;  /* 0x0000004604087812 */ /* 0x000fe200078efcff */
[----:B------:R-:W-:Y:S01]  /*1fb0*/  IMAD R110, R0, R9, R110 ;  /* 0x00000009006e7224 */ /* 0x000fe200078e026e */
[----:B------:R-:W-:Y:S01]  /*1fc0*/  IABS R122, R12 ;  /* 0x0000000c007a7213 */ /* 0x000fe20000000000 */
[----:B------:R-:W-:Y:S01]  /*1fd0*/  @!P2 IMAD.MOV R82, RZ, RZ, -R82 ;  /* 0x000000ffff52a224 */ /* 0x000fe200078e0a52 */
[----:B------:R-:W-:-:S02]  /*1fe0*/  IABS R116, R8 ;  /* 0x0000000800747213 */ /* 0x000fc40000000000 */
[----:B------:R-:W-:Y:S02]  /*1ff0*/  ISETP.GT.U32.AND P6, PT, R0, R110, PT ;  /* 0x0000006e0000720c */ /* 0x000fe40003fc4070 */
[----:B------:R-:W-:Y:S01]  /*2000*/  @!P4 IADD3 R86, R86, -R0, RZ ;  /* 0x800000005656c210 */ /* 0x000fe20007ffe0ff */
[----:B------:R-:W-:Y:S01]  /*2010*/  @!P5 IMAD.IADD R88, R88, 0x1, -R0 ;  /* 0x000000015858d824 */ /* 0x000fe200078e0a00 */
[----:B------:R-:W-:Y:S01]  /*2020*/  ISETP.GE.AND P4, PT, R7, RZ, PT ;  /* 0x000000ff0700720c */ /* 0x000fe20003f86270 */
[C---:B------:R-:W-:Y:S01]  /*2030*/  IMAD.HI.U32 R7, R5.reuse, R112, RZ ;  /* 0x0000007005077227 */ /* 0x040fe200078e00ff */
[----:B------:R-:W-:Y:S02]  /*2040*/  ISETP.GE.AND P2, PT, R10, RZ, PT ;  /* 0x000000ff0a00720c */ /* 0x000fe40003f46270 */
[----:B------:R-:W-:Y:S01]  /*2050*/  ISETP.GT.U32.AND P5, PT, R0, R88, PT ;  /* 0x000000580000720c */ /* 0x000fe20003fa4070 */
[----:B------:R-:W-:Y:S01]  /*2060*/  IMAD.MOV R9, RZ, RZ, -R7 ;  /* 0x000000ffff097224 */ /* 0x000fe200078e0a07 */
[----:B------:R-:W-:Y:S01]  /*2070*/  LOP3.LUT R10, R4, 0x48, RZ, 0xfc, !PT ;  /* 0x00000048040a7812 */ /* 0x000fe200078efcff */
[----:B------:R-:W-:Y:S01]  /*2080*/  IMAD.HI.U32 R7, R5, R114, RZ ;  /* 0x0000007205077227 */ /* 0x000fe200078e00ff */
[----:B------:R-:W-:-:S02]  /*2090*/  IABS R124, R13 ;  /* 0x0000000d007c7213 */ /* 0x000fc40000000000 */
[----:B------:R-:W-:Y:S01]  /*20a0*/  IABS R118, R10 ;  /* 0x0000000a00767213 */ /* 0x000fe20000000000 */
[----:B------:R-:W-:Y:S01]  /*20b0*/  IMAD.MOV R7, RZ, RZ, -R7 ;  /* 0x000000ffff077224 */ /* 0x000fe200078e0a07 */
[----:B------:R-:W-:Y:S01]  /*20c0*/  LOP3.LUT R15, R4, 0x50, RZ, 0xfc, !PT ;  /* 0x00000050040f7812 */ /* 0x000fe200078efcff */
[----:B------:R-:W-:Y:S01]  /*20d0*/  @!P6 IMAD.IADD R110, R110, 0x1, -R0 ;  /* 0x000000016e6ee824 */ /* 0x000fe200078e0a00 */
[----:B------:R-:W-:Y:S01]  /*20e0*/  LOP3.LUT R17, R4, 0x8a, RZ, 0xfc, !PT ;  /* 0x0000008a04117812 */ /* 0x000fe200078efcff */
[C---:B------:R-:W-:Y:S01]  /*20f0*/  IMAD R114, R0.reuse, R7, R114 ;  /* 0x0000000700727224 */ /* 0x040fe200078e0272 */
[----:B------:R-:W-:Y:S01]  /*2100*/  IABS R126, R15 ;  /* 0x0000000f007e7213 */ /* 0x000fe20000000000 */
[C---:B------:R-:W-:Y:S01]  /*2110*/  IMAD R112, R0.reuse, R9, R112 ;  /* 0x0000000900707224 */ /* 0x040fe200078e0270 */
[----:B------:R-:W-:Y:S01]  /*2120*/  ISETP.GT.U32.AND P6, PT, R0, R110, PT ;  /* 0x0000006e0000720c */ /* 0x000fe20003fc4070 */
[----:B------:R-:W-:Y:S01]  /*2130*/  IMAD.HI.U32 R7, R5, R116, RZ ;  /* 0x0000007405077227 */ /* 0x000fe200078e00ff */
[----:B------:R-:W-:-:S03]  /*2140*/  IABS R184, R17 ;  /* 0x0000001100b87213 */ /* 0x000fc60000000000 */
[----:B------:R-:W-:Y:S01]  /*2150*/  @!P1 IMAD.MOV R86, RZ, RZ, -R86 ;  /* 0x000000ffff569224 */ /* 0x000fe200078e0a56 */
[----:B------:R-:W-:Y:S01]  /*2160*/  ISETP.GE.AND P1, PT, R8, RZ, PT ;  /* 0x000000ff0800720c */ /* 0x000fe20003f26270 */
[----:B------:R-:W-:Y:S01]  /*2170*/  @!P5 IMAD.IADD R88, R88, 0x1, -R0 ;  /* 0x000000015858d824 */ /* 0x000fe200078e0a00 */
[----:B------:R-:W-:Y:S01]  /*2180*/  IADD3 R7, -R7, RZ, RZ ;  /* 0x000000ff07077210 */ /* 0x000fe20007ffe1ff */
[----:B------:R-:W-:Y:S01]  /*2190*/  IMAD.HI.U32 R8, R5, R118, RZ ;  /* 0x0000007605087227 */ /* 0x000fe200078e00ff */
[----:B------:R-:W-:-:S03]  /*21a0*/  ISETP.GT.U32.AND P5, PT, R0, R112, PT ;  /* 0x000000700000720c */ /* 0x000fc60003fa4070 */
[----:B------:R-:W-:Y:S02]  /*21b0*/  IMAD.MOV R9, RZ, RZ, -R8 ;  /* 0x000000ffff097224 */ /* 0x000fe400078e0a08 */
[C---:B------:R-:W-:Y:S02]  /*21c0*/  IMAD R116, R0.reuse, R7, R116 ;  /* 0x0000000700747224 */ /* 0x040fe400078e0274 */
[----:B------:R-:W-:Y:S02]  /*21d0*/  IMAD R118, R0, R9, R118 ;  /* 0x0000000900767224 */ /* 0x000fe400078e0276 */
[----:B------:R-:W-:Y:S01]  /*21e0*/  @!P6 IMAD.IADD R110, R110, 0x1, -R0 ;  /* 0x000000016e6ee824 */ /* 0x000fe200078e0a00 */
[C---:B------:R-:W-:Y:S01]  /*21f0*/  ISETP.GT.U32.AND P6, PT, R0.reuse, R116, PT ;  /* 0x000000740000720c */ /* 0x040fe20003fc4070 */
[----:B------:R-:W-:Y:S01]  /*2200*/  @!P3 IMAD.MOV R88, RZ, RZ, -R88 ;  /* 0x000000ffff58b224 */ /* 0x000fe200078e0a58 */
[----:B------:R-:W-:Y:S01]  /*2210*/  ISETP.GT.U32.AND P3, PT, R0, R114, PT ;  /* 0x000000720000720c */ /* 0x000fe20003f64070 */
[----:B------:R-:W-:Y:S01]  /*2220*/  @!P5 IMAD.IADD R112, R112, 0x1, -R0 ;  /* 0x000000017070d824 */ /* 0x000fe200078e0a00 */
[----:B------:R-:W-:Y:S01]  /*2230*/  ISETP.GT.U32.AND P5, PT, R0, R118, PT ;  /* 0x000000760000720c */ /* 0x000fe20003fa4070 */
[----:B------:R-:W-:-:S04]  /*2240*/  IMAD.HI.U32 R7, R5, R120, RZ ;  /* 0x0000007805077227 */ /* 0x000fc800078e00ff */
[----:B------:R-:W-:Y:S02]  /*2250*/  IMAD.MOV R7, RZ, RZ, -R7 ;  /* 0x000000ffff077224 */ /* 0x000fe400078e0a07 */
[----:B------:R-:W-:Y:S02]  /*2260*/  @!P0 IMAD.MOV R110, RZ, RZ, -R110 ;  /* 0x000000ffff6e8224 */ /* 0x000fe400078e0a6e */
[----:B------:R-:W-:Y:S02]  /*2270*/  @!P6 IMAD.IADD R116, R116, 0x1, -R0 ;  /* 0x000000017474e824 */ /* 0x000fe400078e0a00 */
[----:B------:R-:W-:Y:S02]  /*2280*/  IMAD R120, R0, R7, R120 ;  /* 0x0000000700787224 */ /* 0x000fe400078e0278 */
[----:B------:R-:W-:Y:S01]  /*2290*/  @!P5 IADD3 R118, R118, -R0, RZ ;  /* 0x800000007676d210 */ /* 0x000fe20007ffe0ff */
[----:B------:R-:W-:Y:S01]  /*22a0*/  IMAD.HI.U32 R7, R5, R122, RZ ;  /* 0x0000007a05077227 */ /* 0x000fe200078e00ff */
[----:B------:R-:W-:-:S02]  /*22b0*/  ISETP.GT.U32.AND P5, PT, R0, R116, PT ;  /* 0x000000740000720c */ /* 0x000fc40003fa4070 */
[----:B------:R-:W-:Y:S01]  /*22c0*/  ISETP.GT.U32.AND P0, PT, R0, R118, PT ;  /* 0x000000760000720c */ /* 0x000fe20003f04070 */
[----:B------:R-:W-:Y:S01]  /*22d0*/  @!P3 IMAD.IADD R114, R114, 0x1, -R0 ;  /* 0x000000017272b824 */ /* 0x000fe200078e0a00 */
[C---:B------:R-:W-:Y:S01]  /*22e0*/  ISETP.GT.U32.AND P3, PT, R0.reuse, R112, PT ;  /* 0x000000700000720c */ /* 0x040fe20003f64070 */
[----:B------:R-:W-:Y:S02]  /*22f0*/  IMAD.MOV R7, RZ, RZ, -R7 ;  /* 0x000000ffff077224 */ /* 0x000fe400078e0a07 */
[----:B------:R-:W-:Y:S01]  /*2300*/  IMAD.HI.U32 R8, R5, R126, RZ ;  /* 0x0000007e05087227 */ /* 0x000fe200078e00ff */
[----:B------:R-:W-:-:S03]  /*2310*/  ISETP.GT.U32.AND P6, PT, R0, R114, PT ;  /* 0x000000720000720c */ /* 0x000fc60003fc4070 */
[----:B------:R-:W-:Y:S01]  /*2320*/  IMAD R122, R0, R7, R122 ;  /* 0x00000007007a7224 */ /* 0x000fe200078e027a */
[----:B------:R-:W-:Y:S01]  /*2330*/  IADD3 R9, -R8, RZ, RZ ;  /* 0x000000ff08097210 */ /* 0x000fe20007ffe1ff */
[--C-:B------:R-:W-:Y:S01]  /*2340*/  @!P5 IMAD.IADD R116, R116, 0x1, -R0.reuse ;  /* 0x000000017474d824 */ /* 0x100fe200078e0a00 */
[----:B------:R-:W-:Y:S01]  /*2350*/  LOP3.LUT R8, R4, 0x54, RZ, 0xfc, !PT ;  /* 0x0000005404087812 */ /* 0x000fe200078efcff */
[----:B------:R-:W-:Y:S01]  /*2360*/  IMAD.HI.U32 R7, R5, R124, RZ ;  /* 0x0000007c05077227 */ /* 0x000fe200078e00ff */
[----:B------:R-:W-:Y:S02]  /*2370*/  ISETP.GT.U32.AND P5, PT, R0, R122, PT ;  /* 0x0000007a0000720c */ /* 0x000fe40003fa4070 */
[----:B------:R-:W-:Y:S01]  /*2380*/  IABS R128, R8 ;  /* 0x0000000800807213 */ /* 0x000fe20000000000 */
[----:B------:R-:W-:Y:S02]  /*2390*/  IMAD.MOV R7, RZ, RZ, -R7 ;  /* 0x000000ffff077224 */ /* 0x000fe400078e0a07 */
[----:B------:R-:W-:Y:S01]  /*23a0*/  @!P6 IMAD.IADD R114, R114, 0x1, -R0 ;  /* 0x000000017272e824 */ /* 0x000fe200078e0a00 */
[----:B------:R-:W-:Y:S01]  /*23b0*/  ISETP.GE.AND P6, PT, R10, RZ, PT ;  /* 0x000000ff0a00720c */ /* 0x000fe20003fc6270 */
[----:B------:R-:W-:Y:S01]  /*23c0*/  IMAD R124, R0, R7, R124 ;  /* 0x00000007007c7224 */ /* 0x000fe200078e027c */
[----:B------:R-:W-:Y:S01]  /*23d0*/  LOP3.LUT R10, R4, 0x52, RZ, 0xfc, !PT ;  /* 0x00000052040a7812 */ /* 0x000fe200078efcff */
[--C-:B------:R-:W-:Y:S01]  /*23e0*/  @!P3 IMAD.IADD R112, R112, 0x1, -R0.reuse ;  /* 0x000000017070b824 */ /* 0x100fe200078e0a00 */
[----:B------:R-:W-:Y:S01]  /*23f0*/  ISETP.GT.U32.AND P3, PT, R0, R120, PT ;  /* 0x000000780000720c */ /* 0x000fe20003f64070 */
[--C-:B------:R-:W-:Y:S01]  /*2400*/  @!P0 IMAD.IADD R118, R118, 0x1, -R0.reuse ;  /* 0x0000000176768824 */ /* 0x100fe200078e0a00 */
[----:B------:R-:W-:Y:S01]  /*2410*/  IABS R130, R10 ;  /* 0x0000000a00827213 */ /* 0x000fe20000000000 */
[----:B------:R-:W-:Y:S01]  /*2420*/  @!P5 IMAD.IADD R122, R122, 0x1, -R0 ;  /* 0x000000017a7ad824 */ /* 0x000fe200078e0a00 */
[----:B------:R-:W-:Y:S01]  /*2430*/  ISETP.GE.AND P0, PT, R11, RZ, PT ;  /* 0x000000ff0b00720c */ /* 0x000fe20003f06270 */
[----:B------:R-:W-:Y:S01]  /*2440*/  IMAD R126, R0, R9, R126 ;  /* 0x00000009007e7224 */ /* 0x000fe200078e027e */
[----:B------:R-:W-:Y:S01]  /*2450*/  LOP3.LUT R11, R4, 0x56, RZ, 0xfc, !PT ;  /* 0x00000056040b7812 */ /* 0x000fe200078efcff */
[----:B------:R-:W-:Y:S01]  /*2460*/  IMAD.HI.U32 R7, R5, R130, RZ ;  /* 0x0000008205077227 */ /* 0x000fe200078e00ff */
[----:B------:R-:W-:-:S02]  /*2470*/  ISETP.GT.U32.AND P5, PT, R0, R122, PT ;  /* 0x0000007a0000720c */ /* 0x000fc40003fa4070 */
[----:B------:R-:W-:Y:S01]  /*2480*/  IABS R132, R11 ;  /* 0x0000000b00847213 */ /* 0x000fe20000000000 */
[----:B------:R-:W-:Y:S02]  /*2490*/  IMAD.MOV R7, RZ, RZ, -R7 ;  /* 0x000000ffff077224 */ /* 0x000fe400078e0a07 */
[----:B------:R-:W-:Y:S01]  /*24a0*/  @!P3 IMAD.IADD R120, R120, 0x1, -R0 ;  /* 0x000000017878b824 */ /* 0x000fe200078e0a00 */
[----:B------:R-:W-:Y:S01]  /*24b0*/  ISETP.GE.AND P3, PT, R12, RZ, PT ;  /* 0x000000ff0c00720c */ /* 0x000fe20003f66270 */
[----:B------:R-:W-:Y:S01]  /*24c0*/  IMAD R130, R0, R7, R130 ;  /* 0x0000000700827224 */ /* 0x000fe200078e0282 */
[----:B------:R-:W-:Y:S01]  /*24d0*/  LOP3.LUT R12, R4, 0x5a, RZ, 0xfc, !PT ;  /* 0x0000005a040c7812 */ /* 0x000fe200078efcff */
[----:B------:R-:W-:Y:S01]  /*24e0*/  @!P2 IMAD.MOV R112, RZ, RZ, -R112 ;  /* 0x000000ffff70a224 */ /* 0x000fe200078e0a70 */
[C---:B------:R-:W-:Y:S01]  /*24f0*/  ISETP.GT.U32.AND P2, PT, R0.reuse, R120, PT ;  /* 0x000000780000720c */ /* 0x040fe20003f44070 */
[----:B------:R-:W-:Y:S01]  /*2500*/  @!P6 IMAD.MOV R118, RZ, RZ, -R118 ;  /* 0x000000ffff76e224 */ /* 0x000fe200078e0a76 */
[----:B------:R-:W-:Y:S01]  /*2510*/  ISETP.GT.U32.AND P6, PT, R0, R126, PT ;  /* 0x0000007e0000720c */ /* 0x000fe20003fc4070 */
[----:B------:R-:W-:Y:S01]  /*2520*/  @!P5 IMAD.IADD R122, R122, 0x1, -R0 ;  /* 0x000000017a7ad824 */ /* 0x000fe200078e0a00 */
[----:B------:R-:W-:Y:S01]  /*2530*/  ISETP.GT.U32.AND P5, PT, R0, R130, PT ;  /* 0x000000820000720c */ /* 0x000fe20003fa4070 */
[----:B------:R-:W-:Y:S01]  /*2540*/  IMAD.HI.U32 R7, R5, R128, RZ ;  /* 0x0000008005077227 */ /* 0x000fe200078e00ff */
[----:B------:R-:W-:-:S03]  /*2550*/  IABS R136, R12 ;  /* 0x0000000c00887213 */ /* 0x000fc60000000000 */
[----:B------:R-:W-:Y:S01]  /*2560*/  @!P4 IMAD.MOV R114, RZ, RZ, -R114 ;  /* 0x000000ffff72c224 */ /* 0x000fe200078e0a72 */
[----:B------:R-:W-:Y:S01]  /*2570*/  ISETP.GT.U32.AND P4, PT, R0, R124, PT ;  /* 0x0000007c0000720c */ /* 0x000fe20003f84070 */
[----:B------:R-:W-:Y:S02]  /*2580*/  IMAD.MOV R9, RZ, RZ, -R7 ;  /* 0x000000ffff097224 */ /* 0x000fe400078e0a07 */
[----:B------:R-:W-:Y:S01]  /*2590*/  IMAD.HI.U32 R7, R5, R132, RZ ;  /* 0x0000008405077227 */ /* 0x000fe200078e00ff */
[----:B------:R-:W-:Y:S02]  /*25a0*/  @!P2 IADD3 R120, R120, -R0, RZ ;  /* 0x800000007878a210 */ /* 0x000fe40007ffe0ff */
[----:B------:R-:W-:Y:S01]  /*25b0*/  ISETP.GE.AND P2, PT, R15, RZ, PT ;  /* 0x000000ff0f00720c */ /* 0x000fe20003f46270 */
[----:B------:R-:W-:Y:S01]  /*25c0*/  @!P5 IMAD.IADD R130, R130, 0x1, -R0 ;  /* 0x000000018282d824 */ /* 0x000fe200078e0a00 */
[----:B------:R-:W-:Y:S01]  /*25d0*/  LOP3.LUT R15, R4, 0x88, RZ, 0xfc, !PT ;  /* 0x00000088040f7812 */ /* 0x000fe200078efcff */
[----:B------:R-:W-:-:S02]  /*25e0*/  IMAD.MOV R7, RZ, RZ, -R7 ;  /* 0x000000ffff077224 */ /* 0x000fc400078e0a07 */
[----:B------:R-:W-:Y:S01]  /*25f0*/  @!P6 IMAD.IADD R126, R126, 0x1, -R0 ;  /* 0x000000017e7ee824 */ /* 0x000fe200078e0a00 */
[C---:B------:R-:W-:Y:S01]  /*2600*/  ISETP.GT.U32.AND P5, PT, R0.reuse, R130, PT ;  /* 0x000000820000720c */ /* 0x040fe20003fa4070 */
[----:B------:R-:W-:Y:S01]  /*2610*/  IMAD R132, R0, R7, R132 ;  /* 0x0000000700847224 */ /* 0x000fe200078e0284 */
[----:B------:R-:W-:Y:S01]  /*2620*/  IABS R180, R15 ;  /* 0x0000000f00b47213 */ /* 0x000fe20000000000 */
[----:B------:R-:W-:Y:S01]  /*2630*/  @!P4 IMAD.IADD R124, R124, 0x1, -R0 ;  /* 0x000000017c7cc824 */ /* 0x000fe200078e0a00 */
[----:B------:R-:W-:Y:S01]  /*2640*/  ISETP.GE.AND P4, PT, R10, RZ, PT ;  /* 0x000000ff0a00720c */ /* 0x000fe20003f86270 */
[----:B------:R-:W-:Y:S01]  /*2650*/  @!P0 IMAD.MOV R120, RZ, RZ, -R120 ;  /* 0x000000ffff788224 */ /* 0x000fe200078e0a78 */
[----:B------:R-:W-:Y:S01]  /*2660*/  LOP3.LUT R10, R4, 0x58, RZ, 0xfc, !PT ;  /* 0x00000058040a7812 */ /* 0x000fe200078efcff */
[----:B------:R-:W-:Y:S01]  /*2670*/  @!P1 IMAD.MOV R116, RZ, RZ, -R116 ;  /* 0x000000ffff749224 */ /* 0x000fe200078e0a74 */
[C---:B------:R-:W-:Y:S01]  /*2680*/  ISETP.GT.U32.AND P0, PT, R0.reuse, R126, PT ;  /* 0x0000007e0000720c */ /* 0x040fe20003f04070 */
[C---:B------:R-:W-:Y:S01]  /*2690*/  IMAD R128, R0.reuse, R9, R128 ;  /* 0x0000000900807224 */ /* 0x040fe200078e0280 */
[----:B------:R-:W-:Y:S01]  /*26a0*/  IABS R134, R10 ;  /* 0x0000000a00867213 */ /* 0x000fe20000000000 */
[----:B------:R-:W-:Y:S01]  /*26b0*/  @!P3 IMAD.MOV R122, RZ, RZ, -R122 ;  /* 0x000000ffff7ab224 */ /* 0x000fe200078e0a7a */
[----:B------:R-:W-:Y:S01]  /*26c0*/  ISETP.GT.U32.AND P6, PT, R0, R124, PT ;  /* 0x0000007c0000720c */ /* 0x000fe20003fc4070 */
[----:B------:R-:W-:Y:S01]  /*26d0*/  @!P5 IMAD.IADD R130, R130, 0x1, -R0 ;  /* 0x000000018282d824 */ /* 0x000fe200078e0a00 */
[----:B------:R-:W-:Y:S01]  /*26e0*/  ISETP.GT.U32.AND P5, PT, R0, R132, PT ;  /* 0x000000840000720c */ /* 0x000fe20003fa4070 */
[----:B------:R-:W-:Y:S01]  /*26f0*/  IMAD.HI.U32 R7, R5, R134, RZ ;  /* 0x0000008605077227 */ /* 0x000fe200078e00ff */
[----:B------:R-:W-:-:S02]  /*2700*/  ISETP.GE.AND P1, PT, R13, RZ, PT ;  /* 0x000000ff0d00720c */ /* 0x000fc40003f26270 */
[----:B------:R-:W-:Y:S01]  /*2710*/  LOP3.LUT R13, R4, 0x5c, RZ, 0xfc, !PT ;  /* 0x0000005c040d7812 */ /* 0x000fe200078efcff */
[----:B------:R-:W-:Y:S02]  /*2720*/  IMAD.MOV R7, RZ, RZ, -R7 ;  /* 0x000000ffff077224 */ /* 0x000fe400078e0a07 */
[----:B------:R-:W-:Y:S01]  /*2730*/  @!P0 IMAD.IADD R126, R126, 0x1, -R0 ;  /* 0x000000017e7e8824 */ /* 0x000fe200078e0a00 */
[----:B------:R-:W-:Y:S01]  /*2740*/  IABS R138, R13 ;  /* 0x0000000d008a7213 */ /* 0x000fe20000000000 */
[----:B------:R-:W-:Y:S01]  /*2750*/  IMAD R134, R0, R7, R134 ;  /* 0x0000000700867224 */ /* 0x000fe200078e0286 */
[----:B------:R-:W-:Y:S01]  /*2760*/  ISETP.GE.AND P0, PT, R8, RZ, PT ;  /* 0x000000ff0800720c */ /* 0x000fe20003f06270 */
[----:B------:R-:W-:Y:S01]  /*2770*/  IMAD.HI.U32 R8, R5, R136, RZ ;  /* 0x0000008805087227 */ /* 0x000fe200078e00ff */
[----:B------:R-:W-:Y:S02]  /*2780*/  @!P6 IADD3 R124, R124, -R0, RZ ;  /* 0x800000007c7ce210 */ /* 0x000fe40007ffe0ff */
[----:B------:R-:W-:Y:S01]  /*2790*/  ISETP.GT.U32.AND P6, PT, R0, R128, PT ;  /* 0x000000800000720c */ /* 0x000fe20003fc4070 */
[----:B------:R-:W-:-:S02]  /*27a0*/  @!P5 IMAD.IADD R132, R132, 0x1, -R0 ;  /* 0x000000018484d824 */ /* 0x000fc400078e0a00 */
[----:B------:R-:W-:-:S03]  /*27b0*/  IMAD.HI.U32 R7, R5, R138, RZ ;  /* 0x0000008a05077227 */ /* 0x000fc600078e00ff */
[C---:B------:R-:W-:Y:S01]  /*27c0*/  ISETP.GT.U32.AND P5, PT, R0.reuse, R132, PT ;  /* 0x000000840000720c */ /* 0x040fe20003fa4070 */
[----:B------:R-:W-:Y:S01]  /*27d0*/  IMAD.MOV R9, RZ, RZ, -R8 ;  /* 0x000000ffff097224 */ /* 0x000fe200078e0a08 */
[----:B------:R-:W-:Y:S01]  /*27e0*/  IADD3 R7, -R7, RZ, RZ ;  /* 0x000000ff07077210 */ /* 0x000fe20007ffe1ff */
[----:B------:R-:W-:Y:S01]  /*27f0*/  @!P1 IMAD.MOV R124, RZ, RZ, -R124 ;  /* 0x000000ffff7c9224 */ /* 0x000fe200078e0a7c */
[C---:B------:R-:W-:Y:S01]  /*2800*/  ISETP.GT.U32.AND P1, PT, R0.reuse, R134, PT ;  /* 0x000000860000720c */ /* 0x040fe20003f24070 */
[----:B------:R-:W-:Y:S01]  /*2810*/  IMAD R136, R0, R9, R136 ;  /* 0x0000000900887224 */ /* 0x000fe200078e0288 */
[----:B------:R-:W-:Y:S01]  /*2820*/  LOP3.LUT R8, R4, 0x5e, RZ, 0xfc, !PT ;  /* 0x0000005e04087812 */ /* 0x000fe200078efcff */
[----:B------:R-:W-:Y:S01]  /*2830*/  IMAD R138, R0, R7, R138 ;  /* 0x00000007008a7224 */ /* 0x000fe200078e028a */
[----:B------:R-:W-:Y:S01]  /*2840*/  LOP3.LUT R9, R4, 0x60, RZ, 0xfc, !PT ;  /* 0x0000006004097812 */ /* 0x000fe200078efcff */
[----:B------:R-:W-:Y:S01]  /*2850*/  @!P4 IMAD.MOV R130, RZ, RZ, -R130 ;  /* 0x000000ffff82c224 */ /* 0x000fe200078e0a82 */
[----:B------:R-:W-:Y:S01]  /*2860*/  ISETP.GT.U32.AND P4, PT, R0, R136, PT ;  /* 0x000000880000720c */ /* 0x000fe20003f84070 */
[--C-:B------:R-:W-:Y:S01]  /*2870*/  @!P6 IMAD.IADD R128, R128, 0x1, -R0.reuse ;  /* 0x000000018080e824 */ /* 0x100fe200078e0a00 */
[----:B------:R-:W-:Y:S01]  /*2880*/  IABS R140, R8 ;  /* 0x00000008008c7213 */ /* 0x000fe20000000000 */
[----:B------:R-:W-:Y:S01]  /*2890*/  @!P5 IMAD.IADD R132, R132, 0x1, -R0 ;  /* 0x000000018484d824 */ /* 0x000fe200078e0a00 */
[C---:B------:R-:W-:Y:S01]  /*28a0*/  ISETP.GT.U32.AND P5, PT, R0.reuse, R138, PT ;  /* 0x0000008a0000720c */ /* 0x040fe20003fa4070 */
[----:B------:R-:W-:Y:S01]  /*28b0*/  @!P2 IMAD.MOV R126, RZ, RZ, -R126 ;  /* 0x000000ffff7ea224 */ /* 0x000fe200078e0a7e */
[----:B------:R-:W-:Y:S01]  /*28c0*/  ISETP.GT.U32.AND P3, PT, R0, R128, PT ;  /* 0x000000800000720c */ /* 0x000fe20003f64070 */
[----:B------:R-:W-:Y:S01]  /*28d0*/  @!P1 IMAD.IADD R134, R134, 0x1, -R0 ;  /* 0x0000000186869824 */ /* 0x000fe200078e0a00 */
[----:B------:R-:W-:Y:S01]  /*28e0*/  IABS R142, R9 ;  /* 0x00000009008e7213 */ /* 0x000fe20000000000 */
[----:B------:R-:W-:Y:S01]  /*28f0*/  IMAD.HI.U32 R7, R5, R140, RZ ;  /* 0x0000008c05077227 */ /* 0x000fe200078e00ff */
[----:B------:R-:W-:-:S02]  /*2900*/  ISETP.GE.AND P2, PT, R10, RZ, PT ;  /* 0x000000ff0a00720c */ /* 0x000fc40003f46270 */
[----:B------:R-:W-:Y:S01]  /*2910*/  LOP3.LUT R10, R4, 0x62, RZ, 0xfc, !PT ;  /* 0x00000062040a7812 */ /* 0x000fe200078efcff */
[----:B------:R-:W-:Y:S01]  /*2920*/  IMAD.MOV R7, RZ, RZ, -R7 ;  /* 0x000000ffff077224 */ /* 0x000fe200078e0a07 */
[----:B------:R-:W-:Y:S02]  /*2930*/  @!P4 IADD3 R136, R136, -R0, RZ ;  /* 0x800000008888c210 */ /* 0x000fe40007ffe0ff */
[----:B------:R-:W-:Y:S01]  /*2940*/  ISETP.GT.U32.AND P4, PT, R0, R134, PT ;  /* 0x000000860000720c */ /* 0x000fe20003f84070 */
[----:B------:R-:W-:Y:S01]  /*2950*/  @!P5 IMAD.IADD R138, R138, 0x1, -R0 ;  /* 0x000000018a8ad824 */ /* 0x000fe200078e0a00 */
[----:B------:R-:W-:Y:S01]  /*2960*/  ISETP.GE.AND P6, PT, R11, RZ, PT ;  /* 0x000000ff0b00720c */ /* 0x000fe20003fc6270 */
[C---:B------:R-:W-:Y:S01]  /*2970*/  IMAD R140, R0.reuse, R7, R140 ;  /* 0x00000007008c7224 */ /* 0x040fe200078e028c */
[----:B------:R-:W-:Y:S01]  /*2980*/  IABS R144, R10 ;  /* 0x0000000a00907213 */ /* 0x000fe20000000000 */
[----:B------:R-:W-:Y:S01]  /*2990*/  IMAD.HI.U32 R7, R5, R142, RZ ;  /* 0x0000008e05077227 */ /* 0x000fe200078e00ff */
[----:B------:R-:W-:-:S02]  /*29a0*/  ISETP.GT.U32.AND P5, PT, R0, R138, PT ;  /* 0x0000008a0000720c */ /* 0x000fc40003fa4070 */
[----:B------:R-:W-:Y:S01]  /*29b0*/  ISETP.GE.AND P1, PT, R13, RZ, PT ;  /* 0x000000ff0d00720c */ /* 0x000fe20003f26270 */
[--C-:B------:R-:W-:Y:S01]  /*29c0*/  @!P3 IMAD.IADD R128, R128, 0x1, -R0.reuse ;  /* 0x000000018080b824 */ /* 0x100fe200078e0a00 */
[----:B------:R-:W-:Y:S01]  /*29d0*/  LOP3.LUT R11, R4, 0x66, RZ, 0xfc, !PT ;  /* 0x00000066040b7812 */ /* 0x000fe200078efcff */
[----:B------:R-:W-:Y:S01]  /*29e0*/  IMAD.MOV R7, RZ, RZ, -R7 ;  /* 0x000000ffff077224 */ /* 0x000fe200078e0a07 */
[----:B------:R-:W-:Y:S01]  /*29f0*/  ISETP.GE.AND P3, PT, R12, RZ, PT ;  /* 0x000000ff0c00720c */ /* 0x000fe20003f66270 */
[----:B------:R-:W-:Y:S01]  /*2a00*/  @!P4 IMAD.IADD R134, R134, 0x1, -R0 ;  /* 0x000000018686c824 */ /* 0x000fe200078e0a00 */
[C---:B------:R-:W-:Y:S01]  /*2a10*/  ISETP.GT.U32.AND P4, PT, R0.reuse, R140, PT ;  /* 0x0000008c0000720c */ /* 0x040fe20003f84070 */
[----:B------:R-:W-:Y:S01]  /*2a20*/  @!P0 IMAD.MOV R128, RZ, RZ, -R128 ;  /* 0x000000ffff808224 */ /* 0x000fe200078e0a80 */
[C---:B------:R-:W-:Y:S01]  /*2a30*/  ISETP.GT.U32.AND P0, PT, R0.reuse, R136, PT ;  /* 0x000000880000720c */ /* 0x040fe20003f04070 */
[----:B------:R-:W-:Y:S01]  /*2a40*/  IMAD R142, R0, R7, R142 ;  /* 0x00000007008e7224 */ /* 0x000fe200078e028e */
[----:B------:R-:W-:Y:S01]  /*2a50*/  IABS R148, R11 ;  /* 0x0000000b00947213 */ /* 0x000fe20000000000 */
[----:B------:R-:W-:Y:S01]  /*2a60*/  @!P5 IMAD.IADD R138, R138, 0x1, -R0 ;  /* 0x000000018a8ad824 */ /* 0x000fe200078e0a00 */
[----:B------:R-:W-:Y:S01]  /*2a70*/  LOP3.LUT R13, R4, 0x74, RZ, 0xfc, !PT ;  /* 0x00000074040d7812 */ /* 0x000fe200078efcff */
[----:B------:R-:W-:Y:S01]  /*2a80*/  IMAD.HI.U32 R7, R5, R144, RZ ;  /* 0x0000009005077227 */ /* 0x000fe200078e00ff */
[----:B------:R-:W-:-:S02]  /*2a90*/  ISETP.GT.U32.AND P5, PT, R0, R142, PT ;  /* 0x0000008e0000720c */ /* 0x000fc40003fa4070 */
[----:B------:R-:W-:Y:S01]  /*2aa0*/  IABS R162, R13 ;  /* 0x0000000d00a27213 */ /* 0x000fe20000000000 */
[----:B------:R-:W-:Y:S01]  /*2ab0*/  @!P2 IMAD.MOV R134, RZ, RZ, -R134 ;  /* 0x000000ffff86a224 */ /* 0x000fe200078e0a86 */
[----:B------:R-:W-:Y:S01]  /*2ac0*/  IADD3 R7, -R7, RZ, RZ ;  /* 0x000000ff07077210 */ /* 0x000fe20007ffe1ff */
[--C-:B------:R-:W-:Y:S01]  /*2ad0*/  @!P4 IMAD.IADD R140, R140, 0x1, -R0.reuse ;  /* 0x000000018c8cc824 */ /* 0x100fe200078e0a00 */
[----:B------:R-:W-:Y:S01]  /*2ae0*/  ISETP.GE.AND P4, PT, R10, RZ, PT ;  /* 0x000000ff0a00720c */ /* 0x000fe20003f86270 */
[----:B------:R-:W-:Y:S01]  /*2af0*/  @!P0 IMAD.IADD R136, R136, 0x1, -R0 ;  /* 0x0000000188888824 */ /* 0x000fe200078e0a00 */
[----:B------:R-:W-:Y:S01]  /*2b00*/  ISETP.GE.AND P0, PT, R9, RZ, PT ;  /* 0x000000ff0900720c */ /* 0x000fe20003f06270 */
[----:B------:R-:W-:Y:S01]  /*2b10*/  @!P6 IMAD.MOV R132, RZ, RZ, -R132 ;  /* 0x000000ffff84e224 */ /* 0x000fe200078e0a84 */
[----:B------:R-:W-:Y:S01]  /*2b20*/  LOP3.LUT R9, R4, 0x64, RZ, 0xfc, !PT ;  /* 0x0000006404097812 */ /* 0x000fe200078efcff */
[C---:B------:R-:W-:Y:S01]  /*2b30*/  IMAD R144, R0.reuse, R7, R144 ;  /* 0x0000000700907224 */ /* 0x040fe200078e0290 */
[----:B------:R-:W-:Y:S01]  /*2b40*/  ISETP.GT.U32.AND P2, PT, R0, R140, PT ;  /* 0x0000008c0000720c */ /* 0x000fe20003f44070 */
[----:B------:R-:W-:Y:S01]  /*2b50*/  @!P5 IMAD.IADD R142, R142, 0x1, -R0 ;  /* 0x000000018e8ed824 */ /* 0x000fe200078e0a00 */
[----:B------:R-:W-:Y:S01]  /*2b60*/  IABS R146, R9 ;  /* 0x0000000900927213 */ /* 0x000fe20000000000 */
[----:B------:R-:W-:Y:S01]  /*2b70*/  @!P1 IMAD.MOV R138, RZ, RZ, -R138 ;  /* 0x000000ffff8a9224 */ /* 0x000fe200078e0a8a */
[----:B------:R-:W-:Y:S01]  /*2b80*/  ISETP.GE.AND P6, PT, R8, RZ, PT ;  /* 0x000000ff0800720c */ /* 0x000fe20003fc6270 */
[----:B------:R-:W-:Y:S01]  /*2b90*/  IMAD.HI.U32 R8, R5, R148, RZ ;  /* 0x0000009405087227 */ /* 0x000fe200078e00ff */
[----:B------:R-:W-:-:S02]  /*2ba0*/  ISETP.GT.U32.AND P5, PT, R0, R142, PT ;  /* 0x0000008e0000720c */ /* 0x000fc40003fa4070 */
[----:B------:R-:W-:Y:S01]  /*2bb0*/  ISETP.GE.AND P1, PT, R9, RZ, PT ;  /* 0x000000ff0900720c */ /* 0x000fe20003f26270 */
[----:B------:R-:W-:Y:S01]  /*2bc0*/  IMAD.HI.U32 R7, R5, R146, RZ ;  /* 0x0000009205077227 */ /* 0x000fe200078e00ff */
[C---:B------:R-:W-:Y:S02]  /*2bd0*/  LOP3.LUT R10, R4.reuse, 0x6a, RZ, 0xfc, !PT ;  /* 0x0000006a040a7812 */ /* 0x040fe400078efcff */
[----:B------:R-:W-:Y:S01]  /*2be0*/  LOP3.LUT R12, R4, 0x72, RZ, 0xfc, !PT ;  /* 0x00000072040c7812 */ /* 0x000fe200078efcff */
[----:B------:R-:W-:Y:S01]  /*2bf0*/  IMAD.MOV R9, RZ, RZ, -R8 ;  /* 0x000000ffff097224 */ /* 0x000fe200078e0a08 */
[----:B------:R-:W-:Y:S01]  /*2c00*/  @!P2 IADD3 R140, R140, -R0, RZ ;  /* 0x800000008c8ca210 */ /* 0x000fe20007ffe0ff */
[----:B------:R-:W-:Y:S01]  /*2c10*/  IMAD.MOV R7, RZ, RZ, -R7 ;  /* 0x000000ffff077224 */ /* 0x000fe200078e0a07 */
[----:B------:R-:W-:Y:S01]  /*2c20*/  LOP3.LUT R8, R4, 0x68, RZ, 0xfc, !PT ;  /* 0x0000006804087812 */ /* 0x000fe200078efcff */
[C---:B------:R-:W-:Y:S01]  /*2c30*/  IMAD R148, R0.reuse, R9, R148 ;  /* 0x0000000900947224 */ /* 0x040fe200078e0294 */
[----:B------:R-:W-:Y:S01]  /*2c40*/  ISETP.GE.AND P2, PT, R11, RZ, PT ;  /* 0x000000ff0b00720c */ /* 0x000fe20003f46270 */
[C---:B------:R-:W-:Y:S01]  /*2c50*/  IMAD R146, R0.reuse, R7, R146 ;  /* 0x0000000700927224 */ /* 0x040fe200078e0292 */
[----:B------:R-:W-:Y:S01]  /*2c60*/  IABS R150, R8 ;  /* 0x0000000800967213 */ /* 0x000fe20000000000 */
[----:B------:R-:W-:Y:S01]  /*2c70*/  @!P6 IMAD.MOV R140, RZ, RZ, -R140 ;  /* 0x000000ffff8ce224 */ /* 0x000fe200078e0a8c */
[----:B------:R-:W-:Y:S01]  /*2c80*/  ISETP.GT.U32.AND P6, PT, R0, R148, PT ;  /* 0x000000940000720c */ /* 0x000fe20003fc4070 */
[----:B------:R-:W-:Y:S01]  /*2c90*/  @!P5 IMAD.IADD R142, R142, 0x1, -R0 ;  /* 0x000000018e8ed824 */ /* 0x000fe200078e0a00 */
[C---:B------:R-:W-:Y:S01]  /*2ca0*/  ISETP.GT.U32.AND P5, PT, R0.reuse, R146, PT ;  /* 0x000000920000720c */ /* 0x040fe20003fa4070 */
[----:B------:R-:W-:Y:S01]  /*2cb0*/  @!P3 IMAD.MOV R136, RZ, RZ, -R136 ;  /* 0x000000ffff88b224 */ /* 0x000fe200078e0a88 */
[----:B------:R-:W-:Y:S01]  /*2cc0*/  ISETP.GT.U32.AND P3, PT, R0, R144, PT ;  /* 0x000000900000720c */ /* 0x000fe20003f64070 */
[----:B------:R-:W-:Y:S01]  /*2cd0*/  IMAD.HI.U32 R7, R5, R150, RZ ;  /* 0x0000009605077227 */ /* 0x000fe200078e00ff */
[----:B------:R-:W-:-:S02]  /*2ce0*/  LOP3.LUT R11, R4, 0x6c, RZ, 0xfc, !PT ;  /* 0x0000006c040b7812 */ /* 0x000fc400078efcff */
[----:B------:R-:W-:Y:S01]  /*2cf0*/  IABS R154, R10 ;  /* 0x0000000a009a7213 */ /* 0x000fe20000000000 */
[----:B------:R-:W-:Y:S01]  /*2d00*/  @!P0 IMAD.MOV R142, RZ, RZ, -R142 ;  /* 0x000000ffff8e8224 */ /* 0x000fe200078e0a8e */
[----:B------:R-:W-:Y:S01]  /*2d10*/  IABS R152, R11 ;  /* 0x0000000b00987213 */ /* 0x000fe20000000000 */
[----:B------:R-:W-:Y:S01]  /*2d20*/  IMAD.MOV R9, RZ, RZ, -R7 ;  /* 0x000000ffff097224 */ /* 0x000fe200078e0a07 */
[----:B------:R-:W-:Y:S01]  /*2d30*/  ISETP.GE.AND P0, PT, R8, RZ, PT ;  /* 0x000000ff0800720c */ /* 0x000fe20003f06270 */
[----:B------:R-:W-:Y:S01]  /*2d40*/  IMAD.HI.U32 R7, R5, R154, RZ ;  /* 0x0000009a05077227 */ /* 0x000fe200078e00ff */
[----:B------:R-:W-:Y:S02]  /*2d50*/  @!P6 IADD3 R148, R148, -R0, RZ ;  /* 0x800000009494e210 */ /* 0x000fe40007ffe0ff */
[----:B------:R-:W-:Y:S01]  /*2d60*/  IABS R160, R12 ;  /* 0x0000000c00a07213 */ /* 0x000fe20000000000 */
[--C-:B------:R-:W-:Y:S01]  /*2d70*/  @!P5 IMAD.IADD R146, R146, 0x1, -R0.reuse ;  /* 0x000000019292d824 */ /* 0x100fe200078e0a00 */
[----:B------:R-:W-:Y:S01]  /*2d80*/  ISETP.GT.U32.AND P6, PT, R0, R148, PT ;  /* 0x000000940000720c */ /* 0x000fe20003fc4070 */
[----:B------:R-:W-:-:S02]  /*2d90*/  @!P3 IMAD.IADD R144, R144, 0x1, -R0 ;  /* 0x000000019090b824 */ /* 0x000fc400078e0a00 */
[----:B------:R-:W-:Y:S01]  /*2da0*/  IMAD.HI.U32 R8, R5, R152, RZ ;  /* 0x0000009805087227 */ /* 0x000fe200078e00ff */
[C---:B------:R-:W-:Y:S02]  /*2db0*/  ISETP.GT.U32.AND P5, PT, R0.reuse, R146, PT ;  /* 0x000000920000720c */ /* 0x040fe40003fa4070 */
[C---:B------:R-:W-:Y:S01]  /*2dc0*/  ISETP.GT.U32.AND P3, PT, R0.reuse, R144, PT ;  /* 0x000000900000720c */ /* 0x040fe20003f64070 */
[C---:B------:R-:W-:Y:S02]  /*2dd0*/  IMAD R150, R0.reuse, R9, R150 ;  /* 0x0000000900967224 */ /* 0x040fe400078e0296 */
[----:B------:R-:W-:Y:S02]  /*2de0*/  IMAD.MOV R9, RZ, RZ, -R8 ;  /* 0x000000ffff097224 */ /* 0x000fe400078e0a08 */
[----:B------:R-:W-:Y:S02]  /*2df0*/  IMAD.MOV R7, RZ, RZ, -R7 ;  /* 0x000000ffff077224 */ /* 0x000fe400078e0a07 */
[----:B------:R-:W-:-:S02]  /*2e00*/  IMAD R152, R0, R9, R152 ;  /* 0x0000000900987224 */ /* 0x000fc400078e0298 */
[--C-:B------:R-:W-:Y:S02]  /*2e10*/  @!P6 IMAD.IADD R148, R148, 0x1, -R0.reuse ;  /* 0x000000019494e824 */ /* 0x100fe400078e0a00 */
[----:B------:R-:W-:Y:S01]  /*2e20*/  @!P5 IMAD.IADD R146, R146, 0x1, -R0 ;  /* 0x000000019292d824 */ /* 0x000fe200078e0a00 */
[C---:B------:R-:W-:Y:S01]  /*2e30*/  ISETP.GT.U32.AND P5, PT, R0.reuse, R150, PT ;  /* 0x000000960000720c */ /* 0x040fe20003fa4070 */
[----:B------:R-:W-:Y:S01]  /*2e40*/  @!P2 IMAD.MOV R148, RZ, RZ, -R148 ;  /* 0x000000ffff94a224 */ /* 0x000fe200078e0a94 */
[----:B------:R-:W-:Y:S01]  /*2e50*/  ISETP.GT.U32.AND P2, PT, R0, R152, PT ;  /* 0x000000980000720c */ /* 0x000fe20003f44070 */
[----:B------:R-:W-:Y:S01]  /*2e60*/  @!P3 IMAD.IADD R144, R144, 0x1, -R0 ;  /* 0x000000019090b824 */ /* 0x000fe200078e0a00 */
[----:B------:R-:W-:Y:S01]  /*2e70*/  ISETP.GE.AND P3, PT, R10, RZ, PT ;  /* 0x000000ff0a00720c */ /* 0x000fe20003f66270 */
[----:B------:R-:W-:Y:S01]  /*2e80*/  IMAD R154, R0, R7, R154 ;  /* 0x00000007009a7224 */ /* 0x000fe200078e029a */
[C---:B------:R-:W-:Y:S01]  /*2e90*/  LOP3.LUT R10, R4.reuse, 0x70, RZ, 0xfc, !PT ;  /* 0x00000070040a7812 */ /* 0x040fe200078efcff */
[----:B------:R-:W-:Y:S01]  /*2ea0*/  @!P1 IMAD.MOV R146, RZ, RZ, -R146 ;  /* 0x000000ffff929224 */ /* 0x000fe200078e0a92 */
[----:B------:R-:W-:Y:S01]  /*2eb0*/  LOP3.LUT R7, R4, 0x6e, RZ, 0xfc, !PT ;  /* 0x0000006e04077812 */ /* 0x000fe200078efcff */
[----:B------:R-:W-:Y:S01]  /*2ec0*/  @!P4 IMAD.MOV R144, RZ, RZ, -R144 ;  /* 0x000000ffff90c224 */ /* 0x000fe200078e0a90 */
[----:B------:R-:W-:-:S02]  /*2ed0*/  ISETP.GT.U32.AND P1, PT, R0, R154, PT ;  /* 0x0000009a0000720c */ /* 0x000fc40003f24070 */
[----:B------:R-:W-:Y:S01]  /*2ee0*/  IABS R158, R10 ;  /* 0x0000000a009e7213 */ /* 0x000fe20000000000 */
[--C-:B------:R-:W-:Y:S01]  /*2ef0*/  @!P5 IMAD.IADD R150, R150, 0x1, -R0.reuse ;  /* 0x000000019696d824 */ /* 0x100fe200078e0a00 */
[----:B------:R-:W-:Y:S01]  /*2f00*/  IABS R156, R7 ;  /* 0x00000007009c7213 */ /* 0x000fe20000000000 */
[----:B------:R-:W-:Y:S01]  /*2f10*/  @!P2 IMAD.IADD R152, R152, 0x1, -R0 ;  /* 0x000000019898a824 */ /* 0x000fe200078e0a00 */
[----:B------:R-:W-:Y:S01]  /*2f20*/  ISETP.GE.AND P6, PT, R7, RZ, PT ;  /* 0x000000ff0700720c */ /* 0x000fe20003fc6270 */
[C---:B------:R-:W-:Y:S01]  /*2f30*/  IMAD.HI.U32 R8, R5.reuse, R158, RZ ;  /* 0x0000009e05087227 */ /* 0x040fe200078e00ff */
[C---:B------:R-:W-:Y:S02]  /*2f40*/  ISETP.GT.U32.AND P5, PT, R0.reuse, R150, PT ;  /* 0x000000960000720c */ /* 0x040fe40003fa4070 */
[----:B------:R-:W-:Y:S01]  /*2f50*/  ISETP.GT.U32.AND P2, PT, R0, R152, PT ;  /* 0x000000980000720c */ /* 0x000fe20003f44070 */
[----:B------:R-:W-:Y:S01]  /*2f60*/  IMAD.HI.U32 R7, R5, R156, RZ ;  /* 0x0000009c05077227 */ /* 0x000fe200078e00ff */
[----:B------:R-:W-:-:S02]  /*2f70*/  ISETP.GE.AND P4, PT, R11, RZ, PT ;  /* 0x000000ff0b00720c */ /* 0x000fc40003f86270 */
[----:B------:R-:W-:Y:S01]  /*2f80*/  @!P1 IADD3 R154, R154, -R0, RZ ;  /* 0x800000009a9a9210 */ /* 0x000fe20007ffe0ff */
[----:B------:R-:W-:Y:S02]  /*2f90*/  IMAD.MOV R11, RZ, RZ, -R8 ;  /* 0x000000ffff0b7224 */ /* 0x000fe400078e0a08 */
[----:B------:R-:W-:Y:S01]  /*2fa0*/  IMAD.MOV R9, RZ, RZ, -R7 ;  /* 0x000000ffff097224 */ /* 0x000fe200078e0a07 */
[----:B------:R-:W-:Y:S01]  /*2fb0*/  ISETP.GT.U32.AND P1, PT, R0, R154, PT ;  /* 0x0000009a0000720c */ /* 0x000fe20003f24070 */
[----:B------:R-:W-:-:S04]  /*2fc0*/  IMAD.HI.U32 R8, R5, R162, RZ ;  /* 0x000000a205087227 */ /* 0x000fc800078e00ff */
[----:B------:R-:W-:Y:S01]  /*2fd0*/  IMAD R156, R0, R9, R156 ;  /* 0x00000009009c7224 */ /* 0x000fe200078e029c */
[----:B------:R-:W-:Y:S01]  /*2fe0*/  IADD3 R9, -R8, RZ, RZ ;  /* 0x000000ff08097210 */ /* 0x000fe20007ffe1ff */
[----:B------:R-:W-:Y:S01]  /*2ff0*/  @!P5 IMAD.IADD R150, R150, 0x1, -R0 ;  /* 0x000000019696d824 */ /* 0x000fe200078e0a00 */
[----:B------:R-:W-:Y:S01]  /*3000*/  ISETP.GE.AND P5, PT, R10, RZ, PT ;  /* 0x000000ff0a00720c */ /* 0x000fe20003fa6270 */
[----:B------:R-:W-:Y:S01]  /*3010*/  IMAD R158, R0, R11, R158 ;  /* 0x0000000b009e7224 */ /* 0x000fe200078e029e */
[----:B------:R-:W-:Y:S01]  /*3020*/  LOP3.LUT R10, R4, 0x76, RZ, 0xfc, !PT ;  /* 0x00000076040a7812 */ /* 0x000fe200078efcff */
[----:B------:R-:W-:Y:S01]  /*3030*/  IMAD R162, R0, R9, R162 ;  /* 0x0000000900a27224 */ /* 0x000fe200078e02a2 */
[----:B------:R-:W-:Y:S01]  /*3040*/  LOP3.LUT R9, R4, 0x78, RZ, 0xfc, !PT ;  /* 0x0000007804097812 */ /* 0x000fe200078efcff */
[----:B------:R-:W-:Y:S01]  /*3050*/  @!P2 IMAD.IADD R152, R152, 0x1, -R0 ;  /* 0x000000019898a824 */ /* 0x000fe200078e0a00 */
[----:B------:R-:W-:Y:S01]  /*3060*/  IABS R164, R10 ;  /* 0x0000000a00a47213 */ /* 0x000fe20000000000 */
[----:B------:R-:W-:Y:S01]  /*3070*/  @!P0 IMAD.MOV R150, RZ, RZ, -R150 ;  /* 0x000000ffff968224 */ /* 0x000fe200078e0a96 */
[C---:B------:R-:W-:Y:S01]  /*3080*/  ISETP.GT.U32.AND P0, PT, R0.reuse, R158, PT ;  /* 0x0000009e0000720c */ /* 0x040fe20003f04070 */
[----:B------:R-:W-:Y:S01]  /*3090*/  @!P4 IMAD.MOV R152, RZ, RZ, -R152 ;  /* 0x000000ffff98c224 */ /* 0x000fe200078e0a98 */
[----:B------:R-:W-:Y:S01]  /*30a0*/  ISETP.GT.U32.AND P4, PT, R0, R162, PT ;  /* 0x000000a20000720c */ /* 0x000fe20003f84070 */
[----:B------:R-:W-:Y:S01]  /*30b0*/  IMAD.HI.U32 R7, R5, R160, RZ ;  /* 0x000000a005077227 */ /* 0x000fe200078e00ff */
[----:B------:R-:W-:-:S02]  /*30c0*/  IABS R166, R9 ;  /* 0x0000000900a67213 */ /* 0x000fc40000000000 */
[----:B------:R-:W-:Y:S01]  /*30d0*/  LOP3.LUT R11, R4, 0x7a, RZ, 0xfc, !PT ;  /* 0x0000007a040b7812 */ /* 0x000fe200078efcff */
[----:B------:R-:W-:Y:S02]  /*30e0*/  IMAD.MOV R7, RZ, RZ, -R7 ;  /* 0x000000ffff077224 */ /* 0x000fe400078e0a07 */
[----:B------:R-:W-:Y:S01]  /*30f0*/  @!P1 IMAD.IADD R154, R154, 0x1, -R0 ;  /* 0x000000019a9a9824 */ /* 0x000fe200078e0a00 */
[C---:B------:R-:W-:Y:S01]  /*3100*/  ISETP.GT.U32.AND P1, PT, R0.reuse, R156, PT ;  /* 0x0000009c0000720c */ /* 0x040fe20003f24070 */
[----:B------:R-:W-:Y:S01]  /*3110*/  IMAD R160, R0, R7, R160 ;  /* 0x0000000700a07224 */ /* 0x000fe200078e02a0 */
[----:B------:R-:W-:Y:S01]  /*3120*/  IABS R170, R11 ;  /* 0x0000000b00aa7213 */ /* 0x000fe20000000000 */
[----:B------:R-:W-:-:S03]  /*3130*/  IMAD.HI.U32 R7, R5, R164, RZ ;  /* 0x000000a405077227 */ /* 0x000fc600078e00ff */
[----:B------:R-:W-:Y:S01]  /*3140*/  ISETP.GT.U32.AND P2, PT, R0, R160, PT ;  /* 0x000000a00000720c */ /* 0x000fe20003f44070 */
[--C-:B------:R-:W-:Y:S02]  /*3150*/  @!P0 IMAD.IADD R158, R158, 0x1, -R0.reuse ;  /* 0x000000019e9e8824 */ /* 0x100fe400078e0a00 */
[--C-:B------:R-:W-:Y:S02]  /*3160*/  @!P4 IMAD.IADD R162, R162, 0x1, -R0.reuse ;  /* 0x00000001a2a2c824 */ /* 0x100fe400078e0a00 */
[----:B------:R-:W-:Y:S01]  /*3170*/  IMAD.MOV R7, RZ, RZ, -R7 ;  /* 0x000000ffff077224 */ /* 0x000fe200078e0a07 */
[----:B------:R-:W-:Y:S01]  /*3180*/  ISETP.GT.U32.AND P0, PT, R0, R158, PT ;  /* 0x0000009e0000720c */ /* 0x000fe20003f04070 */
[----:B------:R-:W-:Y:S01]  /*3190*/  @!P1 IMAD.IADD R156, R156, 0x1, -R0 ;  /* 0x000000019c9c9824 */ /* 0x000fe200078e0a00 */
[C---:B------:R-:W-:Y:S01]  /*31a0*/  ISETP.GT.U32.AND P4, PT, R0.reuse, R162, PT ;  /* 0x000000a20000720c */ /* 0x040fe20003f84070 */
[C---:B------:R-:W-:Y:S02]  /*31b0*/  IMAD R164, R0.reuse, R7, R164 ;  /* 0x0000000700a47224 */ /* 0x040fe400078e02a4 */
[----:B------:R-:W-:Y:S01]  /*31c0*/  IMAD.HI.U32 R7, R5, R166, RZ ;  /* 0x000000a605077227 */ /* 0x000fe200078e00ff */
[----:B------:R-:W-:-:S03]  /*31d0*/  ISETP.GT.U32.AND P1, PT, R0, R156, PT ;  /* 0x0000009c0000720c */ /* 0x000fc60003f24070 */
[----:B------:R-:W-:Y:S02]  /*31e0*/  IMAD.MOV R7, RZ, RZ, -R7 ;  /* 0x000000ffff077224 */ /* 0x000fe400078e0a07 */
[----:B------:R-:W-:Y:S02]  /*31f0*/  @!P2 IMAD.IADD R160, R160, 0x1, -R0 ;  /* 0x00000001a0a0a824 */ /* 0x000fe400078e0a00 */
[----:B------:R-:W-:Y:S01]  /*3200*/  IMAD R166, R0, R7, R166 ;  /* 0x0000000700a67224 */ /* 0x000fe200078e02a6 */
[----:B------:R-:W-:Y:S01]  /*3210*/  LOP3.LUT R7, R4, 0x7c, RZ, 0xfc, !PT ;  /* 0x0000007c04077812 */ /* 0x000fe200078efcff */
[--C-:B------:R-:W-:Y:S01]  /*3220*/  @!P0 IMAD.IADD R158, R158, 0x1, -R0.reuse ;  /* 0x000000019e9e8824 */ /* 0x100fe200078e0a00 */
[----:B------:R-:W-:Y:S01]  /*3230*/  ISETP.GT.U32.AND P2, PT, R0, R160, PT ;  /* 0x000000a00000720c */ /* 0x000fe20003f44070 */
[----:B------:R-:W-:Y:S01]  /*3240*/  @!P4 IMAD.IADD R162, R162, 0x1, -R0 ;  /* 0x00000001a2a2c824 */ /* 0x000fe200078e0a00 */
[C---:B------:R-:W-:Y:S01]  /*3250*/  ISETP.GT.U32.AND P0, PT, R0.reuse, R164, PT ;  /* 0x000000a40000720c */ /* 0x040fe20003f04070 */
[----:B------:R-:W-:Y:S01]  /*3260*/  @!P3 IMAD.MOV R154, RZ, RZ, -R154 ;  /* 0x000000ffff9ab224 */ /* 0x000fe200078e0a9a */
[----:B------:R-:W-:Y:S01]  /*3270*/  ISETP.GT.U32.AND P4, PT, R0, R166, PT ;  /* 0x000000a60000720c */ /* 0x000fe20003f84070 */
[----:B------:R-:W-:Y:S01]  /*3280*/  IMAD.HI.U32 R8, R5, R170, RZ ;  /* 0x000000aa05087227 */ /* 0x000fe200078e00ff */
[----:B------:R-:W-:-:S02]  /*3290*/  ISETP.GE.AND P3, PT, R12, RZ, PT ;  /* 0x000000ff0c00720c */ /* 0x000fc40003f66270 */
[-C--:B------:R-:W-:Y:S01]  /*32a0*/  @!P1 IADD3 R156, R156, -R0.reuse, RZ ;  /* 0x800000009c9c9210 */ /* 0x080fe20007ffe0ff */
[----:B------:R-:W-:Y:S01]  /*32b0*/  @!P5 IMAD.MOV R158, RZ, RZ, -R158 ;  /* 0x000000ffff9ed224 */ /* 0x000fe200078e0a9e */
[----:B------:R-:W-:Y:S02]  /*32c0*/  ISETP.GE.AND P1, PT, R13, RZ, PT ;  /* 0x000000ff0d00720c */ /* 0x000fe40003f26270 */
[----:B------:R-:W-:Y:S01]  /*32d0*/  ISETP.GE.AND P5, PT, R9, RZ, PT ;  /* 0x000000ff0900720c */ /* 0x000fe20003fa6270 */
[----:B------:R-:W-:Y:S01]  /*32e0*/  IMAD.MOV R9, RZ, RZ, -R8 ;  /* 0x000000ffff097224 */ /* 0x000fe200078e0a08 */
[----:B------:R-:W-:Y:S01]  /*32f0*/  LOP3.LUT R8, R4, 0x7e, RZ, 0xfc, !PT ;  /* 0x0000007e04087812 */ /* 0x000fe200078efcff */
[--C-:B------:R-:W-:Y:S01]  /*3300*/  @!P0 IMAD.IADD R164, R164, 0x1, -R0.reuse ;  /* 0x00000001a4a48824 */ /* 0x100fe200078e0a00 */
[----:B------:R-:W-:Y:S01]  /*3310*/  @!P2 IADD3 R160, R160, -R0, RZ ;  /* 0x80000000a0a0a210 */ /* 0x000fe20007ffe0ff */
[----:B------:R-:W-:Y:S01]  /*3320*/  @!P4 IMAD.IADD R166, R166, 0x1, -R0 ;  /* 0x00000001a6a6c824 */ /* 0x000fe200078e0a00 */
[----:B------:R-:W-:Y:S01]  /*3330*/  IABS R172, R7 ;  /* 0x0000000700ac7213 */ /* 0x000fe20000000000 */
[----:B------:R-:W-:Y:S01]  /*3340*/  @!P6 IMAD.MOV R156, RZ, RZ, -R156 ;  /* 0x000000ffff9ce224 */ /* 0x000fe200078e0a9c */
[----:B------:R-:W-:Y:S01]  /*3350*/  IABS R168, R8 ;  /* 0x0000000800a87213 */ /* 0x000fe20000000000 */
[----:B------:R-:W-:Y:S01]  /*3360*/  @!P3 IMAD.MOV R160, RZ, RZ, -R160 ;  /* 0x000000ffffa0b224 */ /* 0x000fe200078e0aa0 */
[C---:B------:R-:W-:Y:S01]  /*3370*/  ISETP.GT.U32.AND P0, PT, R0.reuse, R164, PT ;  /* 0x000000a40000720c */ /* 0x040fe20003f04070 */
[----:B------:R-:W-:Y:S01]  /*3380*/  @!P1 IMAD.MOV R162, RZ, RZ, -R162 ;  /* 0x000000ffffa29224 */ /* 0x000fe200078e0aa2 */
[----:B------:R-:W-:Y:S01]  /*3390*/  ISETP.GE.AND P3, PT, R7, RZ, PT ;  /* 0x000000ff0700720c */ /* 0x000fe20003f66270 */
[----:B------:R-:W-:Y:S01]  /*33a0*/  IMAD.HI.U32 R7, R5, R172, RZ ;  /* 0x000000ac05077227 */ /* 0x000fe200078e00ff */
[----:B------:R-:W-:-:S02]  /*33b0*/  ISETP.GT.U32.AND P4, PT, R0, R166, PT ;  /* 0x000000a60000720c */ /* 0x000fc40003f84070 */
[----:B------:R-:W-:Y:S01]  /*33c0*/  ISETP.GE.AND P1, PT, R8, RZ, PT ;  /* 0x000000ff0800720c */ /* 0x000fe20003f26270 */
[----:B------:R-:W-:Y:S01]  /*33d0*/  IMAD.HI.U32 R8, R5, R168, RZ ;  /* 0x000000a805087227 */ /* 0x000fe200078e00ff */
[----:B------:R-:W-:Y:S02]  /*33e0*/  ISETP.GE.AND P6, PT, R10, RZ, PT ;  /* 0x000000ff0a00720c */ /* 0x000fe40003fc6270 */
[----:B------:R-:W-:Y:S01]  /*33f0*/  LOP3.LUT R10, R4, 0x80, RZ, 0xfc, !PT ;  /* 0x00000080040a7812 */ /* 0x000fe200078efcff */
[----:B------:R-:W-:Y:S01]  /*3400*/  IMAD.MOV R7, RZ, RZ, -R7 ;  /* 0x000000ffff077224 */ /* 0x000fe200078e0a07 */
[----:B------:R-:W-:Y:S01]  /*3410*/  ISETP.GE.AND P2, PT, R11, RZ, PT ;  /* 0x000000ff0b00720c */ /* 0x000fe20003f46270 */
[----:B------:R-:W-:Y:S01]  /*3420*/  IMAD R170, R0, R9, R170 ;  /* 0x0000000900aa7224 */ /* 0x000fe200078e02aa */
[----:B------:R-:W-:Y:S01]  /*3430*/  IADD3 R9, -R8, RZ, RZ ;  /* 0x000000ff08097210 */ /* 0x000fe20007ffe1ff */
[----:B------:R-:W-:Y:S01]  /*3440*/  IMAD R172, R0, R7, R172 ;  /* 0x0000000700ac7224 */ /* 0x000fe200078e02ac */
[----:B------:R-:W-:Y:S01]  /*3450*/  LOP3.LUT R11, R4, 0x82, RZ, 0xfc, !PT ;  /* 0x00000082040b7812 */ /* 0x000fe200078efcff */
[----:B------:R-:W-:Y:S01]  /*3460*/  @!P0 IMAD.IADD R164, R164, 0x1, -R0 ;  /* 0x00000001a4a48824 */ /* 0x000fe200078e0a00 */
[C---:B------:R-:W-:Y:S01]  /*3470*/  ISETP.GT.U32.AND P0, PT, R0.reuse, R170, PT ;  /* 0x000000aa0000720c */ /* 0x040fe20003f04070 */
[----:B------:R-:W-:Y:S01]  /*3480*/  IMAD R168, R0, R9, R168 ;  /* 0x0000000900a87224 */ /* 0x000fe200078e02a8 */
[----:B------:R-:W-:Y:S01]  /*3490*/  IABS R182, R10 ;  /* 0x0000000a00b67213 */ /* 0x000fe20000000000 */
[----:B------:R-:W-:Y:S01]  /*34a0*/  @!P4 IMAD.IADD R166, R166, 0x1, -R0 ;  /* 0x00000001a6a6c824 */ /* 0x000fe200078e0a00 */
[C---:B------:R-:W-:Y:S01]  /*34b0*/  ISETP.GT.U32.AND P4, PT, R0.reuse, R172, PT ;  /* 0x000000ac0000720c */ /* 0x040fe20003f84070 */
[----:B------:R-:W-:Y:S01]  /*34c0*/  @!P6 IMAD.MOV R164, RZ, RZ, -R164 ;  /* 0x000000ffffa4e224 */ /* 0x000fe200078e0aa4 */
[----:B------:R-:W-:Y:S01]  /*34d0*/  ISETP.GT.U32.AND P6, PT, R0, R168, PT ;  /* 0x000000a80000720c */ /* 0x000fe20003fc4070 */
[----:B------:R-:W-:Y:S01]  /*34e0*/  IMAD.HI.U32 R7, R5, R182, RZ ;  /* 0x000000b605077227 */ /* 0x000fe200078e00ff */
[----:B------:R-:W-:-:S02]  /*34f0*/  IABS R176, R11 ;  /* 0x0000000b00b07213 */ /* 0x000fc40000000000 */
[----:B------:R-:W-:Y:S01]  /*3500*/  LOP3.LUT R12, R4, 0x86, RZ, 0xfc, !PT ;  /* 0x00000086040c7812 */ /* 0x000fe200078efcff */
[----:B------:R-:W-:Y:S01]  /*3510*/  @!P5 IMAD.MOV R166, RZ, RZ, -R166 ;  /* 0x000000ffffa6d224 */ /* 0x000fe200078e0aa6 */
[----:B------:R-:W-:Y:S01]  /*3520*/  ISETP.GE.AND P5, PT, R10, RZ, PT ;  /* 0x000000ff0a00720c */ /* 0x000fe20003fa6270 */
[--C-:B------:R-:W-:Y:S01]  /*3530*/  @!P0 IMAD.IADD R170, R170, 0x1, -R0.reuse ;  /* 0x00000001aaaa8824 */ /* 0x100fe200078e0a00 */
[----:B------:R-:W-:Y:S01]  /*3540*/  LOP3.LUT R10, R4, 0x84, RZ, 0xfc, !PT ;  /* 0x00000084040a7812 */ /* 0x000fe200078efcff */
[----:B------:R-:W-:Y:S01]  /*3550*/  IMAD.HI.U32 R8, R5, R176, RZ ;  /* 0x000000b005087227 */ /* 0x000fe200078e00ff */
[----:B------:R-:W-:Y:S02]  /*3560*/  IABS R174, R12 ;  /* 0x0000000c00ae7213 */ /* 0x000fe40000000000 */
[----:B------:R-:W-:Y:S01]  /*3570*/  @!P4 IADD3 R172, R172, -R0, RZ ;  /* 0x80000000acacc210 */ /* 0x000fe20007ffe0ff */
[----:B------:R-:W-:Y:S01]  /*3580*/  @!P6 IMAD.IADD R168, R168, 0x1, -R0 ;  /* 0x00000001a8a8e824 */ /* 0x000fe200078e0a00 */
[C---:B------:R-:W-:Y:S01]  /*3590*/  ISETP.GT.U32.AND P0, PT, R0.reuse, R170, PT ;  /* 0x000000aa0000720c */ /* 0x040fe20003f04070 */
[----:B------:R-:W-:Y:S01]  /*35a0*/  IMAD.MOV R7, RZ, RZ, -R7 ;  /* 0x000000ffff077224 */ /* 0x000fe200078e0a07 */
[C---:B------:R-:W-:Y:S01]  /*35b0*/  ISETP.GT.U32.AND P4, PT, R0.reuse, R172, PT ;  /* 0x000000ac0000720c */ /* 0x040fe20003f84070 */
[----:B------:R-:W-:Y:S01]  /*35c0*/  IMAD.MOV R9, RZ, RZ, -R8 ;  /* 0x000000ffff097224 */ /* 0x000fe200078e0a08 */
[C---:B------:R-:W-:Y:S01]  /*35d0*/  ISETP.GT.U32.AND P6, PT, R0.reuse, R168, PT ;  /* 0x000000a80000720c */ /* 0x040fe20003fc4070 */
[C---:B------:R-:W-:Y:S01]  /*35e0*/  IMAD R182, R0.reuse, R7, R182 ;  /* 0x0000000700b67224 */ /* 0x040fe200078e02b6 */
[----:B------:R-:W-:Y:S01]  /*35f0*/  IABS R178, R10 ;  /* 0x0000000a00b27213 */ /* 0x000fe20000000000 */
[----:B------:R-:W-:-:S02]  /*3600*/  IMAD R176, R0, R9, R176 ;  /* 0x0000000900b07224 */ /* 0x000fc400078e02b0 */
[----:B------:R-:W-:-:S04]  /*3610*/  IMAD.HI.U32 R8, R5, R180, RZ ;  /* 0x000000b405087227 */ /* 0x000fc800078e00ff */
[----:B------:R-:W-:-:S04]  /*3620*/  IMAD.HI.U32 R7, R5, R178, RZ ;  /* 0x000000b205077227 */ /* 0x000fc800078e00ff */
[--C-:B------:R-:W-:Y:S01]  /*3630*/  @!P4 IMAD.IADD R172, R172, 0x1, -R0.reuse ;  /* 0x00000001acacc824 */ /* 0x100fe200078e0a00 */
[----:B------:R-:W-:Y:S01]  /*3640*/  ISETP.GT.U32.AND P4, PT, R0, R182, PT ;  /* 0x000000b60000720c */ /* 0x000fe20003f84070 */
[----:B------:R-:W-:Y:S01]  /*3650*/  @!P6 IMAD.IADD R168, R168, 0x1, -R0 ;  /* 0x00000001a8a8e824 */ /* 0x000fe200078e0a00 */
[----:B------:R-:W-:Y:S01]  /*3660*/  ISETP.GT.U32.AND P6, PT, R0, R176, PT ;  /* 0x000000b00000720c */ /* 0x000fe20003fc4070 */
[----:B------:R-:W-:Y:S02]  /*3670*/  IMAD.MOV R9, RZ, RZ, -R7 ;  /* 0x000000ffff097224 */ /* 0x000fe400078e0a07 */
[----:B------:R-:W-:-:S04]  /*3680*/  IMAD.HI.U32 R7, R5, R174, RZ ;  /* 0x000000ae05077227 */ /* 0x000fc800078e00ff */
[----:B------:R-:W-:Y:S01]  /*3690*/  @!P0 IMAD.IADD R170, R170, 0x1, -R0 ;  /* 0x00000001aaaa8824 */ /* 0x000fe200078e0a00 */
[----:B------:R-:W-:Y:S01]  /*36a0*/  ISETP.GE.AND P0, PT, R11, RZ, PT ;  /* 0x000000ff0b00720c */ /* 0x000fe20003f06270 */
[----:B------:R-:W-:Y:S02]  /*36b0*/  IMAD R178, R0, R9, R178 ;  /* 0x0000000900b27224 */ /* 0x000fe400078e02b2 */
[----:B------:R-:W-:Y:S02]  /*36c0*/  IMAD.MOV R11, RZ, RZ, -R7 ;  /* 0x000000ffff0b7224 */ /* 0x000fe400078e0a07 */
[----:B------:R-:W-:Y:S01]  /*36d0*/  @!P4 IMAD.IADD R182, R182, 0x1, -R0 ;  /* 0x00000001b6b6c824 */ /* 0x000fe200078e0a00 */
[C---:B------:R-:W-:Y:S01]  /*36e0*/  ISETP.GT.U32.AND P4, PT, R0.reuse, R178, PT ;  /* 0x000000b20000720c */ /* 0x040fe20003f84070 */
[----:B------:R-:W-:Y:S01]  /*36f0*/  IMAD R174, R0, R11, R174 ;  /* 0x0000000b00ae7224 */ /* 0x000fe200078e02ae */
[----:B------:R-:W-:Y:S01]  /*3700*/  LOP3.LUT R11, R4, 0x8e, RZ, 0xfc, !PT ;  /* 0x0000008e040b7812 */ /* 0x000fe200078efcff */
[----:B------:R-:W-:-:S02]  /*3710*/  @!P6 IMAD.IADD R176, R176, 0x1, -R0 ;  /* 0x00000001b0b0e824 */ /* 0x000fc400078e0a00 */
[----:B------:R-:W-:Y:S01]  /*3720*/  IMAD.HI.U32 R7, R5, R186, RZ ;  /* 0x000000ba05077227 */ /* 0x000fe200078e00ff */
[----:B------:R-:W-:Y:S02]  /*3730*/  ISETP.GT.U32.AND P6, PT, R0, R174, PT ;  /* 0x000000ae0000720c */ /* 0x000fe40003fc4070 */
[----:B------:R-:W-:Y:S01]  /*3740*/  IABS R188, R11 ;  /* 0x0000000b00bc7213 */ /* 0x000fe20000000000 */
[----:B------:R-:W-:Y:S02]  /*3750*/  IMAD.MOV R13, RZ, RZ, -R8 ;  /* 0x000000ffff0d7224 */ /* 0x000fe400078e0a08 */
[----:B------:R-:W-:Y:S02]  /*3760*/  IMAD.MOV R7, RZ, RZ, -R7 ;  /* 0x000000ffff077224 */ /* 0x000fe400078e0a07 */
[----:B------:R-:W-:Y:S01]  /*3770*/  @!P4 IMAD.IADD R178, R178, 0x1, -R0 ;  /* 0x00000001b2b2c824 */ /* 0x000fe200078e0a00 */
[----:B------:R-:W-:Y:S01]  /*3780*/  ISETP.GT.U32.AND P4, PT, R0, R182, PT ;  /* 0x000000b60000720c */ /* 0x000fe20003f84070 */
[----:B------:R-:W-:-:S02]  /*3790*/  @!P3 IMAD.MOV R172, RZ, RZ, -R172 ;  /* 0x000000ffffacb224 */ /* 0x000fc400078e0aac */
[----:B------:R-:W-:Y:S01]  /*37a0*/  IMAD R180, R0, R13, R180 ;  /* 0x0000000d00b47224 */ /* 0x000fe200078e02b4 */
[----:B------:R-:W-:Y:S01]  /*37b0*/  LOP3.LUT R13, R4, 0x90, RZ, 0xfc, !PT ;  /* 0x00000090040d7812 */ /* 0x000fe200078efcff */
[----:B------:R-:W-:Y:S01]  /*37c0*/  @!P6 IMAD.IADD R174, R174, 0x1, -R0 ;  /* 0x00000001aeaee824 */ /* 0x000fe200078e0a00 */
[C---:B------:R-:W-:Y:S01]  /*37d0*/  ISETP.GT.U32.AND P6, PT, R0.reuse, R178, PT ;  /* 0x000000b20000720c */ /* 0x040fe20003fc4070 */
[----:B------:R-:W-:Y:S01]  /*37e0*/  @!P2 IMAD.MOV R170, RZ, RZ, -R170 ;  /* 0x000000ffffaaa224 */ /* 0x000fe200078e0aaa */
[C---:B------:R-:W-:Y:S01]  /*37f0*/  ISETP.GT.U32.AND P2, PT, R0.reuse, R176, PT ;  /* 0x000000b00000720c */ /* 0x040fe20003f44070 */
[C---:B------:R-:W-:Y:S01]  /*3800*/  IMAD R186, R0.reuse, R7, R186 ;  /* 0x0000000700ba7224 */ /* 0x040fe200078e02ba */
[----:B------:R-:W-:Y:S01]  /*3810*/  ISETP.GT.U32.AND P3, PT, R0, R174, PT ;  /* 0x000000ae0000720c */ /* 0x000fe20003f64070 */
[C---:B------:R-:W-:Y:S01]  /*3820*/  IMAD.HI.U32 R9, R5.reuse, R184, RZ ;  /* 0x000000b805097227 */ /* 0x040fe200078e00ff */
[----:B------:R-:W-:Y:S02]  /*3830*/  IABS R190, R13 ;  /* 0x0000000d00be7213 */ /* 0x000fe40000000000 */
[----:B------:R-:W-:Y:S01]  /*3840*/  @!P4 IADD3 R182, R182, -R0, RZ ;  /* 0x80000000b6b6c210 */ /* 0x000fe20007ffe0ff */
[----:B------:R-:W-:Y:S01]  /*3850*/  @!P1 IMAD.MOV R168, RZ, RZ, -R168 ;  /* 0x000000ffffa89224 */ /* 0x000fe200078e0aa8 */
[----:B------:R-:W-:Y:S01]  /*3860*/  ISETP.GT.U32.AND P1, PT, R0, R180, PT ;  /* 0x000000b40000720c */ /* 0x000fe20003f24070 */
[----:B------:R-:W-:Y:S01]  /*3870*/  IMAD.HI.U32 R8, R5, R190, RZ ;  /* 0x000000be05087227 */ /* 0x000fe200078e00ff */
[----:B------:R-:W-:-:S03]  /*3880*/  IADD3 R9, -R9, RZ, RZ ;  /* 0x000000ff09097210 */ /* 0x000fc60007ffe1ff */
[--C-:B------:R-:W-:Y:S01]  /*3890*/  @!P6 IMAD.IADD R178, R178, 0x1, -R0.reuse ;  /* 0x00000001b2b2e824 */ /* 0x100fe200078e0a00 */
[----:B------:R-:W-:Y:S01]  /*38a0*/  ISETP.GT.U32.AND P6, PT, R0, R186, PT ;  /* 0x000000ba0000720c */ /* 0x000fe20003fc4070 */
[----:B------:R-:W-:Y:S01]  /*38b0*/  @!P3 IMAD.IADD R174, R174, 0x1, -R0 ;  /* 0x00000001aeaeb824 */ /* 0x000fe200078e0a00 */
[----:B------:R-:W-:Y:S01]  /*38c0*/  ISETP.GE.AND P3, PT, R12, RZ, PT ;  /* 0x000000ff0c00720c */ /* 0x000fe20003f66270 */
[----:B------:R-:W-:Y:S01]  /*38d0*/  IMAD R184, R0, R9, R184 ;  /* 0x0000000900b87224 */ /* 0x000fe200078e02b8 */
[----:B------:R-:W-:Y:S01]  /*38e0*/  LOP3.LUT R12, R4, 0xa0, RZ, 0xfc, !PT ;  /* 0x000000a0040c7812 */ /* 0x000fe200078efcff */
[--C-:B------:R-:W-:Y:S01]  /*38f0*/  @!P2 IMAD.IADD R176, R176, 0x1, -R0.reuse ;  /* 0x00000001b0b0a824 */ /* 0x100fe200078e0a00 */
[----:B------:R-:W-:Y:S01]  /*3900*/  ISETP.GE.AND P2, PT, R10, RZ, PT ;  /* 0x000000ff0a00720c */ /* 0x000fe20003f46270 */
[----:B------:R-:W-:Y:S01]  /*3910*/  IMAD.HI.U32 R7, R5, R188, RZ ;  /* 0x000000bc05077227 */ /* 0x000fe200078e00ff */
[----:B------:R-:W-:Y:S02]  /*3920*/  ISETP.GT.U32.AND P4, PT, R0, R184, PT ;  /* 0x000000b80000720c */ /* 0x000fe40003f84070 */
[----:B------:R-:W-:Y:S01]  /*3930*/  LOP3.LUT R10, R4, 0x94, RZ, 0xfc, !PT ;  /* 0x00000094040a7812 */ /* 0x000fe200078efcff */
[----:B------:R-:W-:Y:S01]  /*3940*/  @!P1 IMAD.IADD R180, R180, 0x1, -R0 ;  /* 0x00000001b4b49824 */ /* 0x000fe200078e0a00 */
[----:B------:R-:W-:Y:S01]  /*3950*/  ISETP.GE.AND P1, PT, R15, RZ, PT ;  /* 0x000000ff0f00720c */ /* 0x000fe20003f26270 */
[----:B------:R-:W-:Y:S01]  /*3960*/  IMAD.MOV R9, RZ, RZ, -R8 ;  /* 0x000000ffff097224 */ /* 0x000fe200078e0a08 */
[----:B------:R-:W-:Y:S01]  /*3970*/  LOP3.LUT R8, R4, 0x92, RZ, 0xfc, !PT ;  /* 0x0000009204087812 */ /* 0x000fe200078efcff */
[----:B------:R-:W-:Y:S01]  /*3980*/  IMAD.MOV R7, RZ, RZ, -R7 ;  /* 0x000000ffff077224 */ /* 0x000fe200078e0a07 */
[----:B------:R-:W-:Y:S01]  /*3990*/  @!P6 IADD3 R186, R186, -R0, RZ ;  /* 0x80000000babae210 */ /* 0x000fe20007ffe0ff */
[----:B------:R-:W-:Y:S01]  /*39a0*/  @!P5 IMAD.MOV R182, RZ, RZ, -R182 ;  /* 0x000000ffffb6d224 */ /* 0x000fe200078e0ab6 */
[C---:B------:R-:W-:Y:S01]  /*39b0*/  ISETP.GT.U32.AND P5, PT, R0.reuse, R180, PT ;  /* 0x000000b40000720c */ /* 0x040fe20003fa4070 */
[C---:B------:R-:W-:Y:S01]  /*39c0*/  IMAD R188, R0.reuse, R7, R188 ;  /* 0x0000000700bc7224 */ /* 0x040fe200078e02bc */
[----:B------:R-:W-:Y:S01]  /*39d0*/  ISETP.GT.U32.AND P6, PT, R0, R186, PT ;  /* 0x000000ba0000720c */ /* 0x000fe20003fc4070 */
[----:B------:R-:W-:Y:S01]  /*39e0*/  @!P3 IMAD.MOV R174, RZ, RZ, -R174 ;  /* 0x000000ffffaeb224 */ /* 0x000fe200078e0aae */
[----:B------:R-:W-:Y:S01]  /*39f0*/  IABS R192, R8 ;  /* 0x0000000800c07213 */ /* 0x000fe20000000000 */
[----:B------:R-:W-:Y:S01]  /*3a00*/  @!P2 IMAD.MOV R178, RZ, RZ, -R178 ;  /* 0x000000ffffb2a224 */ /* 0x000fe200078e0ab2 */
[----:B------:R-:W-:Y:S01]  /*3a10*/  ISETP.GE.AND P3, PT, R18, RZ, PT ;  /* 0x000000ff1200720c */ /* 0x000fe20003f66270 */
[----:B------:R-:W-:Y:S01]  /*3a20*/  @!P4 IMAD.IADD R184, R184, 0x1, -R0 ;  /* 0x00000001b8b8c824 */ /* 0x000fe200078e0a00 */
[----:B------:R-:W-:Y:S01]  /*3a30*/  ISETP.GT.U32.AND P2, PT, R0, R188, PT ;  /* 0x000000bc0000720c */ /* 0x000fe20003f44070 */
[----:B------:R-:W-:Y:S01]  /*3a40*/  IMAD.HI.U32 R7, R5, R192, RZ ;  /* 0x000000c005077227 */ /* 0x000fe200078e00ff */
[----:B------:R-:W-:-:S02]  /*3a50*/  ISETP.GE.AND P4, PT, R17, RZ, PT ;  /* 0x000000ff1100720c */ /* 0x000fc40003f86270 */
[----:B------:R-:W-:Y:S01]  /*3a60*/  IABS R194, R10 ;  /* 0x0000000a00c27213 */ /* 0x000fe20000000000 */
[----:B------:R-:W-:Y:S01]  /*3a70*/  IMAD R190, R0, R9, R190 ;  /* 0x0000000900be7224 */ /* 0x000fe200078e02be */
[----:B------:R-:W-:Y:S01]  /*3a80*/  IABS R206, R12 ;  /* 0x0000000c00ce7213 */ /* 0x000fe20000000000 */
[----:B------:R-:W-:Y:S01]  /*3a90*/  IMAD.MOV R7, RZ, RZ, -R7 ;  /* 0x000000ffff077224 */ /* 0x000fe200078e0a07 */
[----:B------:R-:W-:Y:S01]  /*3aa0*/  LOP3.LUT R15, R4, 0xc6, RZ, 0xfc, !PT ;  /* 0x000000c6040f7812 */ /* 0x000fe200078efcff */
[----:B------:R-:W-:Y:S01]  /*3ab0*/  @!P0 IMAD.MOV R176, RZ, RZ, -R176 ;  /* 0x000000ffffb08224 */ /* 0x000fe200078e0ab0 */
[----:B------:R-:W-:Y:S01]  /*3ac0*/  ISETP.GT.U32.AND P0, PT, R0, R184, PT ;  /* 0x000000b80000720c */ /* 0x000fe20003f04070 */
[--C-:B------:R-:W-:Y:S01]  /*3ad0*/  @!P5 IMAD.IADD R180, R180, 0x1, -R0.reuse ;  /* 0x00000001b4b4d824 */ /* 0x100fe200078e0a00 */
[----:B------:R-:W-:Y:S01]  /*3ae0*/  ISETP.GT.U32.AND P5, PT, R0, R190, PT ;  /* 0x000000be0000720c */ /* 0x000fe20003fa4070 */
[----:B------:R-:W-:Y:S01]  /*3af0*/  @!P6 IMAD.IADD R186, R186, 0x1, -R0 ;  /* 0x00000001babae824 */ /* 0x000fe200078e0a00 */
[----:B------:R-:W-:Y:S01]  /*3b00*/  @!P2 IADD3 R188, R188, -R0, RZ ;  /* 0x80000000bcbca210 */ /* 0x000fe20007ffe0ff */
[----:B------:R-:W-:Y:S01]  /*3b10*/  IMAD R192, R0, R7, R192 ;  /* 0x0000000700c07224 */ /* 0x000fe200078e02c0 */
[----:B------:R-:W-:Y:S01]  /*3b20*/  LOP3.LUT R7, R4, 0x96, RZ, 0xfc, !PT ;  /* 0x0000009604077812 */ /* 0x000fe200078efcff */
[----:B------:R-:W-:Y:S01]  /*3b30*/  @!P3 IMAD.MOV R186, RZ, RZ, -R186 ;  /* 0x000000ffffbab224 */ /* 0x000fe200078e0aba */
[----:B------:R-:W-:Y:S01]  /*3b40*/  ISETP.GE.AND P2, PT, R8, RZ, PT ;  /* 0x000000ff0800720c */ /* 0x000fe20003f46270 */
[----:B------:R-:W-:Y:S01]  /*3b50*/  @!P1 IMAD.MOV R180, RZ, RZ, -R180 ;  /* 0x000000ffffb49224 */ /* 0x000fe200078e0ab4 */
[C---:B------:R-:W-:Y:S01]  /*3b60*/  ISETP.GT.U32.AND P3, PT, R0.reuse, R192, PT ;  /* 0x000000c00000720c */ /* 0x040fe20003f64070 */
[----:B------:R-:W-:Y:S01]  /*3b70*/  IMAD.HI.U32 R8, R5, R194, RZ ;  /* 0x000000c205087227 */ /* 0x000fe200078e00ff */
[----:B------:R-:W-:-:S02]  /*3b80*/  ISETP.GT.U32.AND P1, PT, R0, R188, PT ;  /* 0x000000bc0000720c */ /* 0x000fc40003f24070 */
[----:B------:R-:W-:Y:S01]  /*3b90*/  IABS R196, R7 ;  /* 0x0000000700c47213 */ /* 0x000fe20000000000 */
[--C-:B------:R-:W-:Y:S01]  /*3ba0*/  @!P0 IMAD.IADD R184, R184, 0x1, -R0.reuse ;  /* 0x00000001b8b88824 */ /* 0x100fe200078e0a00 */
[----:B------:R-:W-:Y:S01]  /*3bb0*/  ISETP.GE.AND P0, PT, R11, RZ, PT ;  /* 0x000000ff0b00720c */ /* 0x000fe20003f06270 */
[----:B------:R-:W-:Y:S01]  /*3bc0*/  @!P5 IMAD.IADD R190, R190, 0x1, -R0 ;  /* 0x00000001bebed824 */ /* 0x000fe200078e0a00 */
[----:B------:R-:W-:Y:S01]  /*3bd0*/  ISETP.GE.AND P5, PT, R10, RZ, PT ;  /* 0x000000ff0a00720c */ /* 0x000fe20003fa6270 */
[----:B------:R-:W-:Y:S01]  /*3be0*/  @!P4 IMAD.MOV R184, RZ, RZ, -R184 ;  /* 0x000000ffffb8c224 */ /* 0x000fe200078e0ab8 */
[----:B------:R-:W-:Y:S01]  /*3bf0*/  LOP3.LUT R10, R4, 0x9a, RZ, 0xfc, !PT ;  /* 0x0000009a040a7812 */ /* 0x000fe200078efcff */
[----:B------:R-:W-:Y:S01]  /*3c00*/  IMAD.MOV R9, RZ, RZ, -R8 ;  /* 0x000000ffff097224 */ /* 0x000fe200078e0a08 */
[----:B------:R-:W-:Y:S01]  /*3c10*/  ISETP.GT.U32.AND P4, PT, R0, R190, PT ;  /* 0x000000be0000720c */ /* 0x000fe20003f84070 */
[--C-:B------:R-:W-:Y:S01]  /*3c20*/  @!P3 IMAD.IADD R192, R192, 0x1, -R0.reuse ;  /* 0x00000001c0c0b824 */ /* 0x100fe200078e0a00 */
[----:B------:R-:W-:Y:S01]  /*3c30*/  IABS R200, R10 ;  /* 0x0000000a00c87213 */ /* 0x000fe20000000000 */
[----:B------:R-:W-:Y:S01]  /*3c40*/  @!P1 IMAD.IADD R188, R188, 0x1, -R0 ;  /* 0x00000001bcbc9824 */ /* 0x000fe200078e0a00 */
[----:B------:R-:W-:Y:S01]  /*3c50*/  ISETP.GE.AND P1, PT, R7, RZ, PT ;  /* 0x000000ff0700720c */ /* 0x000fe20003f26270 */
[----:B------:R-:W-:Y:S01]  /*3c60*/  IMAD.HI.U32 R7, R5, R196, RZ ;  /* 0x000000c405077227 */ /* 0x000fe200078e00ff */
[----:B------:R-:W-:-:S02]  /*3c70*/  ISETP.GT.U32.AND P3, PT, R0, R192, PT ;  /* 0x000000c00000720c */ /* 0x000fc40003f64070 */
[----:B------:R-:W-:Y:S01]  /*3c80*/  LOP3.LUT R8, R4, 0x98, RZ, 0xfc, !PT ;  /* 0x0000009804087812 */ /* 0x000fe200078efcff */
[----:B------:R-:W-:Y:S01]  /*3c90*/  IMAD R194, R0, R9, R194 ;  /* 0x0000000900c27224 */ /* 0x000fe200078e02c2 */
[----:B------:R-:W-:Y:S01]  /*3ca0*/  ISETP.GE.AND P6, PT, R13, RZ, PT ;  /* 0x000000ff0d00720c */ /* 0x000fe20003fc6270 */
[----:B------:R-:W-:Y:S01]  /*3cb0*/  IMAD.MOV R7, RZ, RZ, -R7 ;  /* 0x000000ffff077224 */ /* 0x000fe200078e0a07 */
[----:B------:R-:W-:Y:S01]  /*3cc0*/  IABS R198, R8 ;  /* 0x0000000800c67213 */ /* 0x000fe20000000000 */
[C---:B------:R-:W-:Y:S01]  /*3cd0*/  IMAD.HI.U32 R9, R5.reuse, R200, RZ ;  /* 0x000000c805097227 */ /* 0x040fe200078e00ff */
[----:B------:R-:W-:Y:S02]  /*3ce0*/  @!P4 IADD3 R190, R190, -R0, RZ ;  /* 0x80000000bebec210 */ /* 0x000fe40007ffe0ff */
[C---:B------:R-:W-:Y:S01]  /*3cf0*/  ISETP.GT.U32.AND P4, PT, R0.reuse, R194, PT ;  /* 0x000000c20000720c */ /* 0x040fe20003f84070 */
[----:B------:R-:W-:Y:S01]  /*3d00*/  IMAD R196, R0, R7, R196 ;  /* 0x0000000700c47224 */ /* 0x000fe200078e02c4 */
[----:B------:R-:W-:Y:S01]  /*3d10*/  LOP3.LUT R13, R4, 0xa2, RZ, 0xfc, !PT ;  /* 0x000000a2040d7812 */ /* 0x000fe200078efcff */
[----:B------:R-:W-:Y:S01]  /*3d20*/  IMAD.MOV R9, RZ, RZ, -R9 ;  /* 0x000000ffff097224 */ /* 0x000fe200078e0a09 */
[----:B------:R-:W-:Y:S01]  /*3d30*/  @!P3 IADD3 R192, R192, -R0, RZ ;  /* 0x80000000c0c0b210 */ /* 0x000fe20007ffe0ff */
[----:B------:R-:W-:Y:S01]  /*3d40*/  @!P0 IMAD.MOV R188, RZ, RZ, -R188 ;  /* 0x000000ffffbc8224 */ /* 0x000fe200078e0abc */
[C---:B------:R-:W-:Y:S01]  /*3d50*/  ISETP.GT.U32.AND P3, PT, R0.reuse, R196, PT ;  /* 0x000000c40000720c */ /* 0x040fe20003f64070 */
[----:B------:R-:W-:Y:S01]  /*3d60*/  IMAD R200, R0, R9, R200 ;  /* 0x0000000900c87224 */ /* 0x000fe200078e02c8 */
[----:B------:R-:W-:Y:S01]  /*3d70*/  ISETP.GE.AND P0, PT, R8, RZ, PT ;  /* 0x000000ff0800720c */ /* 0x000fe20003f06270 */
[----:B------:R-:W-:Y:S01]  /*3d80*/  IMAD.HI.U32 R8, R5, R198, RZ ;  /* 0x000000c605087227 */ /* 0x000fe200078e00ff */
[----:B------:R-:W-:-:S02]  /*3d90*/  IABS R208, R13 ;  /* 0x0000000d00d07213 */ /* 0x000fc40000000000 */
[----:B------:R-:W-:Y:S01]  /*3da0*/  IABS R244, R15 ;  /* 0x0000000f00f47213 */ /* 0x000fe20000000000 */
[----:B------:R-:W-:Y:S01]  /*3db0*/  @!P4 IMAD.IADD R194, R194, 0x1, -R0 ;  /* 0x00000001c2c2c824 */ /* 0x000fe200078e0a00 */
[C---:B------:R-:W-:Y:S01]  /*3dc0*/  LOP3.LUT R17, R4.reuse, 0xe2, RZ, 0xfc, !PT ;  /* 0x000000e204117812 */ /* 0x040fe200078efcff */
[----:B------:R-:W-:Y:S01]  /*3dd0*/  IMAD.MOV R11, RZ, RZ, -R8 ;  /* 0x000000ffff0b7224 */ /* 0x000fe200078e0a08 */
[----:B------:R-:W-:Y:S01]  /*3de0*/  LOP3.LUT R8, R4, 0x9c, RZ, 0xfc, !PT ;  /* 0x0000009c04087812 */ /* 0x000fe200078efcff */
[----:B------:R-:W-:Y:S01]  /*3df0*/  @!P2 IMAD.MOV R192, RZ, RZ, -R192 ;  /* 0x000000ffffc0a224 */ /* 0x000fe200078e0ac0 */
[----:B------:R-:W-:Y:S01]  /*3e00*/  ISETP.GT.U32.AND P4, PT, R0, R194, PT ;  /* 0x000000c20000720c */ /* 0x000fe20003f84070 */
[----:B------:R-:W-:Y:S01]  /*3e10*/  @!P3 IMAD.IADD R196, R196, 0x1, -R0 ;  /* 0x00000001c4c4b824 */ /* 0x000fe200078e0a00 */
[C---:B------:R-:W-:Y:S01]  /*3e20*/  ISETP.GT.U32.AND P3, PT, R0.reuse, R200, PT ;  /* 0x000000c80000720c */ /* 0x040fe20003f64070 */
[----:B------:R-:W-:Y:S01]  /*3e30*/  @!P6 IMAD.MOV R190, RZ, RZ, -R190 ;  /* 0x000000ffffbee224 */ /* 0x000fe200078e0abe */
[----:B------:R-:W-:Y:S01]  /*3e40*/  IABS R202, R8 ;  /* 0x0000000800ca7213 */ /* 0x000fe20000000000 */
[C---:B------:R-:W-:Y:S01]  /*3e50*/  IMAD R198, R0.reuse, R11, R198 ;  /* 0x0000000b00c67224 */ /* 0x040fe200078e02c6 */
[----:B------:R-:W-:Y:S01]  /*3e60*/  ISETP.GT.U32.AND P2, PT, R0, R196, PT ;  /* 0x000000c40000720c */ /* 0x000fe20003f44070 */
[----:B------:R-:W-:Y:S01]  /*3e70*/  IMAD.HI.U32 R9, R5, R208, RZ ;  /* 0x000000d005097227 */ /* 0x000fe200078e00ff */
[----:B------:R-:W-:-:S02]  /*3e80*/  ISETP.GE.AND P6, PT, R10, RZ, PT ;  /* 0x000000ff0a00720c */ /* 0x000fc40003fc6270 */
[----:B------:R-:W-:Y:S01]  /*3e90*/  LOP3.LUT R10, R4, 0x9e, RZ, 0xfc, !PT ;  /* 0x0000009e040a7812 */ /* 0x000fe200078efcff */
[C---:B------:R-:W-:Y:S01]  /*3ea0*/  IMAD.HI.U32 R7, R5.reuse, R202, RZ ;  /* 0x000000ca05077227 */ /* 0x040fe200078e00ff */
[----:B------:R-:W-:Y:S02]  /*3eb0*/  IABS R100, R17 ;  /* 0x0000001100647213 */ /* 0x000fe40000000000 */
[----:B------:R-:W-:Y:S01]  /*3ec0*/  IABS R204, R10 ;  /* 0x0000000a00cc7213 */ /* 0x000fe20000000000 */
[----:B------:R-:W-:Y:S01]  /*3ed0*/  @!P4 IMAD.IADD R194, R194, 0x1, -R0 ;  /* 0x00000001c2c2c824 */ /* 0x000fe200078e0a00 */
[----:B------:R-:W-:Y:S01]  /*3ee0*/  @!P3 IADD3 R200, R200, -R0, RZ ;  /* 0x80000000c8c8b210 */ /* 0x000fe20007ffe0ff */
[----:B------:R-:W-:Y:S01]  /*3ef0*/  IMAD.MOV R7, RZ, RZ, -R7 ;  /* 0x000000ffff077224 */ /* 0x000fe200078e0a07 */
[----:B------:R-:W-:Y:S01]  /*3f00*/  ISETP.GT.U32.AND P4, PT, R0, R198, PT ;  /* 0x000000c60000720c */ /* 0x000fe20003f84070 */
[----:B------:R-:W-:Y:S01]  /*3f10*/  @!P5 IMAD.MOV R194, RZ, RZ, -R194 ;  /* 0x000000ffffc2d224 */ /* 0x000fe200078e0ac2 */
[----:B------:R-:W-:Y:S01]  /*3f20*/  ISETP.GE.AND P5, PT, R8, RZ, PT ;  /* 0x000000ff0800720c */ /* 0x000fe20003fa6270 */
[----:B------:R-:W-:Y:S01]  /*3f30*/  IMAD.HI.U32 R8, R5, R206, RZ ;  /* 0x000000ce05087227 */ /* 0x000fe200078e00ff */
[----:B------:R-:W-:-:S03]  /*3f40*/  ISETP.GT.U32.AND P3, PT, R0, R200, PT ;  /* 0x000000c80000720c */ /* 0x000fc60003f64070 */
[----:B------:R-:W-:Y:S01]  /*3f50*/  IMAD.MOV R11, RZ, RZ, -R8 ;  /* 0x000000ffff0b7224 */ /* 0x000fe200078e0a08 */
[----:B------:R-:W-:Y:S01]  /*3f60*/  LOP3.LUT R8, R4, 0xa4, RZ, 0xfc, !PT ;  /* 0x000000a404087812 */ /* 0x000fe200078efcff */
[C---:B------:R-:W-:Y:S02]  /*3f70*/  IMAD R202, R0.reuse, R7, R202 ;  /* 0x0000000700ca7224 */ /* 0x040fe400078e02ca */
[----:B------:R-:W-:Y:S01]  /*3f80*/  IMAD.MOV R9, RZ, RZ, -R9 ;  /* 0x000000ffff097224 */ /* 0x000fe200078e0a09 */
[----:B------:R-:W-:Y:S01]  /*3f90*/  IABS R210, R8 ;  /* 0x0000000800d27213 */ /* 0x000fe20000000000 */
[----:B------:R-:W-:Y:S02]  /*3fa0*/  IMAD R206, R0, R11, R206 ;  /* 0x0000000b00ce7224 */ /* 0x000fe400078e02ce */
[----:B------:R-:W-:-:S04]  /*3fb0*/  IMAD.HI.U32 R7, R5, R204, RZ ;  /* 0x000000cc05077227 */ /* 0x000fc800078e00ff */
[----:B------:R-:W-:Y:S01]  /*3fc0*/  @!P2 IMAD.IADD R196, R196, 0x1, -R0 ;  /* 0x00000001c4c4a824 */ /* 0x000fe200078e0a00 */
[C---:B------:R-:W-:Y:S01]  /*3fd0*/  ISETP.GT.U32.AND P2, PT, R0.reuse, R202, PT ;  /* 0x000000ca0000720c */ /* 0x040fe20003f44070 */
[----:B------:R-:W-:Y:S01]  /*3fe0*/  IMAD R208, R0, R9, R208 ;  /* 0x0000000900d07224 */ /* 0x000fe200078e02d0 */
[----:B------:R-:W-:Y:S01]  /*3ff0*/  LOP3.LUT R9, R4, 0xa6, RZ, 0xfc, !PT ;  /* 0x000000a604097812 */ /* 0x000fe200078efcff */
[----:B------:R-:W-:Y:S01]  /*4000*/  @!P3 IMAD.IADD R200, R200, 0x1, -R0 ;  /* 0x00000001c8c8b824 */ /* 0x000fe200078e0a00 */
[C---:B------:R-:W-:Y:S01]  /*4010*/  ISETP.GT.U32.AND P3, PT, R0.reuse, R206, PT ;  /* 0x000000ce0000720c */ /* 0x040fe20003f64070 */
[----:B------:R-:W-:Y:S01]  /*4020*/  IMAD.MOV R7, RZ, RZ, -R7 ;  /* 0x000000ffff077224 */ /* 0x000fe200078e0a07 */
[----:B------:R-:W-:Y:S01]  /*4030*/  IABS R212, R9 ;  /* 0x0000000900d47213 */ /* 0x000fe20000000000 */
[----:B------:R-:W-:Y:S01]  /*4040*/  @!P6 IMAD.MOV R200, RZ, RZ, -R200 ;  /* 0x000000ffffc8e224 */ /* 0x000fe200078e0ac8 */
[C---:B------:R-:W-:Y:S01]  /*4050*/  ISETP.GT.U32.AND P6, PT, R0.reuse, R208, PT ;  /* 0x000000d00000720c */ /* 0x040fe20003fc4070 */
[----:B------:R-:W-:-:S02]  /*4060*/  IMAD R204, R0, R7, R204 ;  /* 0x0000000700cc7224 */ /* 0x000fc400078e02cc */
[----:B------:R-:W-:-:S04]  /*4070*/  IMAD.HI.U32 R7, R5, R210, RZ ;  /* 0x000000d205077227 */ /* 0x000fc800078e00ff */
[----:B------:R-:W-:Y:S02]  /*4080*/  IMAD.MOV R7, RZ, RZ, -R7 ;  /* 0x000000ffff077224 */ /* 0x000fe400078e0a07 */
[--C-:B------:R-:W-:Y:S02]  /*4090*/  @!P4 IMAD.IADD R198, R198, 0x1, -R0.reuse ;  /* 0x00000001c6c6c824 */ /* 0x100fe400078e0a00 */
[--C-:B------:R-:W-:Y:S01]  /*40a0*/  @!P2 IMAD.IADD R202, R202, 0x1, -R0.reuse ;  /* 0x00000001cacaa824 */ /* 0x100fe200078e0a00 */
[----:B------:R-:W-:Y:S01]  /*40b0*/  ISETP.GT.U32.AND P2, PT, R0, R204, PT ;  /* 0x000000cc0000720c */ /* 0x000fe20003f44070 */
[----:B------:R-:W-:Y:S01]  /*40c0*/  @!P3 IMAD.IADD R206, R206, 0x1, -R0 ;  /* 0x00000001ceceb824 */ /* 0x000fe200078e0a00 */
[C---:B------:R-:W-:Y:S01]  /*40d0*/  ISETP.GT.U32.AND P4, PT, R0.reuse, R198, PT ;  /* 0x000000c60000720c */ /* 0x040fe20003f84070 */
[C---:B------:R-:W-:Y:S02]  /*40e0*/  IMAD R210, R0.reuse, R7, R210 ;  /* 0x0000000700d27224 */ /* 0x040fe400078e02d2 */
[----:B------:R-:W-:Y:S01]  /*40f0*/  @!P1 IMAD.MOV R196, RZ, RZ, -R196 ;  /* 0x000000ffffc49224 */ /* 0x000fe200078e0ac4 */
[----:B------:R-:W-:Y:S01]  /*4100*/  ISETP.GT.U32.AND P1, PT, R0, R202, PT ;  /* 0x000000ca0000720c */ /* 0x000fe20003f24070 */
[----:B------:R-:W-:-:S04]  /*4110*/  IMAD.HI.U32 R7, R5, R212, RZ ;  /* 0x000000d405077227 */ /* 0x000fc800078e00ff */
[--C-:B------:R-:W-:Y:S01]  /*4120*/  @!P6 IMAD.IADD R208, R208, 0x1, -R0.reuse ;  /* 0x00000001d0d0e824 */ /* 0x100fe200078e0a00 */
[----:B------:R-:W-:Y:S01]  /*4130*/  ISETP.GT.U32.AND P6, PT, R0, R206, PT ;  /* 0x000000ce0000720c */ /* 0x000fe20003fc4070 */
[--C-:B------:R-:W-:Y:S01]  /*4140*/  @!P2 IMAD.IADD R204, R204, 0x1, -R0.reuse ;  /* 0x00000001cccca824 */ /* 0x100fe200078e0a00 */
[----:B------:R-:W-:Y:S01]  /*4150*/  IADD3 R7, -R7, RZ, RZ ;  /* 0x000000ff07077210 */ /* 0x000fe20007ffe1ff */
[----:B------:R-:W-:Y:S01]  /*4160*/  @!P4 IMAD.IADD R198, R198, 0x1, -R0 ;  /* 0x00000001c6c6c824 */ /* 0x000fe200078e0a00 */
[----:B------:R-:W-:Y:S02]  /*4170*/  ISETP.GE.AND P4, PT, R10, RZ, PT ;  /* 0x000000ff0a00720c */ /* 0x000fe40003f86270 */
[----:B------:R-:W-:Y:S01]  /*4180*/  LOP3.LUT R10, R4, 0xa8, RZ, 0xfc, !PT ;  /* 0x000000a8040a7812 */ /* 0x000fe200078efcff */
[----:B------:R-:W-:Y:S01]  /*4190*/  IMAD R212, R0, R7, R212 ;  /* 0x0000000700d47224 */ /* 0x000fe200078e02d4 */
[----:B------:R-:W-:Y:S01]  /*41a0*/  @!P0 IADD3 R198, -R198, RZ, RZ ;  /* 0x000000ffc6c68210 */ /* 0x000fe20007ffe1ff */
[----:B------:R-:W-:Y:S01]  /*41b0*/  @!P1 IMAD.IADD R202, R202, 0x1, -R0 ;  /* 0x00000001caca9824 */ /* 0x000fe200078e0a00 */
[----:B------:R-:W-:-:S02]  /*41c0*/  ISETP.GE.AND P0, PT, R12, RZ, PT ;  /* 0x000000ff0c00720c */ /* 0x000fc40003f06270 */
[----:B------:R-:W-:Y:S01]  /*41d0*/  LOP3.LUT R12, R4, 0xaa, RZ, 0xfc, !PT ;  /* 0x000000aa040c7812 */ /* 0x000fe200078efcff */
[----:B------:R-:W-:Y:S01]  /*41e0*/  @!P6 IMAD.IADD R206, R206, 0x1, -R0 ;  /* 0x00000001cecee824 */ /* 0x000fe200078e0a00 */
[C---:B------:R-:W-:Y:S01]  /*41f0*/  ISETP.GT.U32.AND P6, PT, R0.reuse, R212, PT ;  /* 0x000000d40000720c */ /* 0x040fe20003fc4070 */
[----:B------:R-:W-:Y:S01]  /*4200*/  @!P5 IMAD.MOV R202, RZ, RZ, -R202 ;  /* 0x000000ffffcad224 */ /* 0x000fe200078e0aca */
[C---:B------:R-:W-:Y:S02]  /*4210*/  ISETP.GT.U32.AND P5, PT, R0.reuse, R208, PT ;  /* 0x000000d00000720c */ /* 0x040fe40003fa4070 */
[----:B------:R-:W-:Y:S02]  /*4220*/  IABS R214, R10 ;  /* 0x0000000a00d67213 */ /* 0x000fe40000000000 */
[----:B------:R-:W-:Y:S02]  /*4230*/  ISETP.GE.AND P1, PT, R13, RZ, PT ;  /* 0x000000ff0d00720c */ /* 0x000fe40003f26270 */
[----:B------:R-:W-:Y:S01]  /*4240*/  ISETP.GT.U32.AND P3, PT, R0, R204, PT ;  /* 0x000000cc0000720c */ /* 0x000fe20003f64070 */
[----:B------:R-:W-:Y:S01]  /*4250*/  IMAD.HI.U32 R7, R5, R214, RZ ;  /* 0x000000d605077227 */ /* 0x000fe200078e00ff */
[----:B------:R-:W-:-:S02]  /*4260*/  LOP3.LUT R13, R4, 0xac, RZ, 0xfc, !PT ;  /* 0x000000ac040d7812 */ /* 0x000fc400078efcff */
[----:B------:R-:W-:Y:S01]  /*4270*/  IABS R216, R12 ;  /* 0x0000000c00d87213 */ /* 0x000fe20000000000 */
[----:B------:R-:W-:Y:S01]  /*4280*/  @!P6 IMAD.IADD R212, R212, 0x1, -R0 ;  /* 0x00000001d4d4e824 */ /* 0x000fe200078e0a00 */
[----:B------:R-:W-:Y:S01]  /*4290*/  ISETP.GE.AND P2, PT, R8, RZ, PT ;  /* 0x000000ff0800720c */ /* 0x000fe20003f46270 */
[----:B------:R-:W-:Y:S01]  /*42a0*/  IMAD.MOV R7, RZ, RZ, -R7 ;  /* 0x000000ffff077224 */ /* 0x000fe200078e0a07 */
[----:B------:R-:W-:Y:S01]  /*42b0*/  IABS R218, R13 ;  /* 0x0000000d00da7213 */ /* 0x000fe20000000000 */
[----:B------:R-:W-:Y:S01]  /*42c0*/  IMAD.HI.U32 R8, R5, R216, RZ ;  /* 0x000000d805087227 */ /* 0x000fe200078e00ff */
[----:B------:R-:W-:-:S03]  /*42d0*/  ISETP.GT.U32.AND P6, PT, R0, R212, PT ;  /* 0x000000d40000720c */ /* 0x000fc60003fc4070 */
[----:B------:R-:W-:Y:S01]  /*42e0*/  @!P5 IMAD.IADD R208, R208, 0x1, -R0 ;  /* 0x00000001d0d0d824 */ /* 0x000fe200078e0a00 */
[----:B------:R-:W-:Y:S01]  /*42f0*/  ISETP.GE.AND P5, PT, R9, RZ, PT ;  /* 0x000000ff0900720c */ /* 0x000fe20003fa6270 */
[----:B------:R-:W-:-:S04]  /*4300*/  IMAD.HI.U32 R9, R5, R218, RZ ;  /* 0x000000da05097227 */ /* 0x000fc800078e00ff */
[----:B------:R-:W-:Y:S01]  /*4310*/  IMAD.MOV R11, RZ, RZ, -R8 ;  /* 0x000000ffff0b7224 */ /* 0x000fe200078e0a08 */
[----:B------:R-:W-:Y:S01]  /*4320*/  LOP3.LUT R8, R4, 0xae, RZ, 0xfc, !PT ;  /* 0x000000ae04087812 */ /* 0x000fe200078efcff */
[----:B------:R-:W-:Y:S02]  /*4330*/  IMAD R214, R0, R7, R214 ;  /* 0x0000000700d67224 */ /* 0x000fe400078e02d6 */
[----:B------:R-:W-:Y:S01]  /*4340*/  @!P3 IMAD.IADD R204, R204, 0x1, -R0 ;  /* 0x00000001ccccb824 */ /* 0x000fe200078e0a00 */
[C---:B------:R-:W-:Y:S01]  /*4350*/  ISETP.GT.U32.AND P3, PT, R0.reuse, R210, PT ;  /* 0x000000d20000720c */ /* 0x040fe20003f64070 */
[----:B------:R-:W-:Y:S01]  /*4360*/  IMAD.MOV R9, RZ, RZ, -R9 ;  /* 0x000000ffff097224 */ /* 0x000fe200078e0a09 */
[----:B------:R-:W-:Y:S01]  /*4370*/  IABS R220, R8 ;  /* 0x0000000800dc7213 */ /* 0x000fe20000000000 */
[----:B------:R-:W-:Y:S01]  /*4380*/  IMAD R216, R0, R11, R216 ;  /* 0x0000000b00d87224 */ /* 0x000fe200078e02d8 */
[----:B------:R-:W-:Y:S01]  /*4390*/  @!P4 IADD3 R204, -R204, RZ, RZ ;  /* 0x000000ffccccc210 */ /* 0x000fe20007ffe1ff */
[----:B------:R-:W-:Y:S01]  /*43a0*/  @!P0 IMAD.MOV R206, RZ, RZ, -R206 ;  /* 0x000000ffffce8224 */ /* 0x000fe200078e0ace */
[C---:B------:R-:W-:Y:S01]  /*43b0*/  ISETP.GT.U32.AND P0, PT, R0.reuse, R214, PT ;  /* 0x000000d60000720c */ /* 0x040fe20003f04070 */
[----:B------:R-:W-:Y:S01]  /*43c0*/  IMAD R218, R0, R9, R218 ;  /* 0x0000000900da7224 */ /* 0x000fe200078e02da */
[----:B------:R-:W-:Y:S01]  /*43d0*/  LOP3.LUT R11, R4, 0xb2, RZ, 0xfc, !PT ;  /* 0x000000b2040b7812 */ /* 0x000fe200078efcff */
[----:B------:R-:W-:Y:S01]  /*43e0*/  @!P1 IMAD.MOV R208, RZ, RZ, -R208 ;  /* 0x000000ffffd09224 */ /* 0x000fe200078e0ad0 */
[----:B------:R-:W-:Y:S01]  /*43f0*/  ISETP.GT.U32.AND P1, PT, R0, R216, PT ;  /* 0x000000d80000720c */ /* 0x000fe20003f24070 */
[--C-:B------:R-:W-:Y:S01]  /*4400*/  @!P6 IMAD.IADD R212, R212, 0x1, -R0.reuse ;  /* 0x00000001d4d4e824 */ /* 0x100fe200078e0a00 */
[----:B------:R-:W-:Y:S01]  /*4410*/  ISETP.GT.U32.AND P6, PT, R0, R218, PT ;  /* 0x000000da0000720c */ /* 0x000fe20003fc4070 */
[----:B------:R-:W-:Y:S01]  /*4420*/  @!P3 IMAD.IADD R210, R210, 0x1, -R0 ;  /* 0x00000001d2d2b824 */ /* 0x000fe200078e0a00 */
[----:B------:R-:W-:Y:S01]  /*4430*/  ISETP.GE.AND P3, PT, R10, RZ, PT ;  /* 0x000000ff0a00720c */ /* 0x000fe20003f66270 */
[----:B------:R-:W-:Y:S01]  /*4440*/  IMAD.HI.U32 R7, R5, R220, RZ ;  /* 0x000000dc05077227 */ /* 0x000fe200078e00ff */
[----:B------:R-:W-:-:S02]  /*4450*/  LOP3.LUT R10, R4, 0xb0, RZ, 0xfc, !PT ;  /* 0x000000b0040a7812 */ /* 0x000fc400078efcff */
[----:B------:R-:W-:Y:S01]  /*4460*/  ISETP.GT.U32.AND P4, PT, R0, R210, PT ;  /* 0x000000d20000720c */ /* 0x000fe20003f84070 */
[----:B------:R-:W-:Y:S01]  /*4470*/  @!P0 IMAD.IADD R214, R214, 0x1, -R0 ;  /* 0x00000001d6d68824 */ /* 0x000fe200078e0a00 */
[----:B------:R-:W-:Y:S01]  /*4480*/  IABS R222, R10 ;  /* 0x0000000a00de7213 */ /* 0x000fe20000000000 */
[----:B------:R-:W-:Y:S01]  /*4490*/  @!P5 IMAD.MOV R212, RZ, RZ, -R212 ;  /* 0x000000ffffd4d224 */ /* 0x000fe200078e0ad4 */
[----:B------:R-:W-:Y:S01]  /*44a0*/  IADD3 R9, -R7, RZ, RZ ;  /* 0x000000ff07097210 */ /* 0x000fe20007ffe1ff */
[--C-:B------:R-:W-:Y:S01]  /*44b0*/  @!P1 IMAD.IADD R216, R216, 0x1, -R0.reuse ;  /* 0x00000001d8d89824 */ /* 0x100fe200078e0a00 */
[----:B------:R-:W-:Y:S01]  /*44c0*/  ISETP.GT.U32.AND P1, PT, R0, R214, PT ;  /* 0x000000d60000720c */ /* 0x000fe20003f24070 */
[----:B------:R-:W-:Y:S01]  /*44d0*/  @!P6 IMAD.IADD R218, R218, 0x1, -R0 ;  /* 0x00000001dadae824 */ /* 0x000fe200078e0a00 */
[----:B------:R-:W-:Y:S01]  /*44e0*/  IABS R224, R11 ;  /* 0x0000000b00e07213 */ /* 0x000fe20000000000 */
[----:B------:R-:W-:Y:S01]  /*44f0*/  IMAD.HI.U32 R7, R5, R222, RZ ;  /* 0x000000de05077227 */ /* 0x000fe200078e00ff */
[----:B------:R-:W-:-:S02]  /*4500*/  ISETP.GT.U32.AND P6, PT, R0, R216, PT ;  /* 0x000000d80000720c */ /* 0x000fc40003fc4070 */
[----:B------:R-:W-:Y:S01]  /*4510*/  ISETP.GE.AND P0, PT, R13, RZ, PT ;  /* 0x000000ff0d00720c */ /* 0x000fe20003f06270 */
[----:B------:R-:W-:Y:S01]  /*4520*/  IMAD.MOV R7, RZ, RZ, -R7 ;  /* 0x000000ffff077224 */ /* 0x000fe200078e0a07 */
[----:B------:R-:W-:Y:S01]  /*4530*/  LOP3.LUT R13, R4, 0xb6, RZ, 0xfc, !PT ;  /* 0x000000b6040d7812 */ /* 0x000fe200078efcff */
[C---:B------:R-:W-:Y:S02]  /*4540*/  IMAD R220, R0.reuse, R9, R220 ;  /* 0x0000000900dc7224 */ /* 0x040fe400078e02dc */
[----:B------:R-:W-:Y:S01]  /*4550*/  IMAD R222, R0, R7, R222 ;  /* 0x0000000700de7224 */ /* 0x000fe200078e02de */
[----:B------:R-:W-:Y:S01]  /*4560*/  IABS R228, R13 ;  /* 0x0000000d00e47213 */ /* 0x000fe20000000000 */
[--C-:B------:R-:W-:Y:S01]  /*4570*/  @!P1 IMAD.IADD R214, R214, 0x1, -R0.reuse ;  /* 0x00000001d6d69824 */ /* 0x100fe200078e0a00 */
[----:B------:R-:W-:Y:S01]  /*4580*/  ISETP.GT.U32.AND P1, PT, R0, R220, PT ;  /* 0x000000dc0000720c */ /* 0x000fe20003f24070 */
[--C-:B------:R-:W-:Y:S01]  /*4590*/  @!P4 IMAD.IADD R210, R210, 0x1, -R0.reuse ;  /* 0x00000001d2d2c824 */ /* 0x100fe200078e0a00 */
[----:B------:R-:W-:Y:S01]  /*45a0*/  ISETP.GE.AND P4, PT, R12, RZ, PT ;  /* 0x000000ff0c00720c */ /* 0x000fe20003f86270 */
[----:B------:R-:W-:Y:S01]  /*45b0*/  @!P6 IMAD.IADD R216, R216, 0x1, -R0 ;  /* 0x00000001d8d8e824 */ /* 0x000fe200078e0a00 */
[----:B------:R-:W-:Y:S01]  /*45c0*/  ISETP.GT.U32.AND P6, PT, R0, R222, PT ;  /* 0x000000de0000720c */ /* 0x000fe20003fc4070 */
[----:B------:R-:W-:Y:S01]  /*45d0*/  IMAD.HI.U32 R7, R5, R224, RZ ;  /* 0x000000e005077227 */ /* 0x000fe200078e00ff */
[----:B------:R-:W-:-:S03]  /*45e0*/  LOP3.LUT R12, R4, 0xb4, RZ, 0xfc, !PT ;  /* 0x000000b4040c7812 */ /* 0x000fc600078efcff */
[----:B------:R-:W-:Y:S01]  /*45f0*/  IMAD.MOV R9, RZ, RZ, -R7 ;  /* 0x000000ffff097224 */ /* 0x000fe200078e0a07 */
[----:B------:R-:W-:Y:S01]  /*4600*/  IABS R226, R12 ;  /* 0x0000000c00e27213 */ /* 0x000fe20000000000 */
[----:B------:R-:W-:Y:S01]  /*4610*/  @!P2 IMAD.MOV R210, RZ, RZ, -R210 ;  /* 0x000000ffffd2a224 */ /* 0x000fe200078e0ad2 */
[C---:B------:R-:W-:Y:S01]  /*4620*/  ISETP.GT.U32.AND P2, PT, R0.reuse, R218, PT ;  /* 0x000000da0000720c */ /* 0x040fe20003f44070 */
[----:B------:R-:W-:Y:S01]  /*4630*/  IMAD R224, R0, R9, R224 ;  /* 0x0000000900e07224 */ /* 0x000fe200078e02e0 */
[----:B------:R-:W-:Y:S01]  /*4640*/  @!P1 IADD3 R220, R220, -R0, RZ ;  /* 0x80000000dcdc9210 */ /* 0x000fe20007ffe0ff */
[C---:B------:R-:W-:Y:S01]  /*4650*/  IMAD.HI.U32 R7, R5.reuse, R226, RZ ;  /* 0x000000e205077227 */ /* 0x040fe200078e00ff */
[----:B------:R-:W-:Y:S02]  /*4660*/  ISETP.GE.AND P1, PT, R10, RZ, PT ;  /* 0x000000ff0a00720c */ /* 0x000fe40003f26270 */
[----:B------:R-:W-:Y:S01]  /*4670*/  ISETP.GT.U32.AND P5, PT, R0, R224, PT ;  /* 0x000000e00000720c */ /* 0x000fe20003fa4070 */
[----:B------:R-:W-:Y:S01]  /*4680*/  @!P6 IMAD.IADD R222, R222, 0x1, -R0 ;  /* 0x00000001dedee824 */ /* 0x000fe200078e0a00 */
[----:B------:R-:W-:Y:S01]  /*4690*/  ISETP.GT.U32.AND P6, PT, R0, R220, PT ;  /* 0x000000dc0000720c */ /* 0x000fe20003fc4070 */
[----:B------:R-:W-:Y:S01]  /*46a0*/  IMAD.MOV R9, RZ, RZ, -R7 ;  /* 0x000000ffff097224 */ /* 0x000fe200078e0a07 */
[----:B------:R-:W-:Y:S01]  /*46b0*/  LOP3.LUT R10, R4, 0xbc, RZ, 0xfc, !PT ;  /* 0x000000bc040a7812 */ /* 0x000fe200078efcff */
[----:B------:R-:W-:Y:S01]  /*46c0*/  @!P3 IMAD.MOV R214, RZ, RZ, -R214 ;  /* 0x000000ffffd6b224 */ /* 0x000fe200078e0ad6 */
[C---:B------:R-:W-:Y:S01]  /*46d0*/  ISETP.GT.U32.AND P3, PT, R0.reuse, R222, PT ;  /* 0x000000de0000720c */ /* 0x040fe20003f64070 */
[----:B------:R-:W-:Y:S01]  /*46e0*/  IMAD R226, R0, R9, R226 ;  /* 0x0000000900e27224 */ /* 0x000fe200078e02e2 */
[----:B------:R-:W-:Y:S01]  /*46f0*/  LOP3.LUT R9, R4, 0xba, RZ, 0xfc, !PT ;  /* 0x000000ba04097812 */ /* 0x000fe200078efcff */
[----:B------:R-:W-:Y:S01]  /*4700*/  @!P2 IMAD.IADD R218, R218, 0x1, -R0 ;  /* 0x00000001dadaa824 */ /* 0x000fe200078e0a00 */
[----:B------:R-:W-:Y:S01]  /*4710*/  ISETP.GE.AND P2, PT, R8, RZ, PT ;  /* 0x000000ff0800720c */ /* 0x000fe20003f46270 */
[----:B------:R-:W-:Y:S01]  /*4720*/  IMAD.HI.U32 R7, R5, R228, RZ ;  /* 0x000000e405077227 */ /* 0x000fe200078e00ff */
[----:B------:R-:W-:-:S02]  /*4730*/  LOP3.LUT R8, R4, 0xb8, RZ, 0xfc, !PT ;  /* 0x000000b804087812 */ /* 0x000fc400078efcff */
[----:B------:R-:W-:Y:S01]  /*4740*/  IABS R232, R9 ;  /* 0x0000000900e87213 */ /* 0x000fe20000000000 */
[--C-:B------:R-:W-:Y:S01]  /*4750*/  @!P5 IMAD.IADD R224, R224, 0x1, -R0.reuse ;  /* 0x00000001e0e0d824 */ /* 0x100fe200078e0a00 */
[----:B------:R-:W-:Y:S01]  /*4760*/  @!P6 IADD3 R220, R220, -R0, RZ ;  /* 0x80000000dcdce210 */ /* 0x000fe20007ffe0ff */
[----:B------:R-:W-:Y:S01]  /*4770*/  IMAD.MOV R7, RZ, RZ, -R7 ;  /* 0x000000ffff077224 */ /* 0x000fe200078e0a07 */
[----:B------:R-:W-:Y:S01]  /*4780*/  ISETP.GT.U32.AND P6, PT, R0, R226, PT ;  /* 0x000000e20000720c */ /* 0x000fe20003fc4070 */
[----:B------:R-:W-:Y:S01]  /*4790*/  @!P3 IMAD.IADD R222, R222, 0x1, -R0 ;  /* 0x00000001dedeb824 */ /* 0x000fe200078e0a00 */
[----:B------:R-:W-:Y:S01]  /*47a0*/  IABS R230, R8 ;  /* 0x0000000800e67213 */ /* 0x000fe20000000000 */
[----:B------:R-:W-:Y:S01]  /*47b0*/  IMAD R228, R0, R7, R228 ;  /* 0x0000000700e47224 */ /* 0x000fe200078e02e4 */
[----:B------:R-:W-:Y:S01]  /*47c0*/  IABS R234, R10 ;  /* 0x0000000a00ea7213 */ /* 0x000fe20000000000 */
[----:B------:R-:W-:Y:S01]  /*47d0*/  @!P1 IMAD.MOV R222, RZ, RZ, -R222 ;  /* 0x000000ffffde9224 */ /* 0x000fe200078e0ade */
[----:B------:R-:W-:Y:S01]  /*47e0*/  ISETP.GE.AND P5, PT, R8, RZ, PT ;  /* 0x000000ff0800720c */ /* 0x000fe20003fa6270 */
[----:B------:R-:W-:Y:S01]  /*47f0*/  IMAD.HI.U32 R7, R5, R230, RZ ;  /* 0x000000e605077227 */ /* 0x000fe200078e00ff */
[----:B------:R-:W-:-:S02]  /*4800*/  ISETP.GT.U32.AND P1, PT, R0, R228, PT ;  /* 0x000000e40000720c */ /* 0x000fc40003f24070 */
[----:B------:R-:W-:Y:S01]  /*4810*/  ISETP.GE.AND P3, PT, R13, RZ, PT ;  /* 0x000000ff0d00720c */ /* 0x000fe20003f66270 */
[----:B------:R-:W-:Y:S01]  /*4820*/  IMAD.MOV R7, RZ, RZ, -R7 ;  /* 0x000000ffff077224 */ /* 0x000fe200078e0a07 */
[----:B------:R-:W-:Y:S01]  /*4830*/  LOP3.LUT R13, R4, 0xc4, RZ, 0xfc, !PT ;  /* 0x000000c4040d7812 */ /* 0x000fe200078efcff */
[----:B------:R-:W-:Y:S01]  /*4840*/  @!P6 IMAD.IADD R226, R226, 0x1, -R0 ;  /* 0x00000001e2e2e824 */ /* 0x000fe200078e0a00 */
[C---:B------:R-:W-:Y:S01]  /*4850*/  ISETP.GT.U32.AND P6, PT, R0.reuse, R224, PT ;  /* 0x000000e00000720c */ /* 0x040fe20003fc4070 */
[C---:B------:R-:W-:Y:S01]  /*4860*/  IMAD R230, R0.reuse, R7, R230 ;  /* 0x0000000700e67224 */ /* 0x040fe200078e02e6 */
[----:B------:R-:W-:Y:S01]  /*4870*/  IABS R242, R13 ;  /* 0x0000000d00f27213 */ /* 0x000fe20000000000 */
[----:B------:R-:W-:Y:S01]  /*4880*/  @!P2 IMAD.MOV R220, RZ, RZ, -R220 ;  /* 0x000000ffffdca224 */ /* 0x000fe200078e0adc */
[----:B------:R-:W-:Y:S01]  /*4890*/  ISETP.GT.U32.AND P2, PT, R0, R226, PT ;  /* 0x000000e20000720c */ /* 0x000fe20003f44070 */
[----:B------:R-:W-:Y:S01]  /*48a0*/  @!P4 IMAD.MOV R216, RZ, RZ, -R216 ;  /* 0x000000ffffd8c224 */ /* 0x000fe200078e0ad8 */
[----:B------:R-:W-:Y:S01]  /*48b0*/  ISETP.GE.AND P4, PT, R11, RZ, PT ;  /* 0x000000ff0b00720c */ /* 0x000fe20003f86270 */
[----:B------:R-:W-:Y:S01]  /*48c0*/  @!P0 IMAD.MOV R218, RZ, RZ, -R218 ;  /* 0x000000ffffda8224 */ /* 0x000fe200078e0ada */
[----:B------:R-:W-:Y:S01]  /*48d0*/  ISETP.GE.AND P0, PT, R12, RZ, PT ;  /* 0x000000ff0c00720c */ /* 0x000fe20003f06270 */
[----:B------:R-:W-:Y:S01]  /*48e0*/  @!P1 IMAD.IADD R228, R228, 0x1, -R0 ;  /* 0x00000001e4e49824 */ /* 0x000fe200078e0a00 */
[----:B------:R-:W-:Y:S01]  /*48f0*/  LOP3.LUT R12, R4, 0xbe, RZ, 0xfc, !PT ;  /* 0x000000be040c7812 */ /* 0x000fe200078efcff */
[----:B------:R-:W-:Y:S01]  /*4900*/  IMAD.HI.U32 R7, R5, R232, RZ ;  /* 0x000000e805077227 */ /* 0x000fe200078e00ff */
[----:B------:R-:W-:-:S02]  /*4910*/  ISETP.GE.AND P1, PT, R10, RZ, PT ;  /* 0x000000ff0a00720c */ /* 0x000fc40003f26270 */
[----:B------:R-:W-:Y:S01]  /*4920*/  IABS R236, R12 ;  /* 0x0000000c00ec7213 */ /* 0x000fe20000000000 */
[----:B------:R-:W-:Y:S01]  /*4930*/  @!P6 IMAD.IADD R224, R224, 0x1, -R0 ;  /* 0x00000001e0e0e824 */ /* 0x000fe200078e0a00 */
[----:B------:R-:W-:Y:S01]  /*4940*/  ISETP.GT.U32.AND P6, PT, R0, R230, PT ;  /* 0x000000e60000720c */ /* 0x000fe20003fc4070 */
[----:B------:R-:W-:Y:S01]  /*4950*/  IMAD.HI.U32 R8, R5, R234, RZ ;  /* 0x000000ea05087227 */ /* 0x000fe200078e00ff */
[----:B------:R-:W-:Y:S02]  /*4960*/  @!P2 IADD3 R226, R226, -R0, RZ ;  /* 0x80000000e2e2a210 */ /* 0x000fe40007ffe0ff */
[----:B------:R-:W-:Y:S01]  /*4970*/  ISETP.GE.AND P2, PT, R9, RZ, PT ;  /* 0x000000ff0900720c */ /* 0x000fe20003f46270 */
[----:B------:R-:W-:Y:S01]  /*4980*/  IMAD.MOV R9, RZ, RZ, -R7 ;  /* 0x000000ffff097224 */ /* 0x000fe200078e0a07 */
[----:B------:R-:W-:Y:S01]  /*4990*/  @!P0 IADD3 R226, -R226, RZ, RZ ;  /* 0x000000ffe2e28210 */ /* 0x000fe20007ffe1ff */
[----:B------:R-:W-:Y:S01]  /*49a0*/  @!P4 IMAD.MOV R224, RZ, RZ, -R224 ;  /* 0x000000ffffe0c224 */ /* 0x000fe200078e0ae0 */
[----:B------:R-:W-:Y:S01]  /*49b0*/  LOP3.LUT R10, R4, 0xc0, RZ, 0xfc, !PT ;  /* 0x000000c0040a7812 */ /* 0x000fe200078efcff */
[----:B------:R-:W-:-:S03]  /*49c0*/  IMAD.HI.U32 R7, R5, R236, RZ ;  /* 0x000000ec05077227 */ /* 0x000fc600078e00ff */
[----:B------:R-:W-:Y:S01]  /*49d0*/  IABS R238, R10 ;  /* 0x0000000a00ee7213 */ /* 0x000fe20000000000 */
[----:B------:R-:W-:Y:S01]  /*49e0*/  @!P6 IMAD.IADD R230, R230, 0x1, -R0 ;  /* 0x00000001e6e6e824 */ /* 0x000fe200078e0a00 */
[C---:B------:R-:W-:Y:S01]  /*49f0*/  ISETP.GT.U32.AND P6, PT, R0.reuse, R228, PT ;  /* 0x000000e40000720c */ /* 0x040fe20003fc4070 */
[----:B------:R-:W-:Y:S02]  /*4a00*/  IMAD.MOV R11, RZ, RZ, -R8 ;  /* 0x000000ffff0b7224 */ /* 0x000fe400078e0a08 */
[C---:B------:R-:W-:Y:S01]  /*4a10*/  IMAD R232, R0.reuse, R9, R232 ;  /* 0x0000000900e87224 */ /* 0x040fe200078e02e8 */
[C---:B------:R-:W-:Y:S01]  /*4a20*/  ISETP.GT.U32.AND P4, PT, R0.reuse, R230, PT ;  /* 0x000000e60000720c */ /* 0x040fe20003f84070 */
[----:B------:R-:W-:Y:S02]  /*4a30*/  IMAD.MOV R7, RZ, RZ, -R7 ;  /* 0x000000ffff077224 */ /* 0x000fe400078e0a07 */
[C---:B------:R-:W-:Y:S01]  /*4a40*/  IMAD R234, R0.reuse, R11, R234 ;  /* 0x0000000b00ea7224 */ /* 0x040fe200078e02ea */
[C---:B------:R-:W-:Y:S01]  /*4a50*/  ISETP.GT.U32.AND P0, PT, R0.reuse, R232, PT ;  /* 0x000000e80000720c */ /* 0x040fe20003f04070 */
[----:B------:R-:W-:Y:S01]  /*4a60*/  IMAD R236, R0, R7, R236 ;  /* 0x0000000700ec7224 */ /* 0x000fe200078e02ec */
[----:B------:R-:W-:Y:S01]  /*4a70*/  LOP3.LUT R11, R4, 0xc2, RZ, 0xfc, !PT ;  /* 0x000000c2040b7812 */ /* 0x000fe200078efcff */
[----:B------:R-:W-:-:S03]  /*4a80*/  IMAD.HI.U32 R7, R5, R238, RZ ;  /* 0x000000ee05077227 */ /* 0x000fc600078e00ff */
[----:B------:R-:W-:Y:S01]  /*4a90*/  IABS R240, R11 ;  /* 0x0000000b00f07213 */ /* 0x000fe20000000000 */
[--C-:B------:R-:W-:Y:S01]  /*4aa0*/  @!P6 IMAD.IADD R228, R228, 0x1, -R0.reuse ;  /* 0x00000001e4e4e824 */ /* 0x100fe200078e0a00 */
[----:B------:R-:W-:Y:S01]  /*4ab0*/  ISETP.GT.U32.AND P6, PT, R0, R234, PT ;  /* 0x000000ea0000720c */ /* 0x000fe20003fc4070 */
[----:B------:R-:W-:Y:S01]  /*4ac0*/  @!P4 IMAD.IADD R230, R230, 0x1, -R0 ;  /* 0x00000001e6e6c824 */ /* 0x000fe200078e0a00 */
[----:B------:R-:W-:Y:S01]  /*4ad0*/  ISETP.GT.U32.AND P4, PT, R0, R236, PT ;  /* 0x000000ec0000720c */ /* 0x000fe20003f84070 */
[----:B------:R-:W-:Y:S01]  /*4ae0*/  IMAD.HI.U32 R8, R5, R240, RZ ;  /* 0x000000f005087227 */ /* 0x000fe200078e00ff */
[----:B------:R-:W-:-:S03]  /*4af0*/  @!P3 IADD3 R228, -R228, RZ, RZ ;  /* 0x000000ffe4e4b210 */ /* 0x000fc60007ffe1ff */
[----:B------:R-:W-:Y:S01]  /*4b00*/  @!P0 IMAD.IADD R232, R232, 0x1, -R0 ;  /* 0x00000001e8e88824 */ /* 0x000fe200078e0a00 */
[----:B------:R-:W-:Y:S01]  /*4b10*/  ISETP.GE.AND P0, PT, R12, RZ, PT ;  /* 0x000000ff0c00720c */ /* 0x000fe20003f06270 */
[----:B------:R-:W-:Y:S01]  /*4b20*/  IMAD.MOV R7, RZ, RZ, -R7 ;  /* 0x000000ffff077224 */ /* 0x000fe200078e0a07 */
[----:B------:R-:W-:Y:S01]  /*4b30*/  LOP3.LUT R12, R4, 0xda, RZ, 0xfc, !PT ;  /* 0x000000da040c7812 */ /* 0x000fe200078efcff */
[----:B------:R-:W-:Y:S02]  /*4b40*/  IMAD.MOV R9, RZ, RZ, -R8 ;  /* 0x000000ffff097224 */ /* 0x000fe400078e0a08 */
[--C-:B------:R-:W-:Y:S01]  /*4b50*/  @!P6 IMAD.IADD R234, R234, 0x1, -R0.reuse ;  /* 0x00000001eaeae824 */ /* 0x100fe200078e0a00 */
[----:B------:R-:W-:Y:S01]  /*4b60*/  ISETP.GT.U32.AND P6, PT, R0, R232, PT ;  /* 0x000000e80000720c */ /* 0x000fe20003fc4070 */
[----:B------:R-:W-:Y:S01]  /*4b70*/  @!P4 IMAD.IADD R236, R236, 0x1, -R0 ;  /* 0x00000001ececc824 */ /* 0x000fe200078e0a00 */
[----:B------:R-:W-:Y:S01]  /*4b80*/  IABS R108, R12 ;  /* 0x0000000c006c7213 */ /* 0x000fe20000000000 */
[C---:B------:R-:W-:Y:S01]  /*4b90*/  IMAD R238, R0.reuse, R7, R238 ;  /* 0x0000000700ee7224 */ /* 0x040fe200078e02ee */
[C---:B------:R-:W-:Y:S01]  /*4ba0*/  ISETP.GT.U32.AND P4, PT, R0.reuse, R234, PT ;  /* 0x000000ea0000720c */ /* 0x040fe20003f84070 */
[C---:B------:R-:W-:Y:S01]  /*4bb0*/  IMAD R240, R0.reuse, R9, R240 ;  /* 0x0000000900f07224 */ /* 0x040fe200078e02f0 */
[----:B------:R-:W-:Y:S01]  /*4bc0*/  ISETP.GT.U32.AND P3, PT, R0, R236, PT ;  /* 0x000000ec0000720c */ /* 0x000fe20003f64070 */
[----:B------:R-:W-:-:S04]  /*4bd0*/  IMAD.HI.U32 R7, R5, R242, RZ ;  /* 0x000000f205077227 */ /* 0x000fc800078e00ff */
[----:B------:R-:W-:Y:S02]  /*4be0*/  IMAD.MOV R7, RZ, RZ, -R7 ;  /* 0x000000ffff077224 */ /* 0x000fe400078e0a07 */
[----:B------:R-:W-:Y:S01]  /*4bf0*/  @!P6 IMAD.IADD R232, R232, 0x1, -R0 ;  /* 0x00000001e8e8e824 */ /* 0x000fe200078e0a00 */
[C---:B------:R-:W-:Y:S01]  /*4c00*/  ISETP.GT.U32.AND P6, PT, R0.reuse, R238, PT ;  /* 0x000000ee0000720c */ /* 0x040fe20003fc4070 */
[----:B------:R-:W-:Y:S02]  /*4c10*/  IMAD R242, R0, R7, R242 ;  /* 0x0000000700f27224 */ /* 0x000fe400078e02f2 */
[----:B------:R-:W-:Y:S01]  /*4c20*/  @!P4 IMAD.IADD R234, R234, 0x1, -R0 ;  /* 0x00000001eaeac824 */ /* 0x000fe200078e0a00 */
[----:B------:R-:W-:Y:S01]  /*4c30*/  ISETP.GT.U32.AND P4, PT, R0, R240, PT ;  /* 0x000000f00000720c */ /* 0x000fe20003f84070 */
[----:B------:R-:W-:Y:S01]  /*4c40*/  IMAD.HI.U32 R8, R5, R244, RZ ;  /* 0x000000f405087227 */ /* 0x000fe200078e00ff */
[----:B------:R-:W-:Y:S02]  /*4c50*/  @!P3 IADD3 R236, R236, -R0, RZ ;  /* 0x80000000ececb210 */ /* 0x000fe40007ffe0ff */
[----:B------:R-:W-:Y:S01]  /*4c60*/  ISETP.GE.AND P3, PT, R11, RZ, PT ;  /* 0x000000ff0b00720c */ /* 0x000fe20003f66270 */
[----:B------:R-:W-:Y:S01]  /*4c70*/  IMAD.MOV R9, RZ, RZ, -R8 ;  /* 0x000000ffff097224 */ /* 0x000fe200078e0a08 */
[----:B------:R-:W-:Y:S01]  /*4c80*/  LOP3.LUT R11, R4, 0xca, RZ, 0xfc, !PT ;  /* 0x000000ca040b7812 */ /* 0x000fe200078efcff */
[----:B------:R-:W-:Y:S01]  /*4c90*/  @!P5 IMAD.MOV R230, RZ, RZ, -R230 ;  /* 0x000000ffffe6d224 */ /* 0x000fe200078e0ae6 */
[----:B------:R-:W-:Y:S01]  /*4ca0*/  ISETP.GE.AND P5, PT, R10, RZ, PT ;  /* 0x000000ff0a00720c */ /* 0x000fe20003fa6270 */
[----:B------:R-:W-:Y:S01]  /*4cb0*/  @!P6 IMAD.IADD R238, R238, 0x1, -R0 ;  /* 0x00000001eeeee824 */ /* 0x000fe200078e0a00 */
[C---:B------:R-:W-:Y:S01]  /*4cc0*/  ISETP.GT.U32.AND P6, PT, R0.reuse, R242, PT ;  /* 0x000000f20000720c */ /* 0x040fe20003fc4070 */
[----:B------:R-:W-:Y:S01]  /*4cd0*/  IMAD R244, R0, R9, R244 ;  /* 0x0000000900f47224 */ /* 0x000fe200078e02f4 */
[----:B------:R-:W-:Y:S01]  /*4ce0*/  LOP3.LUT R10, R4, 0xc8, RZ, 0xfc, !PT ;  /* 0x000000c8040a7812 */ /* 0x000fe200078efcff */
[----:B------:R-:W-:Y:S01]  /*4cf0*/  @!P4 IMAD.IADD R240, R240, 0x1, -R0 ;  /* 0x00000001f0f0c824 */ /* 0x000fe200078e0a00 */
[----:B------:R-:W-:Y:S01]  /*4d00*/  IABS R248, R11 ;  /* 0x0000000b00f87213 */ /* 0x000fe20000000000 */
[----:B------:R-:W-:Y:S01]  /*4d10*/  @!P1 IMAD.MOV R234, RZ, RZ, -R234 ;  /* 0x000000ffffea9224 */ /* 0x000fe200078e0aea */
[----:B------:R-:W-:Y:S01]  /*4d20*/  IABS R246, R10 ;  /* 0x0000000a00f67213 */ /* 0x000fe20000000000 */
[----:B------:R-:W-:Y:S01]  /*4d30*/  @!P2 IMAD.MOV R232, RZ, RZ, -R232 ;  /* 0x000000ffffe8a224 */ /* 0x000fe200078e0ae8 */
[C---:B------:R-:W-:Y:S01]  /*4d40*/  ISETP.GT.U32.AND P4, PT, R0.reuse, R240, PT ;  /* 0x000000f00000720c */ /* 0x040fe20003f84070 */
[----:B------:R-:W-:Y:S01]  /*4d50*/  IMAD.HI.U32 R8, R5, R248, RZ ;  /* 0x000000f805087227 */ /* 0x000fe200078e00ff */
[----:B------:R-:W-:-:S02]  /*4d60*/  ISETP.GT.U32.AND P1, PT, R0, R244, PT ;  /* 0x000000f40000720c */ /* 0x000fc40003f24070 */
[----:B------:R-:W-:Y:S01]  /*4d70*/  ISETP.GT.U32.AND P2, PT, R0, R238, PT ;  /* 0x000000ee0000720c */ /* 0x000fe20003f44070 */
[----:B------:R-:W-:-:S04]  /*4d80*/  IMAD.HI.U32 R7, R5, R246, RZ ;  /* 0x000000f605077227 */ /* 0x000fc800078e00ff */
[----:B------:R-:W-:Y:S01]  /*4d90*/  @!P6 IMAD.IADD R242, R242, 0x1, -R0 ;  /* 0x00000001f2f2e824 */ /* 0x000fe200078e0a00 */
[----:B------:R-:W-:Y:S01]  /*4da0*/  IADD3 R7, -R7, RZ, RZ ;  /* 0x000000ff07077210 */ /* 0x000fe20007ffe1ff */
[----:B------:R-:W-:Y:S01]  /*4db0*/  IMAD.MOV R9, RZ, RZ, -R8 ;  /* 0x000000ffff097224 */ /* 0x000fe200078e0a08 */
[----:B------:R-:W-:Y:S01]  /*4dc0*/  LOP3.LUT R8, R4, 0xd0, RZ, 0xfc, !PT ;  /* 0x000000d004087812 */ /* 0x000fe200078efcff */
[----:B------:R-:W-:Y:S01]  /*4dd0*/  @!P0 IMAD.MOV R236, RZ, RZ, -R236 ;  /* 0x000000ffffec8224 */ /* 0x000fe200078e0aec */
[----:B------:R-:W-:Y:S01]  /*4de0*/  ISETP.GT.U32.AND P6, PT, R0, R242, PT ;  /* 0x000000f20000720c */ /* 0x000fe20003fc4070 */
[--C-:B------:R-:W-:Y:S01]  /*4df0*/  @!P4 IMAD.IADD R240, R240, 0x1, -R0.reuse ;  /* 0x00000001f0f0c824 */ /* 0x100fe200078e0a00 */
[----:B------:R-:W-:Y:S01]  /*4e00*/  ISETP.GE.AND P0, PT, R13, RZ, PT ;  /* 0x000000ff0d00720c */ /* 0x000fe20003f06270 */
[----:B------:R-:W-:Y:S01]  /*4e10*/  @!P1 IMAD.IADD R244, R244, 0x1, -R0 ;  /* 0x00000001f4f49824 */ /* 0x000fe200078e0a00 */
[----:B------:R-:W-:Y:S01]  /*4e20*/  IABS R115, R8 ;  /* 0x0000000800737213 */ /* 0x000fe20000000000 */
[----:B------:R-:W-:Y:S01]  /*4e30*/  IMAD R248, R0, R9, R248 ;  /* 0x0000000900f87224 */ /* 0x000fe200078e02f8 */
[----:B------:R-:W-:Y:S01]  /*4e40*/  @!P3 IADD3 R240, -R240, RZ, RZ ;  /* 0x000000fff0f0b210 */ /* 0x000fe20007ffe1ff */
[----:B------:R-:W-:Y:S01]  /*4e50*/  @!P2 IMAD.IADD R238, R238, 0x1, -R0 ;  /* 0x00000001eeeea824 */ /* 0x000fe200078e0a00 */
[C---:B------:R-:W-:Y:S01]  /*4e60*/  ISETP.GT.U32.AND P1, PT, R0.reuse, R244, PT ;  /* 0x000000f40000720c */ /* 0x040fe20003f24070 */
[C---:B------:R-:W-:Y:S01]  /*4e70*/  IMAD R246, R0.reuse, R7, R246 ;  /* 0x0000000700f67224 */ /* 0x040fe200078e02f6 */
[----:B------:R-:W-:Y:S01]  /*4e80*/  ISETP.GT.U32.AND P3, PT, R0, R248, PT ;  /* 0x000000f80000720c */ /* 0x000fe20003f64070 */
[----:B------:R-:W-:Y:S01]  /*4e90*/  @!P5 IMAD.MOV R238, RZ, RZ, -R238 ;  /* 0x000000ffffeed224 */ /* 0x000fe200078e0aee */
[----:B------:R-:W-:Y:S01]  /*4ea0*/  LOP3.LUT R7, R4, 0xcc, RZ, 0xfc, !PT ;  /* 0x000000cc04077812 */ /* 0x000fe200078efcff */
[----:B------:R-:W-:Y:S01]  /*4eb0*/  @!P6 IMAD.IADD R242, R242, 0x1, -R0 ;  /* 0x00000001f2f2e824 */ /* 0x000fe200078e0a00 */
[----:B------:R-:W-:-:S02]  /*4ec0*/  ISETP.GT.U32.AND P5, PT, R0, R246, PT ;  /* 0x000000f60000720c */ /* 0x000fc40003fa4070 */
[----:B------:R-:W-:Y:S01]  /*4ed0*/  IABS R250, R7 ;  /* 0x0000000700fa7213 */ /* 0x000fe20000000000 */
[----:B------:R-:W-:Y:S01]  /*4ee0*/  @!P0 IMAD.MOV R242, RZ, RZ, -R242 ;  /* 0x000000fffff28224 */ /* 0x000fe200078e0af2 */
[----:B------:R-:W-:Y:S02]  /*4ef0*/  ISETP.GE.AND P0, PT, R7, RZ, PT ;  /* 0x000000ff0700720c */ /* 0x000fe40003f06270 */
[----:B------:R-:W-:Y:S01]  /*4f00*/  LOP3.LUT R7, R4, 0xce, RZ, 0xfc, !PT ;  /* 0x000000ce04077812 */ /* 0x000fe200078efcff */
[--C-:B------:R-:W-:Y:S01]  /*4f10*/  @!P1 IMAD.IADD R244, R244, 0x1, -R0.reuse ;  /* 0x00000001f4f49824 */ /* 0x100fe200078e0a00 */
[----:B------:R-:W-:Y:S01]  /*4f20*/  ISETP.GE.AND P6, PT, R11, RZ, PT ;  /* 0x000000ff0b00720c */ /* 0x000fe20003fc6270 */
[--C-:B------:R-:W-:Y:S01]  /*4f30*/  @!P3 IMAD.IADD R248, R248, 0x1, -R0.reuse ;  /* 0x00000001f8f8b824 */ /* 0x100fe200078e0a00 */
[----:B------:R-:W-:Y:S02]  /*4f40*/  ISETP.GE.AND P1, PT, R7, RZ, PT ;  /* 0x000000ff0700720c */ /* 0x000fe40003f26270 */
[----:B------:R-:W-:Y:S01]  /*4f50*/  IABS R252, R7 ;  /* 0x0000000700fc7213 */ /* 0x000fe20000000000 */
[----:B------:R-:W-:Y:S01]  /*4f60*/  @!P5 IMAD.IADD R246, R246, 0x1, -R0 ;  /* 0x00000001f6f6d824 */ /* 0x000fe200078e0a00 */
[----:B------:R-:W-:Y:S01]  /*4f70*/  ISETP.GT.U32.AND P3, PT, R0, R248, PT ;  /* 0x000000f80000720c */ /* 0x000fe20003f64070 */
[----:B------:R-:W-:Y:S01]  /*4f80*/  IMAD.HI.U32 R7, R5, R250, RZ ;  /* 0x000000fa05077227 */ /* 0x000fe200078e00ff */
[----:B------:R-:W-:-:S02]  /*4f90*/  ISETP.GE.AND P2, PT, R15, RZ, PT ;  /* 0x000000ff0f00720c */ /* 0x000fc40003f46270 */
[----:B------:R-:W-:Y:S01]  /*4fa0*/  ISETP.GT.U32.AND P5, PT, R0, R246, PT ;  /* 0x000000f60000720c */ /* 0x000fe20003fa4070 */
[----:B------:R-:W-:Y:S01]  /*4fb0*/  IMAD.MOV R7, RZ, RZ, -R7 ;  /* 0x000000ffff077224 */ /* 0x000fe200078e0a07 */
[----:B------:R-:W-:Y:S02]  /*4fc0*/  LOP3.LUT R9, R4, 0xd2, RZ, 0xfc, !PT ;  /* 0x000000d204097812 */ /* 0x000fe400078efcff */
[----:B------:R-:W-:Y:S01]  /*4fd0*/  ISETP.GE.AND P4, PT, R10, RZ, PT ;  /* 0x000000ff0a00720c */ /* 0x000fe20003f86270 */
[----:B------:R-:W-:Y:S01]  /*4fe0*/  IMAD R250, R0, R7, R250 ;  /* 0x0000000700fa7224 */ /* 0x000fe200078e02fa */
[----:B------:R-:W-:Y:S01]  /*4ff0*/  IABS R113, R9 ;  /* 0x0000000900717213 */ /* 0x000fe20000000000 */
[C---:B------:R-:W-:Y:S01]  /*5000*/  IMAD.HI.U32 R7, R5.reuse, R252, RZ ;  /* 0x000000fc05077227 */ /* 0x040fe200078e00ff */
[C---:B------:R-:W-:Y:S02]  /*5010*/  LOP3.LUT R10, R4.reuse, 0xd6, RZ, 0xfc, !PT ;  /* 0x000000d6040a7812 */ /* 0x040fe400078efcff */
[----:B------:R-:W-:Y:S01]  /*5020*/  LOP3.LUT R11, R4, 0xd8, RZ, 0xfc, !PT ;  /* 0x000000d8040b7812 */ /* 0x000fe200078efcff */
[----:B------:R-:W-:Y:S01]  /*5030*/  IMAD.MOV R7, RZ, RZ, -R7 ;  /* 0x000000ffff077224 */ /* 0x000fe200078e0a07 */
[----:B------:R-:W-:Y:S01]  /*5040*/  IABS R31, R10 ;  /* 0x0000000a001f7213 */ /* 0x000fe20000000000 */
[----:B------:R-:W-:Y:S01]  /*5050*/  @!P3 IMAD.IADD R248, R248, 0x1, -R0 ;  /* 0x00000001f8f8b824 */ /* 0x000fe200078e0a00 */
[----:B------:R-:W-:Y:S01]  /*5060*/  @!P5 IADD3 R246, R246, -R0, RZ ;  /* 0x80000000f6f6d210 */ /* 0x000fe20007ffe0ff */
[C---:B------:R-:W-:Y:S01]  /*5070*/  IMAD R252, R0.reuse, R7, R252 ;  /* 0x0000000700fc7224 */ /* 0x040fe200078e02fc */
[----:B------:R-:W-:Y:S01]  /*5080*/  ISETP.GT.U32.AND P5, PT, R0, R250, PT ;  /* 0x000000fa0000720c */ /* 0x000fe20003fa4070 */
[----:B------:R-:W-:Y:S01]  /*5090*/  @!P2 IMAD.MOV R244, RZ, RZ, -R244 ;  /* 0x000000fffff4a224 */ /* 0x000fe200078e0af4 */
[----:B------:R-:W-:Y:S01]  /*50a0*/  @!P6 IADD3 R248, -R248, RZ, RZ ;  /* 0x000000fff8f8e210 */ /* 0x000fe20007ffe1ff */
[----:B------:R-:W-:Y:S01]  /*50b0*/  IMAD.HI.U32 R7, R5, R113, RZ ;  /* 0x0000007105077227 */ /* 0x000fe200078e00ff */
[----:B------:R-:W-:-:S02]  /*50c0*/  ISETP.GT.U32.AND P6, PT, R0, R252, PT ;  /* 0x000000fc0000720c */ /* 0x000fc40003fc4070 */
[----:B------:R-:W-:Y:S01]  /*50d0*/  ISETP.GE.AND P2, PT, R8, RZ, PT ;  /* 0x000000ff0800720c */ /* 0x000fe20003f46270 */
[----:B------:R-:W-:Y:S01]  /*50e0*/  IMAD.HI.U32 R8, R5, R115, RZ ;  /* 0x0000007305087227 */ /* 0x000fe200078e00ff */
[----:B------:R-:W-:Y:S02]  /*50f0*/  IABS R109, R11 ;  /* 0x0000000b006d7213 */ /* 0x000fe40000000000 */
[----:B------:R-:W-:Y:S01]  /*5100*/  ISETP.GE.AND P3, PT, R9, RZ, PT ;  /* 0x000000ff0900720c */ /* 0x000fe20003f66270 */
[----:B------:R-:W-:Y:S01]  /*5110*/  IMAD.MOV R8, RZ, RZ, -R8 ;  /* 0x000000ffff087224 */ /* 0x000fe200078e0a08 */
[----:B------:R-:W-:Y:S01]  /*5120*/  LOP3.LUT R13, R4, 0xdc, RZ, 0xfc, !PT ;  /* 0x000000dc040d7812 */ /* 0x000fe200078efcff */
[--C-:B------:R-:W-:Y:S01]  /*5130*/  @!P5 IMAD.IADD R250, R250, 0x1, -R0.reuse ;  /* 0x00000001fafad824 */ /* 0x100fe200078e0a00 */
[----:B------:R-:W-:Y:S01]  /*5140*/  LOP3.LUT R15, R4, 0xe0, RZ, 0xfc, !PT ;  /* 0x000000e0040f7812 */ /* 0x000fe200078efcff */
        /* <DEDUP_REMOVED lines=8> */
[----:B------:R-:W-:Y:S01]  /*51d0*/  IMAD R113, R0, R7, R113 ;  /* 0x0000000700717224 */ /* 0x000fe200078e0271 */
[----:B------:R-:W-:Y:S01]  /*51e0*/  ISETP.GE.AND P4, PT, R8, RZ, PT ;  /* 0x000000ff0800720c */ /* 0x000fe20003f86270 */
[----:B------:R-:W-:Y:S01]  /*51f0*/  IMAD.HI.U32 R7, R5, R111, RZ ;  /* 0x0000006f05077227 */ /* 0x000fe200078e00ff */
[----:B------:R-:W-:-:S02]  /*5200*/  IABS R28, R13 ;  /* 0x0000000d001c7213 */ /* 0x000fc40000000000 */
[----:B------:R-:W-:Y:S01]  /*5210*/  IABS R24, R15 ;  /* 0x0000000f00187213 */ /* 0x000fe20000000000 */
[----:B------:R-:W-:Y:S02]  /*5220*/  IMAD.MOV R7, RZ, RZ, -R7 ;  /* 0x000000ffff077224 */ /* 0x000fe400078e0a07 */
[----:B------:R-:W-:Y:S01]  /*5230*/  @!P5 IMAD.IADD R250, R250, 0x1, -R0 ;  /* 0x00000001fafad824 */ /* 0x000fe200078e0a00 */
[C---:B------:R-:W-:Y:S01]  /*5240*/  ISETP.GT.U32.AND P5, PT, R0.reuse, R115, PT ;  /* 0x000000730000720c */ /* 0x040fe20003fa4070 */
[----:B------:R-:W-:Y:S02]  /*5250*/  IMAD R111, R0, R7, R111 ;  /* 0x00000007006f7224 */ /* 0x000fe400078e026f */
[----:B------:R-:W-:Y:S01]  /*5260*/  @!P6 IADD3 R252, R252, -R0, RZ ;  /* 0x80000000fcfce210 */ /* 0x000fe20007ffe0ff */
[----:B------:R-:W-:Y:S01]  /*5270*/  IMAD.HI.U32 R8, R5, R31, RZ ;  /* 0x0000001f05087227 */ /* 0x000fe200078e00ff */
[----:B------:R-:W-:-:S03]  /*5280*/  ISETP.GT.U32.AND P6, PT, R0, R113, PT ;  /* 0x000000710000720c */ /* 0x000fc60003fc4070 */
[----:B------:R-:W-:Y:S01]  /*5290*/  @!P0 IMAD.MOV R250, RZ, RZ, -R250 ;  /* 0x000000fffffa8224 */ /* 0x000fe200078e0afa */
[----:B------:R-:W-:Y:S01]  /*52a0*/  ISETP.GT.U32.AND P0, PT, R0, R111, PT ;  /* 0x0000006f0000720c */ /* 0x000fe20003f04070 */
[----:B------:R-:W-:Y:S02]  /*52b0*/  IMAD.MOV R8, RZ, RZ, -R8 ;  /* 0x000000ffff087224 */ /* 0x000fe400078e0a08 */
[----:B------:R-:W-:-:S04]  /*52c0*/  IMAD.HI.U32 R7, R5, R109, RZ ;  /* 0x0000006d05077227 */ /* 0x000fc800078e00ff */
[C---:B------:R-:W-:Y:S02]  /*52d0*/  IMAD R31, R0.reuse, R8, R31 ;  /* 0x00000008001f7224 */ /* 0x040fe400078e021f */
[--C-:B------:R-:W-:Y:S02]  /*52e0*/  @!P5 IMAD.IADD R115, R115, 0x1, -R0.reuse ;  /* 0x000000017373d824 */ /* 0x100fe400078e0a00 */
[----:B------:R-:W-:Y:S02]  /*52f0*/  IMAD.MOV R8, RZ, RZ, -R7 ;  /* 0x000000ffff087224 */ /* 0x000fe400078e0a07 */
[----:B------:R-:W-:Y:S01]  /*5300*/  @!P6 IMAD.IADD R113, R113, 0x1, -R0 ;  /* 0x000000017171e824 */ /* 0x000fe200078e0a00 */
[C---:B------:R-:W-:Y:S01]  /*5310*/  ISETP.GT.U32.AND P5, PT, R0.reuse, R115, PT ;  /* 0x000000730000720c */ /* 0x040fe20003fa4070 */
[C---:B------:R-:W-:Y:S01]  /*5320*/  IMAD R109, R0.reuse, R8, R109 ;  /* 0x00000008006d7224 */ /* 0x040fe200078e026d */
[----:B------:R-:W-:Y:S01]  /*5330*/  @!P0 IADD3 R111, R111, -R0, RZ ;  /* 0x800000006f6f8210 */ /* 0x000fe20007ffe0ff */
[----:B------:R-:W-:Y:S01]  /*5340*/  IMAD.HI.U32 R7, R5, R108, RZ ;  /* 0x0000006c05077227 */ /* 0x000fe200078e00ff */
[----:B------:R-:W-:-:S02]  /*5350*/  ISETP.GT.U32.AND P0, PT, R0, R113, PT ;  /* 0x000000710000720c */ /* 0x000fc40003f04070 */
[C---:B------:R-:W-:Y:S01]  /*5360*/  ISETP.GT.U32.AND P6, PT, R0.reuse, R109, PT ;  /* 0x0000006d0000720c */ /* 0x040fe20003fc4070 */
[----:B------:R-:W-:Y:S02]  /*5370*/  IMAD.MOV R7, RZ, RZ, -R7 ;  /* 0x000000ffff077224 */ /* 0x000fe400078e0a07 */
[----:B------:R-:W-:Y:S01]  /*5380*/  @!P1 IMAD.MOV R252, RZ, RZ, -R252 ;  /* 0x000000fffffc9224 */ /* 0x000fe200078e0afc */
[C---:B------:R-:W-:Y:S01]  /*5390*/  ISETP.GT.U32.AND P1, PT, R0.reuse, R31, PT ;  /* 0x0000001f0000720c */ /* 0x040fe20003f24070 */
[----:B------:R-:W-:Y:S02]  /*53a0*/  IMAD R108, R0, R7, R108 ;  /* 0x00000007006c7224 */ /* 0x000fe400078e026c */
[----:B------:R-:W-:Y:S01]  /*53b0*/  @!P5 IMAD.IADD R115, R115, 0x1, -R0 ;  /* 0x000000017373d824 */ /* 0x000fe200078e0a00 */
[----:B------:R-:W-:Y:S01]  /*53c0*/  ISETP.GE.AND P5, PT, R10, RZ, PT ;  /* 0x000000ff0a00720c */ /* 0x000fe20003fa6270 */
[----:B------:R-:W-:Y:S01]  /*53d0*/  IMAD.HI.U32 R8, R5, R28, RZ ;  /* 0x0000001c05087227 */ /* 0x000fe200078e00ff */
[----:B------:R-:W-:-:S03]  /*53e0*/  LOP3.LUT R10, R4, 0xde, RZ, 0xfc, !PT ;  /* 0x000000de040a7812 */ /* 0x000fc600078efcff */
[--C-:B------:R-:W-:Y:S01]  /*53f0*/  @!P0 IMAD.IADD R113, R113, 0x1, -R0.reuse ;  /* 0x0000000171718824 */ /* 0x100fe200078e0a00 */
[C---:B------:R-:W-:Y:S01]  /*5400*/  ISETP.GT.U32.AND P0, PT, R0.reuse, R108, PT ;  /* 0x0000006c0000720c */ /* 0x040fe20003f04070 */
[--C-:B------:R-:W-:Y:S01]  /*5410*/  @!P6 IMAD.IADD R109, R109, 0x1, -R0.reuse ;  /* 0x000000016d6de824 */ /* 0x100fe200078e0a00 */
[----:B------:R-:W-:Y:S01]  /*5420*/  IABS R26, R10 ;  /* 0x0000000a001a7213 */ /* 0x000fe20000000000 */
[----:B------:R-:W-:Y:S01]  /*5430*/  @!P1 IMAD.IADD R31, R31, 0x1, -R0 ;  /* 0x000000011f1f9824 */ /* 0x000fe200078e0a00 */
[C---:B------:R-:W-:Y:S01]  /*5440*/  ISETP.GT.U32.AND P1, PT, R0.reuse, R111, PT ;  /* 0x0000006f0000720c */ /* 0x040fe20003f24070 */
[----:B------:R-:W-:Y:S01]  /*5450*/  @!P2 IMAD.MOV R115, RZ, RZ, -R115 ;  /* 0x000000ffff73a224 */ /* 0x000fe200078e0a73 */
[C---:B------:R-:W-:Y:S01]  /*5460*/  ISETP.GT.U32.AND P6, PT, R0.reuse, R109, PT ;  /* 0x0000006d0000720c */ /* 0x040fe20003fc4070 */
[----:B------:R-:W-:Y:S01]  /*5470*/  IMAD.HI.U32 R7, R5, R26, RZ ;  /* 0x0000001a05077227 */ /* 0x000fe200078e00ff */
[----:B------:R-:W-:Y:S02]  /*5480*/  ISETP.GT.U32.AND P2, PT, R0, R31, PT ;  /* 0x0000001f0000720c */ /* 0x000fe40003f44070 */
[----:B------:R-:W-:Y:S01]  /*5490*/  @!P3 IADD3 R113, -R113, RZ, RZ ;  /* 0x000000ff7171b210 */ /* 0x000fe20007ffe1ff */
[----:B------:R-:W-:-:S02]  /*54a0*/  IMAD.MOV R7, RZ, RZ, -R7 ;  /* 0x000000ffff077224 */ /* 0x000fc400078e0a07 */
[----:B------:R-:W-:Y:S01]  /*54b0*/  @!P0 IMAD.IADD R108, R108, 0x1, -R0 ;  /* 0x000000016c6c8824 */ /* 0x000fe200078e0a00 */
[----:B------:R-:W-:Y:S01]  /*54c0*/  ISETP.GE.AND P0, PT, R12, RZ, PT ;  /* 0x000000ff0c00720c */ /* 0x000fe20003f06270 */
[C---:B------:R-:W-:Y:S02]  /*54d0*/  IMAD R26, R0.reuse, R7, R26 ;  /* 0x00000007001a7224 */ /* 0x040fe400078e021a */
[----:B------:R-:W-:Y:S01]  /*54e0*/  IMAD.MOV R9, RZ, RZ, -R8 ;  /* 0x000000ffff097224 */ /* 0x000fe200078e0a08 */
[C---:B------:R-:W-:Y:S01]  /*54f0*/  ISETP.GT.U32.AND P3, PT, R0.reuse, R108, PT ;  /* 0x0000006c0000720c */ /* 0x040fe20003f64070 */
[----:B------:R-:W-:Y:S01]  /*5500*/  @!P6 IMAD.IADD R109, R109, 0x1, -R0 ;  /* 0x000000016d6de824 */ /* 0x000fe200078e0a00 */
[C---:B------:R-:W-:Y:S01]  /*5510*/  ISETP.GT.U32.AND P6, PT, R0.reuse, R26, PT ;  /* 0x0000001a0000720c */ /* 0x040fe20003fc4070 */
[----:B------:R-:W-:Y:S01]  /*5520*/  IMAD.HI.U32 R8, R5, R100, RZ ;  /* 0x0000006405087227 */ /* 0x000fe200078e00ff */
[----:B------:R-:W-:Y:S02]  /*5530*/  @!P2 IADD3 R31, R31, -R0, RZ ;  /* 0x800000001f1fa210 */ /* 0x000fe40007ffe0ff */
[----:B------:R-:W-:Y:S01]  /*5540*/  ISETP.GE.AND P2, PT, R11, RZ, PT ;  /* 0x000000ff0b00720c */ /* 0x000fe20003f46270 */
[----:B------:R-:W-:Y:S01]  /*5550*/  IMAD R28, R0, R9, R28 ;  /* 0x00000009001c7224 */ /* 0x000fe200078e021c */
[C---:B------:R-:W-:Y:S01]  /*5560*/  LOP3.LUT R11, R4.reuse, 0xee, RZ, 0xfc, !PT ;  /* 0x000000ee040b7812 */ /* 0x040fe200078efcff */
[----:B------:R-:W-:Y:S01]  /*5570*/  IMAD.MOV R9, RZ, RZ, -R8 ;  /* 0x000000ffff097224 */ /* 0x000fe200078e0a08 */
[----:B------:R-:W-:Y:S01]  /*5580*/  LOP3.LUT R8, R4, 0xe4, RZ, 0xfc, !PT ;  /* 0x000000e404087812 */ /* 0x000fe200078efcff */
[----:B------:R-:W-:Y:S01]  /*5590*/  IMAD.HI.U32 R7, R5, R24, RZ ;  /* 0x0000001805077227 */ /* 0x000fe200078e00ff */
[----:B------:R-:W-:-:S02]  /*55a0*/  IABS R102, R11 ;  /* 0x0000000b00667213 */ /* 0x000fc40000000000 */
[----:B------:R-:W-:Y:S01]  /*55b0*/  IABS R22, R8 ;  /* 0x0000000800167213 */ /* 0x000fe20000000000 */
[----:B------:R-:W-:Y:S01]  /*55c0*/  @!P1 IMAD.IADD R111, R111, 0x1, -R0 ;  /* 0x000000016f6f9824 */ /* 0x000fe200078e0a00 */
[C---:B------:R-:W-:Y:S01]  /*55d0*/  ISETP.GT.U32.AND P1, PT, R0.reuse, R28, PT ;  /* 0x0000001c0000720c */ /* 0x040fe20003f24070 */
[----:B------:R-:W-:Y:S01]  /*55e0*/  IMAD R100, R0, R9, R100 ;  /* 0x0000000900647224 */ /* 0x000fe200078e0264 */
[----:B------:R-:W-:Y:S01]  /*55f0*/  LOP3.LUT R9, R4, 0xe6, RZ, 0xfc, !PT ;  /* 0x000000e604097812 */ /* 0x000fe200078efcff */
[----:B------:R-:W-:Y:S02]  /*5600*/  IMAD.MOV R7, RZ, RZ, -R7 ;  /* 0x000000ffff077224 */ /* 0x000fe400078e0a07 */
[----:B------:R-:W-:Y:S01]  /*5610*/  @!P3 IMAD.IADD R108, R108, 0x1, -R0 ;  /* 0x000000016c6cb824 */ /* 0x000fe200078e0a00 */
[C---:B------:R-:W-:Y:S01]  /*5620*/  ISETP.GT.U32.AND P3, PT, R0.reuse, R100, PT ;  /* 0x000000640000720c */ /* 0x040fe20003f64070 */
[----:B------:R-:W-:Y:S01]  /*5630*/  IMAD R24, R0, R7, R24 ;  /* 0x0000000700187224 */ /* 0x000fe200078e0218 */
[----:B------:R-:W-:Y:S01]  /*5640*/  IABS R20, R9 ;  /* 0x0000000900147213 */ /* 0x000fe20000000000 */
[----:B------:R-:W-:-:S02]  /*5650*/  @!P6 IMAD.IADD R26, R26, 0x1, -R0 ;  /* 0x000000011a1ae824 */ /* 0x000fc400078e0a00 */
[----:B------:R-:W-:Y:S02]  /*5660*/  @!P4 IMAD.MOV R111, RZ, RZ, -R111 ;  /* 0x000000ffff6fc224 */ /* 0x000fe400078e0a6f */
[----:B------:R-:W-:Y:S01]  /*5670*/  @!P5 IMAD.MOV R31, RZ, RZ, -R31 ;  /* 0x000000ffff1fd224 */ /* 0x000fe200078e0a1f */
[----:B------:R-:W-:Y:S01]  /*5680*/  ISETP.GT.U32.AND P4, PT, R0, R26, PT ;  /* 0x0000001a0000720c */ /* 0x000fe20003f84070 */
[--C-:B------:R-:W-:Y:S01]  /*5690*/  @!P1 IMAD.IADD R28, R28, 0x1, -R0.reuse ;  /* 0x000000011c1c9824 */ /* 0x100fe200078e0a00 */
[----:B------:R-:W-:Y:S01]  /*56a0*/  ISETP.GT.U32.AND P5, PT, R0, R24, PT ;  /* 0x000000180000720c */ /* 0x000fe20003fa4070 */
[----:B------:R-:W-:Y:S01]  /*56b0*/  @!P2 IMAD.MOV R109, RZ, RZ, -R109 ;  /* 0x000000ffff6da224 */ /* 0x000fe200078e0a6d */
[----:B------:R-:W-:Y:S01]  /*56c0*/  ISETP.GE.AND P2, PT, R10, RZ, PT ;  /* 0x000000ff0a00720c */ /* 0x000fe20003f46270 */
[----:B------:R-:W-:Y:S01]  /*56d0*/  IMAD.HI.U32 R7, R5, R22, RZ ;  /* 0x0000001605077227 */ /* 0x000fe200078e00ff */
[----:B------:R-:W-:Y:S02]  /*56e0*/  ISETP.GT.U32.AND P6, PT, R0, R28, PT ;  /* 0x0000001c0000720c */ /* 0x000fe40003fc4070 */
[----:B------:R-:W-:Y:S01]  /*56f0*/  ISETP.GE.AND P1, PT, R13, RZ, PT ;  /* 0x000000ff0d00720c */ /* 0x000fe20003f26270 */
[----:B------:R-:W-:Y:S01]  /*5700*/  @!P3 IMAD.IADD R100, R100, 0x1, -R0 ;  /* 0x000000016464b824 */ /* 0x000fe200078e0a00 */
[C---:B------:R-:W-:Y:S01]  /*5710*/  LOP3.LUT R10, R4.reuse, 0xec, RZ, 0xfc, !PT ;  /* 0x000000ec040a7812 */ /* 0x040fe200078efcff */
[----:B------:R-:W-:Y:S01]  /*5720*/  IMAD.MOV R7, RZ, RZ, -R7 ;  /* 0x000000ffff077224 */ /* 0x000fe200078e0a07 */
[----:B------:R-:W-:Y:S01]  /*5730*/  LOP3.LUT R13, R4, 0xf4, RZ, 0xfc, !PT ;  /* 0x000000f4040d7812 */ /* 0x000fe200078efcff */
[----:B------:R-:W-:Y:S01]  /*5740*/  @!P0 IMAD.MOV R108, RZ, RZ, -R108 ;  /* 0x000000ffff6c8224 */ /* 0x000fe200078e0a6c */
[----:B------:R-:W-:Y:S01]  /*5750*/  @!P4 IADD3 R26, R26, -R0, RZ ;  /* 0x800000001a1ac210 */ /* 0x000fe20007ffe0ff */
[----:B------:R-:W-:Y:S01]  /*5760*/  @!P5 IMAD.IADD R24, R24, 0x1, -R0 ;  /* 0x000000011818d824 */ /* 0x000fe200078e0a00 */
[C---:B------:R-:W-:Y:S01]  /*5770*/  ISETP.GT.U32.AND P3, PT, R0.reuse, R100, PT ;  /* 0x000000640000720c */ /* 0x040fe20003f64070 */
[----:B------:R-:W-:Y:S01]  /*5780*/  IMAD R22, R0, R7, R22 ;  /* 0x0000000700167224 */ /* 0x000fe200078e0216 */
[----:B------:R-:W-:Y:S01]  /*5790*/  ISETP.GE.AND P5, PT, R8, RZ, PT ;  /* 0x000000ff0800720c */ /* 0x000fe20003fa6270 */
[----:B------:R-:W-:Y:S01]  /*57a0*/  IMAD.HI.U32 R7, R5, R20, RZ ;  /* 0x0000001405077227 */ /* 0x000fe200078e00ff */
[----:B------:R-:W-:-:S02]  /*57b0*/  LOP3.LUT R8, R4, 0xe8, RZ, 0xfc, !PT ;  /* 0x000000e804087812 */ /* 0x000fc400078efcff */
[C---:B------:R-:W-:Y:S01]  /*57c0*/  ISETP.GT.U32.AND P0, PT, R0.reuse, R24, PT ;  /* 0x000000180000720c */ /* 0x040fe20003f04070 */
[----:B------:R-:W-:Y:S01]  /*57d0*/  IMAD.MOV R7, RZ, RZ, -R7 ;  /* 0x000000ffff077224 */ /* 0x000fe200078e0a07 */
[----:B------:R-:W-:Y:S01]  /*57e0*/  IABS R18, R8 ;  /* 0x0000000800127213 */ /* 0x000fe20000000000 */
[----:B------:R-:W-:Y:S01]  /*57f0*/  @!P2 IMAD.MOV R26, RZ, RZ, -R26 ;  /* 0x000000ffff1aa224 */ /* 0x000fe200078e0a1a */
[----:B------:R-:W-:Y:S01]  /*5800*/  ISETP.GT.U32.AND P2, PT, R0, R22, PT ;  /* 0x000000160000720c */ /* 0x000fe20003f44070 */
[----:B------:R-:W-:Y:S01]  /*5810*/  @!P6 IMAD.IADD R28, R28, 0x1, -R0 ;  /* 0x000000011c1ce824 */ /* 0x000fe200078e0a00 */
[----:B------:R-:W-:Y:S01]  /*5820*/  ISETP.GE.AND P6, PT, R15, RZ, PT ;  /* 0x000000ff0f00720c */ /* 0x000fe20003fc6270 */
[----:B------:R-:W-:Y:S01]  /*5830*/  IMAD R20, R0, R7, R20 ;  /* 0x0000000700147224 */ /* 0x000fe200078e0214 */
[----:B------:R-:W-:Y:S01]  /*5840*/  ISETP.GE.AND P4, PT, R17, RZ, PT ;  /* 0x000000ff1100720c */ /* 0x000fe20003f86270 */
[----:B------:R-:W-:Y:S01]  /*5850*/  IMAD.HI.U32 R7, R5, R18, RZ ;  /* 0x0000001205077227 */ /* 0x000fe200078e00ff */
[----:B------:R-:W-:-:S02]  /*5860*/  IABS R98, R10 ;  /* 0x0000000a00627213 */ /* 0x000fc40000000000 */
[----:B------:R-:W-:Y:S01]  /*5870*/  IABS R12, R13 ;  /* 0x0000000d000c7213 */ /* 0x000fe20000000000 */
[--C-:B------:R-:W-:Y:S01]  /*5880*/  @!P3 IMAD.IADD R100, R100, 0x1, -R0.reuse ;  /* 0x000000016464b824 */ /* 0x100fe200078e0a00 */
[----:B------:R-:W-:Y:S01]  /*5890*/  ISETP.GT.U32.AND P3, PT, R0, R20, PT ;  /* 0x000000140000720c */ /* 0x000fe20003f64070 */
[----:B------:R-:W-:Y:S01]  /*58a0*/  IMAD.MOV R7, RZ, RZ, -R7 ;  /* 0x000000ffff077224 */ /* 0x000fe200078e0a07 */
[----:B------:R-:W-:Y:S01]  /*58b0*/  @!P0 IADD3 R24, R24, -R0, RZ ;  /* 0x8000000018188210 */ /* 0x000fe20007ffe0ff */
        /* <DEDUP_REMOVED lines=8> */
[----:B------:R-:W-:Y:S01]  /*5940*/  @!P4 IMAD.MOV R100, RZ, RZ, -R100 ;  /* 0x000000ffff64c224 */ /* 0x000fe200078e0a64 */
[----:B------:R-:W-:Y:S01]  /*5950*/  IABS R94, R8 ;  /* 0x00000008005e7213 */ /* 0x000fe20000000000 */
[----:B------:R-:W-:Y:S01]  /*5960*/  @!P3 IMAD.IADD R20, R20, 0x1, -R0 ;  /* 0x000000011414b824 */ /* 0x000fe200078e0a00 */
[----:B------:R-:W-:-:S02]  /*5970*/  ISETP.GE.AND P1, PT, R9, RZ, PT ;  /* 0x000000ff0900720c */ /* 0x000fc40003f26270 */
[----:B------:R-:W-:Y:S01]  /*5980*/  ISETP.GE.AND P4, PT, R8, RZ, PT ;  /* 0x000000ff0800720c */ /* 0x000fe20003f86270 */
[----:B------:R-:W-:Y:S01]  /*5990*/  IMAD.HI.U32 R7, R5, R94, RZ ;  /* 0x0000005e05077227 */ /* 0x000fe200078e00ff */
[----:B------:R-:W-:Y:S02]  /*59a0*/  ISETP.GT.U32.AND P3, PT, R0, R20, PT ;  /* 0x000000140000720c */ /* 0x000fe40003f64070 */
[----:B------:R-:W-:Y:S01]  /*59b0*/  LOP3.LUT R15, R4, 0xf6, RZ, 0xfc, !PT ;  /* 0x000000f6040f7812 */ /* 0x000fe200078efcff */
[--C-:B------:R-:W-:Y:S01]  /*59c0*/  @!P2 IMAD.IADD R22, R22, 0x1, -R0.reuse ;  /* 0x000000011616a824 */ /* 0x100fe200078e0a00 */
[----:B------:R-:W-:Y:S01]  /*59d0*/  IADD3 R9, -R7, RZ, RZ ;  /* 0x000000ff07097210 */ /* 0x000fe20007ffe1ff */
[----:B------:R-:W-:Y:S01]  /*59e0*/  @!P6 IMAD.IADD R18, R18, 0x1, -R0 ;  /* 0x000000011212e824 */ /* 0x000fe200078e0a00 */
[----:B------:R-:W-:Y:S01]  /*59f0*/  ISETP.GE.AND P2, PT, R10, RZ, PT ;  /* 0x000000ff0a00720c */ /* 0x000fe20003f46270 */
[----:B------:R-:W-:Y:S01]  /*5a00*/  @!P5 IMAD.MOV R22, RZ, RZ, -R22 ;  /* 0x000000ffff16d224 */ /* 0x000fe200078e0a16 */
[----:B------:R-:W-:Y:S01]  /*5a10*/  LOP3.LUT R10, R4, 0xf2, RZ, 0xfc, !PT ;  /* 0x000000f2040a7812 */ /* 0x000fe200078efcff */
[C---:B------:R-:W-:Y:S01]  /*5a20*/  IMAD R94, R0.reuse, R9, R94 ;  /* 0x00000009005e7224 */ /* 0x040fe200078e025e */
[----:B------:R-:W-:Y:S01]  /*5a30*/  ISETP.GT.U32.AND P5, PT, R0, R18, PT ;  /* 0x000000120000720c */ /* 0x000fe20003fa4070 */
[----:B------:R-:W-:Y:S01]  /*5a40*/  IMAD.HI.U32 R7, R5, R98, RZ ;  /* 0x0000006205077227 */ /* 0x000fe200078e00ff */
[----:B------:R-:W-:-:S02]  /*5a50*/  IABS R104, R10 ;  /* 0x0000000a00687213 */ /* 0x000fc40000000000 */
[----:B------:R-:W-:Y:S01]  /*5a60*/  ISETP.GE.AND P6, PT, R11, RZ, PT ;  /* 0x000000ff0b00720c */ /* 0x000fe20003fc6270 */
[----:B------:R-:W-:Y:S01]  /*5a70*/  @!P3 IMAD.IADD R20, R20, 0x1, -R0 ;  /* 0x000000011414b824 */ /* 0x000fe200078e0a00 */
[----:B------:R-:W-:Y:S01]  /*5a80*/  ISETP.GT.U32.AND P3, PT, R0, R94, PT ;  /* 0x0000005e0000720c */ /* 0x000fe20003f64070 */
[----:B------:R-:W-:Y:S01]  /*5a90*/  IMAD.HI.U32 R8, R5, R102, RZ ;  /* 0x0000006605087227 */ /* 0x000fe200078e00ff */
[----:B------:R-:W-:Y:S02]  /*5aa0*/  IABS R96, R15 ;  /* 0x0000000f00607213 */ /* 0x000fe40000000000 */
[----:B------:R-:W-:Y:S01]  /*5ab0*/  @!P1 IADD3 R20, -R20, RZ, RZ ;  /* 0x000000ff14149210 */ /* 0x000fe20007ffe1ff */
[----:B------:R-:W-:Y:S01]  /*5ac0*/  IMAD.MOV R7, RZ, RZ, -R7 ;  /* 0x000000ffff077224 */ /* 0x000fe200078e0a07 */
[----:B------:R-:W-:Y:S01]  /*5ad0*/  LOP3.LUT R17, R4, 0xf8, RZ, 0xfc, !PT ;  /* 0x000000f804117812 */ /* 0x000fe200078efcff */
[----:B------:R-:W-:Y:S02]  /*5ae0*/  IMAD.MOV R9, RZ, RZ, -R8 ;  /* 0x000000ffff097224 */ /* 0x000fe400078e0a08 */
[----:B------:R-:W-:Y:S01]  /*5af0*/  IMAD R98, R0, R7, R98 ;  /* 0x0000000700627224 */ /* 0x000fe200078e0262 */
[----:B------:R-:W-:Y:S01]  /*5b00*/  LOP3.LUT R7, R4, 0xf0, RZ, 0xfc, !PT ;  /* 0x000000f004077812 */ /* 0x000fe200078efcff */
[----:B------:R-:W-:-:S02]  /*5b10*/  IMAD R102, R0, R9, R102 ;  /* 0x0000000900667224 */ /* 0x000fc400078e0266 */
[--C-:B------:R-:W-:Y:S01]  /*5b20*/  @!P5 IMAD.IADD R18, R18, 0x1, -R0.reuse ;  /* 0x000000011212d824 */ /* 0x100fe200078e0a00 */
[----:B------:R-:W-:Y:S01]  /*5b30*/  ISETP.GT.U32.AND P5, PT, R0, R98, PT ;  /* 0x000000620000720c */ /* 0x000fe20003fa4070 */
[----:B------:R-:W-:Y:S01]  /*5b40*/  @!P3 IMAD.IADD R94, R94, 0x1, -R0 ;  /* 0x000000015e5eb824 */ /* 0x000fe200078e0a00 */
[----:B------:R-:W-:Y:S01]  /*5b50*/  IABS R106, R7 ;  /* 0x00000007006a7213 */ /* 0x000fe20000000000 */
[----:B------:R-:W-:Y:S01]  /*5b60*/  @!P0 IMAD.MOV R18, RZ, RZ, -R18 ;  /* 0x000000ffff128224 */ /* 0x000fe200078e0a12 */
[C---:B------:R-:W-:Y:S01]  /*5b70*/  ISETP.GT.U32.AND P0, PT, R0.reuse, R102, PT ;  /* 0x000000660000720c */ /* 0x040fe20003f04070 */
[----:B------:R-:W-:Y:S01]  /*5b80*/  IMAD.HI.U32 R8, R5, R104, RZ ;  /* 0x0000006805087227 */ /* 0x000fe200078e00ff */
[----:B------:R-:W-:Y:S02]  /*5b90*/  ISETP.GT.U32.AND P3, PT, R0, R94, PT ;  /* 0x0000005e0000720c */ /* 0x000fe40003f64070 */
[----:B------:R-:W-:Y:S01]  /*5ba0*/  ISETP.GE.AND P1, PT, R7, RZ, PT ;  /* 0x000000ff0700720c */ /* 0x000fe20003f26270 */
[----:B------:R-:W-:-:S04]  /*5bb0*/  IMAD.HI.U32 R7, R5, R106, RZ ;  /* 0x0000006a05077227 */ /* 0x000fc800078e00ff */
[--C-:B------:R-:W-:Y:S02]  /*5bc0*/  @!P5 IMAD.IADD R98, R98, 0x1, -R0.reuse ;  /* 0x000000016262d824 */ /* 0x100fe400078e0a00 */
[----:B------:R-:W-:Y:S02]  /*5bd0*/  IMAD.MOV R7, RZ, RZ, -R7 ;  /* 0x000000ffff077224 */ /* 0x000fe400078e0a07 */
[----:B------:R-:W-:Y:S01]  /*5be0*/  @!P0 IMAD.IADD R102, R102, 0x1, -R0 ;  /* 0x0000000166668824 */ /* 0x000fe200078e0a00 */
[C---:B------:R-:W-:Y:S01]  /*5bf0*/  ISETP.GT.U32.AND P5, PT, R0.reuse, R98, PT ;  /* 0x000000620000720c */ /* 0x040fe20003fa4070 */
[----:B------:R-:W-:Y:S01]  /*5c00*/  IMAD R106, R0, R7, R106 ;  /* 0x00000007006a7224 */ /* 0x000fe200078e026a */
[----:B------:R-:W-:Y:S01]  /*5c10*/  @!P3 IADD3 R94, R94, -R0, RZ ;  /* 0x800000005e5eb210 */ /* 0x000fe20007ffe0ff */
[----:B------:R-:W-:Y:S01]  /*5c20*/  IMAD.HI.U32 R9, R5, R12, RZ ;  /* 0x0000000c05097227 */ /* 0x000fe200078e00ff */
[----:B------:R-:W-:Y:S02]  /*5c30*/  ISETP.GT.U32.AND P0, PT, R0, R102, PT ;  /* 0x000000660000720c */ /* 0x000fe40003f04070 */
[----:B------:R-:W-:Y:S01]  /*5c40*/  ISETP.GE.AND P3, PT, R10, RZ, PT ;  /* 0x000000ff0a00720c */ /* 0x000fe20003f66270 */
[----:B------:R-:W-:Y:S01]  /*5c50*/  IMAD.MOV R11, RZ, RZ, -R8 ;  /* 0x000000ffff0b7224 */ /* 0x000fe200078e0a08 */
[----:B------:R-:W-:Y:S01]  /*5c60*/  IABS R10, R17 ;  /* 0x00000011000a7213 */ /* 0x000fe20000000000 */
[----:B------:R-:W-:Y:S01]  /*5c70*/  @!P4 IMAD.MOV R94, RZ, RZ, -R94 ;  /* 0x000000ffff5ec224 */ /* 0x000fe200078e0a5e */
[C---:B------:R-:W-:Y:S01]  /*5c80*/  ISETP.GT.U32.AND P4, PT, R0.reuse, R106, PT ;  /* 0x0000006a0000720c */ /* 0x040fe20003f84070 */
[----:B------:R-:W-:Y:S01]  /*5c90*/  IMAD.MOV R9, RZ, RZ, -R9 ;  /* 0x000000ffff097224 */ /* 0x000fe200078e0a09 */
[----:B------:R-:W-:Y:S01]  /*5ca0*/  IABS R8, R19 ;  /* 0x0000001300087213 */ /* 0x000fe20000000000 */
[----:B------:R-:W-:Y:S01]  /*5cb0*/  IMAD R104, R0, R11, R104 ;  /* 0x0000000b00687224 */ /* 0x000fe200078e0268 */
[----:B------:R-:W-:Y:S01]  /*5cc0*/  LOP3.LUT R11, R4, 0xfc, RZ, 0xfc, !PT ;  /* 0x000000fc040b7812 */ /* 0x000fe200078efcff */
[----:B------:R-:W-:-:S02]  /*5cd0*/  IMAD R12, R0, R9, R12 ;  /* 0x00000009000c7224 */ /* 0x000fc400078e020c */
[----:B------:R-:W-:Y:S01]  /*5ce0*/  @!P5 IMAD.IADD R98, R98, 0x1, -R0 ;  /* 0x000000016262d824 */ /* 0x000fe200078e0a00 */
[----:B------:R-:W-:Y:S01]  /*5cf0*/  ISETP.GT.U32.AND P5, PT, R0, R104, PT ;  /* 0x000000680000720c */ /* 0x000fe20003fa4070 */
[----:B------:R-:W-:Y:S01]  /*5d00*/  IMAD.HI.U32 R4, R5, R96, RZ ;  /* 0x0000006005047227 */ /* 0x000fe200078e00ff */
[----:B------:R-:W-:-:S03]  /*5d10*/  IABS R92, R11 ;  /* 0x0000000b005c7213 */ /* 0x000fc60000000000 */
[----:B------:R-:W-:Y:S01]  /*5d20*/  @!P0 IMAD.IADD R102, R102, 0x1, -R0 ;  /* 0x0000000166668824 */ /* 0x000fe200078e0a00 */
[----:B------:R-:W-:Y:S01]  /*5d30*/  ISETP.GT.U32.AND P0, PT, R0, R12, PT ;  /* 0x0000000c0000720c */ /* 0x000fe20003f04070 */
[----:B------:R-:W-:Y:S01]  /*5d40*/  IMAD.MOV R7, RZ, RZ, -R4 ;  /* 0x000000ffff077224 */ /* 0x000fe200078e0a04 */
[----:B------:R-:W-:Y:S01]  /*5d50*/  @!P4 IADD3 R106, R106, -R0, RZ ;  /* 0x800000006a6ac210 */ /* 0x000fe20007ffe0ff */
[----:B------:R-:W-:-:S03]  /*5d60*/  IMAD.HI.U32 R4, R5, R10, RZ ;  /* 0x0000000a05047227 */ /* 0x000fc600078e00ff */
[C---:B------:R-:W-:Y:S01]  /*5d70*/  ISETP.GT.U32.AND P4, PT, R0.reuse, R106, PT ;  /* 0x0000006a0000720c */ /* 0x040fe20003f84070 */
[----:B------:R-:W-:Y:S02]  /*5d80*/  IMAD R96, R0, R7, R96 ;  /* 0x0000000700607224 */ /* 0x000fe400078e0260 */
[----:B------:R-:W-:Y:S02]  /*5d90*/  @!P5 IMAD.IADD R104, R104, 0x1, -R0 ;  /* 0x000000016868d824 */ /* 0x000fe400078e0a00 */
[----:B------:R-:W-:Y:S01]  /*5da0*/  IMAD.MOV R9, RZ, RZ, -R4 ;  /* 0x000000ffff097224 */ /* 0x000fe200078e0a04 */
[----:B------:R-:W-:Y:S01]  /*5db0*/  ISETP.GT.U32.AND P5, PT, R0, R96, PT ;  /* 0x000000600000720c */ /* 0x000fe20003fa4070 */
[----:B------:R-:W-:Y:S01]  /*5dc0*/  @!P0 IMAD.IADD R12, R12, 0x1, -R0 ;  /* 0x000000010c0c8824 */ /* 0x000fe200078e0a00 */
[----:B------:R-:W-:Y:S01]  /*5dd0*/  ISETP.GT.U32.AND P0, PT, R0, R104, PT ;  /* 0x000000680000720c */ /* 0x000fe20003f04070 */
[----:B------:R-:W-:Y:S01]  /*5de0*/  IMAD.HI.U32 R7, R5, R8, RZ ;  /* 0x0000000805077227 */ /* 0x000fe200078e00ff */
[----:B------:R-:W-:-:S03]  /*5df0*/  IADD3 R4, R249, -0x1, RZ ;  /* 0xfffffffff9047810 */ /* 0x000fc60007ffe0ff */
[----:B------:R-:W-:Y:S01]  /*5e00*/  @!P2 IMAD.MOV R98, RZ, RZ, -R98 ;  /* 0x000000ffff62a224 */ /* 0x000fe200078e0a62 */
[C---:B------:R-:W-:Y:S01]  /*5e10*/  ISETP.GT.U32.AND P2, PT, R0.reuse, R12, PT ;  /* 0x0000000c0000720c */ /* 0x040fe20003f44070 */
[----:B------:R-:W-:Y:S01]  /*5e20*/  IMAD R10, R0, R9, R10 ;  /* 0x00000009000a7224 */ /* 0x000fe200078e020a */
[----:B------:R-:W-:Y:S01]  /*5e30*/  @!P4 IADD3 R106, R106, -R0, RZ ;  /* 0x800000006a6ac210 */ /* 0x000fe20007ffe0ff */
[----:B------:R-:W-:-:S03]  /*5e40*/  IMAD.HI.U32 R5, R5, R92, RZ ;  /* 0x0000005c05057227 */ /* 0x000fc600078e00ff */
[----:B------:R-:W-:Y:S01]  /*5e50*/  ISETP.GT.U32.AND P4, PT, R0, R10, PT ;  /* 0x0000000a0000720c */ /* 0x000fe20003f84070 */
[----:B------:R-:W-:Y:S01]  /*5e60*/  IMAD.MOV R7, RZ, RZ, -R7 ;  /* 0x000000ffff077224 */ /* 0x000fe200078e0a07 */
[----:B------:R-:W-:Y:S01]  /*5e70*/  @!P1 IADD3 R106, -R106, RZ, RZ ;  /* 0x000000ff6a6a9210 */ /* 0x000fe20007ffe1ff */
[----:B------:R-:W-:Y:S02]  /*5e80*/  IMAD.MOV R5, RZ, RZ, -R5 ;  /* 0x000000ffff057224 */ /* 0x000fe400078e0a05 */
[----:B------:R-:W-:Y:S02]  /*5e90*/  @!P5 IMAD.IADD R96, R96, 0x1, -R0 ;  /* 0x000000016060d824 */ /* 0x000fe400078e0a00 */
[C---:B------:R-:W-:Y:S01]  /*5ea0*/  IMAD R8, R0.reuse, R7, R8 ;  /* 0x0000000700087224 */ /* 0x040fe200078e0208 */
[----:B------:R-:W-:Y:S01]  /*5eb0*/  LOP3.LUT R7, RZ, c[0x0][0x17c], RZ, 0x33, !PT ;  /* 0x00005f00ff077a12 */ /* 0x000fe200078e33ff */
[C---:B------:R-:W-:Y:S01]  /*5ec0*/  IMAD R92, R0.reuse, R5, R92 ;  /* 0x00000005005c7224 */ /* 0x040fe200078e025c */
[----:B------:R-:W-:Y:S01]  /*5ed0*/  ISETP.GT.U32.AND P5, PT, R0, R96, PT ;  /* 0x000000600000720c */ /* 0x000fe20003fa4070 */
[--C-:B------:R-:W-:Y:S01]  /*5ee0*/  @!P0 IMAD.IADD R104, R104, 0x1, -R0.reuse ;  /* 0x0000000168688824 */ /* 0x100fe200078e0a00 */
[----:B------:R-:W-:Y:S01]  /*5ef0*/  ISETP.GT.U32.AND P0, PT, R0, R8, PT ;  /* 0x000000080000720c */ /* 0x000fe20003f04070 */
[--C-:B------:R-:W-:Y:S01]  /*5f00*/  @!P2 IMAD.IADD R12, R12, 0x1, -R0.reuse ;  /* 0x000000010c0ca824 */ /* 0x100fe200078e0a00 */
[----:B------:R-:W-:Y:S01]  /*5f10*/  ISETP.GT.U32.AND P2, PT, R0, R92, PT ;  /* 0x0000005c0000720c */ /* 0x000fe20003f44070 */
[----:B------:R-:W-:Y:S01]  /*5f20*/  @!P4 IMAD.IADD R10, R10, 0x1, -R0 ;  /* 0x000000010a0ac824 */ /* 0x000fe200078e0a00 */
[----:B------:R-:W-:Y:S01]  /*5f30*/  ISETP.GE.U32.AND P4, PT, R4, 0x7fffffc0, PT ;  /* 0x7fffffc00400780c */ /* 0x000fe20003f86070 */
[----:B------:R-:W-:Y:S01]  /*5f40*/  @!P6 IMAD.MOV R102, RZ, RZ, -R102 ;  /* 0x000000ffff66e224 */ /* 0x000fe200078e0a66 */
[----:B------:R-:W-:Y:S01]  /*5f50*/  ISETP.GE.AND P6, PT, R13, RZ, PT ;  /* 0x000000ff0d00720c */ /* 0x000fe20003fc6270 */
[----:B------:R-:W-:Y:S01]  /*5f60*/  @!P3 IMAD.MOV R104, RZ, RZ, -R104 ;  /* 0x000000ffff68b224 */ /* 0x000fe200078e0a68 */
[----:B------:R-:W-:-:S02]  /*5f70*/  ISETP.GT.U32.AND P1, PT, R0, R10, PT ;  /* 0x0000000a0000720c */ /* 0x000fc40003f24070 */
[----:B------:R-:W-:Y:S01]  /*5f80*/  IADD3 R4, R249, -0x5, RZ ;  /* 0xfffffffbf9047810 */ /* 0x000fe20007ffe0ff */
[--C-:B------:R-:W-:Y:S01]  /*5f90*/  @!P5 IMAD.IADD R96, R96, 0x1, -R0.reuse ;  /* 0x000000016060d824 */ /* 0x100fe200078e0a00 */
[----:B------:R-:W-:Y:S01]  /*5fa0*/  ISETP.GE.AND P5, PT, R15, RZ, PT ;  /* 0x000000ff0f00720c */ /* 0x000fe20003fa6270 */
[--C-:B------:R-:W-:Y:S01]  /*5fb0*/  @!P0 IMAD.IADD R8, R8, 0x1, -R0.reuse ;  /* 0x0000000108088824 */ /* 0x100fe200078e0a00 */
[----:B------:R-:W-:Y:S01]  /*5fc0*/  ISETP.GE.AND P0, PT, R17, RZ, PT ;  /* 0x000000ff1100720c */ /* 0x000fe20003f06270 */
[----:B------:R-:W-:Y:S01]  /*5fd0*/  @!P2 IMAD.IADD R92, R92, 0x1, -R0 ;  /* 0x000000015c5ca824 */ /* 0x000fe200078e0a00 */
[----:B------:R-:W-:Y:S02]  /*5fe0*/  IADD3 R5, R249, -0x9, RZ ;  /* 0xfffffff7f9057810 */ /* 0x000fe40007ffe0ff */
[C---:B------:R-:W-:Y:S01]  /*5ff0*/  ISETP.GT.U32.AND P3, PT, R0.reuse, R8, PT ;  /* 0x000000080000720c */ /* 0x040fe20003f64070 */
[----:B------:R-:W-:Y:S01]  /*6000*/  @!P6 IMAD.MOV R12, RZ, RZ, -R12 ;  /* 0x000000ffff0ce224 */ /* 0x000fe200078e0a0c */
[----:B------:R-:W-:Y:S01]  /*6010*/  ISETP.GT.U32.AND P2, PT, R0, R92, PT ;  /* 0x0000005c0000720c */ /* 0x000fe20003f44070 */
[----:B------:R-:W-:Y:S01]  /*6020*/  @!P1 IMAD.IADD R10, R10, 0x1, -R0 ;  /* 0x000000010a0a9824 */ /* 0x000fe200078e0a00 */
[----:B------:R-:W-:-:S02]  /*6030*/  ISETP.GE.U32.AND P1, PT, R4, 0x7fffffbc, PT ;  /* 0x7fffffbc0400780c */ /* 0x000fc40003f26070 */
[----:B------:R-:W-:Y:S02]  /*6040*/  IADD3 R4, R249, -0xd, RZ ;  /* 0xfffffff3f9047810 */ /* 0x000fe40007ffe0ff */
[----:B------:R-:W-:Y:S01]  /*6050*/  @!P5 IADD3 R96, -R96, RZ, RZ ;  /* 0x000000ff6060d210 */ /* 0x000fe20007ffe1ff */
[----:B------:R-:W-:Y:S01]  /*6060*/  @!P0 IMAD.MOV R10, RZ, RZ, -R10 ;  /* 0x000000ffff0a8224 */ /* 0x000fe200078e0a0a */
[----:B------:R-:W-:Y:S02]  /*6070*/  ISETP.GE.AND P5, PT, R19, RZ, PT ;  /* 0x000000ff1300720c */ /* 0x000fe40003fa6270 */
[----:B------:R-:W-:Y:S01]  /*6080*/  ISETP.GE.AND P0, PT, R11, RZ, PT ;  /* 0x000000ff0b00720c */ /* 0x000fe20003f06270 */
[--C-:B------:R-:W-:Y:S01]  /*6090*/  @!P3 IMAD.IADD R8, R8, 0x1, -R0.reuse ;  /* 0x000000010808b824 */ /* 0x100fe200078e0a00 */
[----:B------:R-:W-:Y:S01]  /*60a0*/  ISETP.GE.U32.AND P6, PT, R5, 0x7fffffb8, PT ;  /* 0x7fffffb80500780c */ /* 0x000fe20003fc6070 */
[----:B------:R-:W-:Y:S01]  /*60b0*/  @!P2 IMAD.IADD R92, R92, 0x1, -R0 ;  /* 0x000000015c5ca824 */ /* 0x000fe200078e0a00 */
[----:B------:R-:W-:-:S02]  /*60c0*/  ISETP.NE.AND P2, PT, RZ, c[0x0][0x17c], PT ;  /* 0x00005f00ff007a0c */ /* 0x000fc40003f45270 */
[----:B------:R-:W-:Y:S02]  /*60d0*/  IADD3 R0, R249, -0x11, RZ ;  /* 0xffffffeff9007810 */ /* 0x000fe40007ffe0ff */
[C---:B------:R-:W-:Y:S02]  /*60e0*/  SEL R5, R7.reuse, R30, !P2 ;  /* 0x0000001e07057207 */ /* 0x040fe40005000000 */
[----:B------:R-:W-:Y:S01]  /*60f0*/  ISETP.GE.U32.AND P3, PT, R4, 0x7fffffb4, PT ;  /* 0x7fffffb40400780c */ /* 0x000fe20003f66070 */
[----:B------:R-:W-:Y:S01]  /*6100*/  @!P5 IMAD.MOV R8, RZ, RZ, -R8 ;  /* 0x000000ffff08d224 */ /* 0x000fe200078e0a08 */
[C---:B------:R-:W-:Y:S01]  /*6110*/  SEL R4, R7.reuse, R6, !P2 ;  /* 0x0000000607047207 */ /* 0x040fe20005000000 */
[----:B------:R-:W-:Y:S01]  /*6120*/  @!P0 IMAD.MOV R92, RZ, RZ, -R92 ;  /* 0x000000ffff5c8224 */ /* 0x000fe200078e0a5c */
[----:B------:R-:W-:Y:S01]  /*6130*/  SEL R6, R7, R16, !P2 ;  /* 0x0000001007067207 */ /* 0x000fe20005000000 */
[----:B------:R-:W-:Y:S01]  /*6140*/  IMAD R87, R5, c[0x0][0x190], RZ ;  /* 0x0000640005577a24 */ /* 0x000fe200078e02ff */
[----:B------:R-:W-:-:S02]  /*6150*/  ISETP.GE.U32.AND P5, PT, R0, 0x7fffffb0, PT ;  /* 0x7fffffb00000780c */ /* 0x000fc40003fa6070 */
[C---:B------:R-:W-:Y:S01]  /*6160*/  SEL R16, R7.reuse, R36, !P2 ;  /* 0x0000002407107207 */ /* 0x040fe20005000000 */
[----:B------:R-:W-:Y:S01]  /*6170*/  IMAD R5, R6, c[0x0][0x190], RZ ;  /* 0x0000640006057a24 */ /* 0x000fe200078e02ff */
[----:B------:R-:W-:Y:S02]  /*6180*/  LEA R0, P0, R90, c[0x0][0x168], 0x2 ;  /* 0x00005a005a007a11 */ /* 0x000fe400078010ff */
[C---:B------:R-:W-:Y:S01]  /*6190*/  SEL R9, R7.reuse, R14, !P2 ;  /* 0x0000000e07097207 */ /* 0x040fe20005000000 */
[----:B------:R-:W-:Y:S01]  /*61a0*/  IMAD R33, R16, c[0x0][0x190], RZ ;  /* 0x0000640010217a24 */ /* 0x000fe200078e02ff */
[C---:B------:R-:W-:Y:S02]  /*61b0*/  SEL R30, R7.reuse, R110, !P2 ;  /* 0x0000006e071e7207 */ /* 0x040fe40005000000 */
[----:B------:R-:W-:Y:S01]  /*61c0*/  SEL R11, R7, R32, !P2 ;  /* 0x00000020070b7207 */ /* 0x000fe20005000000 */
[----:B------:R-:W-:Y:S01]  /*61d0*/  IMAD R9, R9, c[0x0][0x190], RZ ;  /* 0x0000640009097a24 */ /* 0x000fe200078e02ff */
[C---:B------:R-:W-:Y:S01]  /*61e0*/  SEL R13, R7.reuse, R38, !P2 ;  /* 0x00000026070d7207 */ /* 0x040fe20005000000 */
[----:B------:R-:W-:Y:S01]  /*61f0*/  IMAD R67, R30, c[0x0][0x190], RZ ;  /* 0x000064001e437a24 */ /* 0x000fe200078e02ff */
[----:B------:R-:W-:Y:S01]  /*6200*/  SEL R14, R7, R34, !P2 ;  /* 0x00000022070e7207 */ /* 0x000fe20005000000 */
[----:B------:R-:W-:Y:S01]  /*6210*/  IMAD R11, R11, c[0x0][0x190], RZ ;  /* 0x000064000b0b7a24 */ /* 0x000fe200078e02ff */
[----:B------:R-:W-:Y:S01]  /*6220*/  SEL R15, R7, R40, !P2 ;  /* 0x00000028070f7207 */ /* 0x000fe20005000000 */
[----:B------:R-:W-:Y:S01]  /*6230*/  IMAD R13, R13, c[0x0][0x190], RZ ;  /* 0x000064000d0d7a24 */ /* 0x000fe200078e02ff */
[----:B------:R-:W-:-:S02]  /*6240*/  SEL R17, R7, R42, !P2 ;  /* 0x0000002a07117207 */ /* 0x000fc40005000000 */
[----:B------:R-:W-:Y:S01]  /*6250*/  SEL R19, R7, R44, !P2 ;  /* 0x0000002c07137207 */ /* 0x000fe20005000000 */
[----:B------:R-:W-:Y:S01]  /*6260*/  IMAD R15, R15, c[0x0][0x190], RZ ;  /* 0x000064000f0f7a24 */ /* 0x000fe200078e02ff */
        /* <DEDUP_REMOVED lines=14> */
[C---:B------:R-:W-:Y:S01]  /*6350*/  SEL R60, R7.reuse, R60, !P2 ;  /* 0x0000003c073c7207 */ /* 0x040fe20005000000 */
        /* <DEDUP_REMOVED lines=210> */
[----:B------:R-:W1:Y:S01]  /*7080*/  S2R R116, SR_TID.X ;  /* 0x0000000000747919 */ /* 0x000e620000002100 */
[C---:B------:R-:W-:Y:S01]  /*7090*/  SEL R93, R7.reuse, R10, !P2 ;  /* 0x0000000a075d7207 */ /* 0x040fe20005000000 */
[----:B------:R-:W-:Y:S01]  /*70a0*/  IMAD R106, R106, c[0x0][0x190], RZ ;  /* 0x000064006a6a7a24 */ /* 0x000fe200078e02ff */
[C---:B------:R-:W-:Y:S01]  /*70b0*/  SEL R91, R7.reuse, R8, !P2 ;  /* 0x00000008075b7207 */ /* 0x040fe20005000000 */
[----:B------:R-:W-:Y:S01]  /*70c0*/  IMAD R104, R104, c[0x0][0x190], RZ ;  /* 0x0000640068687a24 */ /* 0x000fe200078e02ff */
[----:B------:R-:W-:Y:S01]  /*70d0*/  SEL R92, R7, R92, !P2 ;  /* 0x0000005c075c7207 */ /* 0x000fe20005000000 */
[----:B------:R-:W-:Y:S01]  /*70e0*/  IMAD R7, R4, c[0x0][0x190], RZ ;  /* 0x0000640004077a24 */ /* 0x000fe200078e02ff */
[----:B------:R-:W-:Y:S01]  /*70f0*/  LEA.HI.X.SX32 R90, R90, c[0x0][0x16c], 0x2, P0 ;  /* 0x00005b005a5a7a11 */ /* 0x000fe200000f16ff */
[----:B------:R-:W-:Y:S01]  /*7100*/  IMAD R4, R2, c[0x0][0x184], RZ ;  /* 0x0000610002047a24 */ /* 0x000fe200078e02ff */
[----:B------:R-:W-:Y:S01]  /*7110*/  LEA R16, P0, R87, R0, 0x2 ;  /* 0x0000000057107211 */ /* 0x000fe200078010ff */
[----:B------:R-:W-:Y:S01]  /*7120*/  IMAD R101, R101, c[0x0][0x190], RZ ;  /* 0x0000640065657a24 */ /* 0x000fe200078e02ff */
[----:B------:R-:W-:Y:S01]  /*7130*/  LEA R88, P2, R3, c[0x0][0x160], 0x2 ;  /* 0x0000580003587a11 */ /* 0x000fe200078410ff */
[----:B------:R-:W-:Y:S01]  /*7140*/  IMAD R96, R96, c[0x0][0x190], RZ ;  /* 0x0000640060607a24 */ /* 0x000fe200078e02ff */
[----:B------:R-:W-:Y:S01]  /*7150*/  LEA.HI.X.SX32 R17, R87, R90, 0x2, P0 ;  /* 0x0000005a57117211 */ /* 0x000fe200000f16ff */
[----:B------:R-:W-:Y:S01]  /*7160*/  IMAD R93, R93, c[0x0][0x190], RZ ;  /* 0x000064005d5d7a24 */ /* 0x000fe200078e02ff */
[----:B------:R-:W-:Y:S01]  /*7170*/  LEA R86, P0, R4, c[0x0][0x160], 0x2 ;  /* 0x0000580004567a11 */ /* 0x000fe200078010ff */
[----:B------:R-:W-:Y:S01]  /*7180*/  IMAD R91, R91, c[0x0][0x190], RZ ;  /* 0x000064005b5b7a24 */ /* 0x000fe200078e02ff */
[----:B------:R-:W-:Y:S01]  /*7190*/  LEA.HI.X.SX32 R89, R3, c[0x0][0x164], 0x2, P2 ;  /* 0x0000590003597a11 */ /* 0x000fe200010f16ff */
[----:B------:R2:W-:Y:S01]  /*71a0*/  STL.64 [R1+0x438], R16 ;  /* 0x0004381001007387 */ /* 0x0005e20000100a00 */
[-C--:B------:R-:W-:Y:S01]  /*71b0*/  LEA R2, P2, R7, R0.reuse, 0x2 ;  /* 0x0000000007027211 */ /* 0x080fe200078410ff */
[----:B------:R-:W-:Y:S01]  /*71c0*/  IMAD R92, R92, c[0x0][0x190], RZ ;  /* 0x000064005c5c7a24 */ /* 0x000fe200078e02ff */
[----:B------:R-:W-:Y:S01]  /*71d0*/  LEA.HI.X.SX32 R87, R4, c[0x0][0x164], 0x2, P0 ;  /* 0x0000590004577a11 */ /* 0x000fe200000f16ff */
[----:B------:R-:W-:Y:S01]  /*71e0*/  IMAD.MOV.U32 R248, RZ, RZ, c[0x0][0x188] ;  /* 0x00006200fff87624 */ /* 0x000fe200078e00ff */
[----:B------:R-:W-:-:S02]  /*71f0*/  LEA R4, P0, R5, R0, 0x2 ;  /* 0x0000000005047211 */ /* 0x000fc400078010ff */
[----:B------:R-:W-:Y:S01]  /*7200*/  LEA.HI.X.SX32 R3, R7, R90, 0x2, P2 ;  /* 0x0000005a07037211 */ /* 0x000fe200010f16ff */
[C---:B------:R-:W-:Y:S01]  /*7210*/  IMAD.SHL.U32 R244, R248.reuse, 0x10, RZ ;  /* 0x00000010f8f47824 */ /* 0x040fe200078e00ff */
[----:B------:R-:W-:Y:S01]  /*7220*/  LEA R6, P2, R9, R0, 0x2 ;  /* 0x0000000009067211 */ /* 0x000fe200078410ff */
[C---:B------:R-:W-:Y:S01]  /*7230*/  IMAD R112, R248.reuse, 0x28, RZ ;  /* 0x00000028f8707824 */ /* 0x040fe200078e02ff */
[----:B------:R-:W-:Y:S01]  /*7240*/  LEA.HI.X.SX32 R5, R5, R90, 0x2, P0 ;  /* 0x0000005a05057211 */ /* 0x000fe200000f16ff */
[C---:B------:R-:W-:Y:S01]  /*7250*/  IMAD R120, R248.reuse, 0x30, RZ ;  /* 0x00000030f8787824 */ /* 0x040fe200078e02ff */
[----:B------:R-:W-:Y:S01]  /*7260*/  LEA R8, P0, R11, R0, 0x2 ;  /* 0x000000000b087211 */ /* 0x000fe200078010ff */
[C---:B------:R-:W-:Y:S01]  /*7270*/  IMAD R124, R248.reuse, 0x34, RZ ;  /* 0x00000034f87c7824 */ /* 0x040fe200078e02ff */
[----:B------:R-:W-:Y:S01]  /*7280*/  LEA.HI.X.SX32 R7, R9, R90, 0x2, P2 ;  /* 0x0000005a09077211 */ /* 0x000fe200010f16ff */
[C---:B------:R-:W-:Y:S01]  /*7290*/  IMAD R128, R248.reuse, 0x38, RZ ;  /* 0x00000038f8807824 */ /* 0x040fe200078e02ff */
[----:B------:R-:W-:Y:S01]  /*72a0*/  LEA R10, P2, R13, R0, 0x2 ;  /* 0x000000000d0a7211 */ /* 0x000fe200078410ff */
[C---:B------:R-:W-:Y:S01]  /*72b0*/  IMAD R132, R248.reuse, 0x3c, RZ ;  /* 0x0000003cf8847824 */ /* 0x040fe200078e02ff */
[----:B------:R-:W-:Y:S01]  /*72c0*/  LEA.HI.X.SX32 R9, R11, R90, 0x2, P0 ;  /* 0x0000005a0b097211 */ /* 0x000fe200000f16ff */
[----:B------:R-:W-:Y:S01]  /*72d0*/  STL.64 [R1+0x13b0], R6 ;  /* 0x0013b00601007387 */ /* 0x000fe20000100a00 */
[----:B------:R-:W-:Y:S01]  /*72e0*/  LEA R12, P0, R31, R0, 0x2 ;  /* 0x000000001f0c7211 */ /* 0x000fe200078010ff */
[C---:B------:R-:W-:Y:S01]  /*72f0*/  IMAD R142, R248.reuse, 0x19, RZ ;  /* 0x00000019f88e7824 */ /* 0x040fe200078e02ff */
[----:B------:R-:W-:Y:S01]  /*7300*/  LEA.HI.X.SX32 R11, R13, R90, 0x2, P2 ;  /* 0x0000005a0d0b7211 */ /* 0x000fe200010f16ff */
[----:B------:R3:W-:Y:S01]  /*7310*/  STL.64 [R1+0x1340], R8 ;  /* 0x0013400801007387 */ /* 0x0007e20000100a00 */
[----:B------:R-:W-:Y:S01]  /*7320*/  LEA R14, P2, R15, R0, 0x2 ;  /* 0x000000000f0e7211 */ /* 0x000fe200078410ff */
[C---:B------:R-:W-:Y:S01]  /*7330*/  IMAD R146, R248.reuse, 0x1d, RZ ;  /* 0x0000001df8927824 */ /* 0x040fe200078e02ff */
[----:B------:R-:W-:Y:S01]  /*7340*/  LEA.HI.X.SX32 R13, R31, R90, 0x2, P0 ;  /* 0x0000005a1f0d7211 */ /* 0x000fe200000f16ff */
[C---:B------:R-:W-:Y:S01]  /*7350*/  IMAD R150, R248.reuse, 0x21, RZ ;  /* 0x00000021f8967824 */ /* 0x040fe200078e02ff */
[----:B--2---:R-:W-:Y:S01]  /*7360*/  LEA R16, P0, R33, R0, 0x2 ;  /* 0x0000000021107211 */ /* 0x004fe200078010ff */
        /* <DEDUP_REMOVED lines=10> */
[----:B------:R-:W-:Y:S01]  /*7410*/  STL.64 [R1+0x1348], R16 ;  /* 0x0013481001007387 */ /* 0x000fe20000100a00 */
        /* <DEDUP_REMOVED lines=35> */
[----:B------:R-:W-:Y:S01]  /*7650*/  IMAD R252, R248, 0x23, RZ ;  /* 0x00000023f8fc7824 */ /* 0x000fe200078e02ff */
[----:B------:R-:W-:-:S02]  /*7660*/  LEA R40, P0, R245, R0, 0x2 ;  /* 0x00000000f5287211 */ /* 0x000fc400078010ff */
[----:B------:R-:W-:Y:S02]  /*7670*/  LEA.HI.X.SX32 R39, R243, R90, 0x2, P2 ;  /* 0x0000005af3277211 */ /* 0x000fe400010f16ff */
[----:B------:R-:W-:Y:S02]  /*7680*/  LEA R42, P2, R247, R0, 0x2 ;  /* 0x00000000f72a7211 */ /* 0x000fe400078410ff */
[----:B------:R-:W-:Y:S01]  /*7690*/  LEA.HI.X.SX32 R41, R245, R90, 0x2, P0 ;  /* 0x0000005af5297211 */ /* 0x000fe200000f16ff */
[----:B------:R-:W-:Y:S01]  /*76a0*/  STL.64 [R1+0x13c8], R38 ;  /* 0x0013c82601007387 */ /* 0x000fe20000100a00 */
[----:B------:R-:W-:Y:S02]  /*76b0*/  LEA R44, P0, R251, R0, 0x2 ;  /* 0x00000000fb2c7211 */ /* 0x000fe400078010ff */
[----:B------:R-:W-:Y:S01]  /*76c0*/  LEA.HI.X.SX32 R43, R247, R90, 0x2, P2 ;  /* 0x0000005af72b7211 */ /* 0x000fe200010f16ff */
[----:B------:R-:W-:Y:S01]  /*76d0*/  STL.64 [R1+0x1360], R40 ;  /* 0x0013602801007387 */ /* 0x000fe20000100a00 */
        /* <DEDUP_REMOVED lines=9> */
[----:B------:R-:W-:Y:S01]  /*7770*/  LEA.HI.X.SX32 R51, R78, R90, 0x2, P2 ;  /* 0x0000005a4e337211 */ /* 0x000fe200010f16ff */
[----:B------:R-:W-:Y:S01]  /*7780*/  STL.64 [R1+0x1368], R48 ;  /* 0x0013683001007387 */ /* 0x000fe20000100a00 */
[----:B------:R-:W-:Y:S02]  /*7790*/  LEA R54, P2, R55, R0, 0x2 ;  /* 0x0000000037367211 */ /* 0x000fe400078410ff */
[----:B------:R-:W-:Y:S02]  /*77a0*/  LEA.HI.X.SX32 R53, R53, R90, 0x2, P0 ;  /* 0x0000005a35357211 */ /* 0x000fe400000f16ff */
[----:B------:R-:W-:Y:S02]  /*77b0*/  LEA R56, P0, R57, R0, 0x2 ;  /* 0x0000000039387211 */ /* 0x000fe400078010ff */
[----:B------:R-:W-:Y:S02]  /*77c0*/  LEA.HI.X.SX32 R55, R55, R90, 0x2, P2 ;  /* 0x0000005a37377211 */ /* 0x000fe400010f16ff */
[----:B------:R-:W-:-:S02]  /*77d0*/  LEA R58, P2, R59, R0, 0x2 ;  /* 0x000000003b3a7211 */ /* 0x000fc400078410ff */
[----:B------:R-:W-:Y:S01]  /*77e0*/  LEA.HI.X.SX32 R57, R57, R90, 0x2, P0 ;  /* 0x0000005a39397211 */ /* 0x000fe200000f16ff */
[----:B------:R-:W-:Y:S01]  /*77f0*/  STL.64 [R1+0x13d0], R54 ;  /* 0x0013d03601007387 */ /* 0x000fe20000100a00 */
[----:B------:R-:W-:Y:S02]  /*7800*/  LEA R60, P0, R61, R0, 0x2 ;  /* 0x000000003d3c7211 */ /* 0x000fe400078010ff */
[----:B------:R-:W-:Y:S01]  /*7810*/  LEA.HI.X.SX32 R59, R59, R90, 0x2, P2 ;  /* 0x0000005a3b3b7211 */ /* 0x000fe200010f16ff */
[----:B------:R-:W-:Y:S01]  /*7820*/  STL.64 [R1+0x1370], R56 ;  /* 0x0013703801007387 */ /* 0x000fe20000100a00 */
        /* <DEDUP_REMOVED lines=14> */
[----:B------:R-:W-:Y:S02]  /*7910*/  LEA.HI.X.SX32 R71, R71, R90, 0x2, P2 ;  /* 0x0000005a47477211 */ /* 0x000fe400010f16ff */
        /* <DEDUP_REMOVED lines=15> */
[----:B------:R-:W-:Y:S01]  /*7a10*/  LEA.HI.X.SX32 R83, R83, R90, 0x2, P2 ;  /* 0x0000005a53537211 */ /* 0x000fe200010f16ff */
[----:B------:R-:W-:Y:S01]  /*7a20*/  STL.64 [R1+0x1388], R80 ;  /* 0x0013885001007387 */ /* 0x000fe20000100a00 */
[----:B---3--:R-:W-:Y:S02]  /*7a30*/  LEA R8, P2, R239, R0, 0x2 ;  /* 0x00000000ef087211 */ /* 0x008fe400078410ff */
[----:B------:R-:W-:Y:S02]  /*7a40*/  LEA.HI.X.SX32 R85, R85, R90, 0x2, P0 ;  /* 0x0000005a55557211 */ /* 0x000fe400000f16ff */
[----:B------:R-:W-:-:S02]  /*7a50*/  LEA R6, P0, R237, R0, 0x2 ;  /* 0x00000000ed067211 */ /* 0x000fc400078010ff */
[-C--:B------:R-:W-:Y:S02]  /*7a60*/  LEA.HI.X.SX32 R9, R239, R90.reuse, 0x2, P2 ;  /* 0x0000005aef097211 */ /* 0x080fe400010f16ff */
[----:B------:R-:W-:Y:S02]  /*7a70*/  LEA.HI.X.SX32 R7, R237, R90, 0x2, P0 ;  /* 0x0000005aed077211 */ /* 0x000fe400000f16ff */
[C---:B------:R-:W-:Y:S01]  /*7a80*/  LEA R246, P2, R235.reuse, R0, 0x2 ;  /* 0x00000000ebf67211 */ /* 0x040fe200078410ff */
[----:B------:R2:W-:Y:S01]  /*7a90*/  STL.64 [R1+0xe8], R8 ;  /* 0x0000e80801007387 */ /* 0x0005e20000100a00 */
[----:B-1----:R-:W-:Y:S02]  /*7aa0*/  LOP3.LUT R116, R116, 0x7f, RZ, 0xc0, !PT ;  /* 0x0000007f74747812 */ /* 0x002fe400078ec0ff */
[----:B------:R-:W-:Y:S01]  /*7ab0*/  LEA.HI.X.SX32 R247, R235, R90, 0x2, P2 ;  /* 0x0000005aebf77211 */ /* 0x000fe200010f16ff */
[----:B------:R1:W-:Y:S01]  /*7ac0*/  STL.64 [R1+0xf0], R6 ;  /* 0x0000f00601007387 */ /* 0x0003e20000100a00 */
[----:B------:R-:W-:Y:S01]  /*7ad0*/  IMAD.MOV.U32 R222, RZ, RZ, R246 ;  /* 0x000000ffffde7224 */ /* 0x000fe200078e00f6 */
[----:B------:R-:W-:-:S02]  /*7ae0*/  IADD3 R134, R249, -0x1e, RZ ;  /* 0xffffffe2f9867810 */ /* 0x000fc40007ffe0ff */
[----:B------:R-:W-:Y:S01]  /*7af0*/  STL.64 [R1+0xf8], R246 ;  /* 0x0000f8f601007387 */ /* 0x000fe20000100a00 */
[C---:B------:R-:W-:Y:S02]  /*7b00*/  IADD3 R180, R249.reuse, -0x1b, RZ ;  /* 0xffffffe5f9b47810 */ /* 0x040fe40007ffe0ff */
[----:B------:R-:W-:Y:S02]  /*7b10*/  IADD3 R228, R249, -0x1c, RZ ;  /* 0xffffffe4f9e47810 */ /* 0x000fe40007ffe0ff */
[-C--:B--2---:R-:W-:Y:S02]  /*7b20*/  LEA R8, P2, R231, R0.reuse, 0x2 ;  /* 0x00000000e7087211 */ /* 0x084fe400078410ff */
[----:B-1----:R-:W-:Y:S02]  /*7b30*/  LEA R6, P0, R233, R0, 0x2 ;  /* 0x00000000e9067211 */ /* 0x002fe400078010ff */
[-C--:B------:R-:W-:Y:S02]  /*7b40*/  LEA.HI.X.SX32 R9, R231, R90.reuse, 0x2, P2 ;  /* 0x0000005ae7097211 */ /* 0x080fe400010f16ff */
[----:B------:R-:W-:-:S02]  /*7b50*/  LEA.HI.X.SX32 R7, R233, R90, 0x2, P0 ;  /* 0x0000005ae9077211 */ /* 0x000fc400000f16ff */
[----:B------:R-:W-:-:S03]  /*7b60*/  LEA R242, P2, R227, R0, 0x2 ;  /* 0x00000000e3f27211 */ /* 0x000fc600078410ff */
[----:B------:R1:W-:Y:S01]  /*7b70*/  STL.64 [R1+0x100], R6 ;  /* 0x0001000601007387 */ /* 0x0003e20000100a00 */
[----:B------:R-:W-:Y:S01]  /*7b80*/  LEA.HI.X.SX32 R243, R227, R90, 0x2, P2 ;  /* 0x0000005ae3f37211 */ /* 0x000fe200010f16ff */
[----:B------:R-:W-:Y:S02]  /*7b90*/  IMAD.MOV.U32 R226, RZ, RZ, R242 ;  /* 0x000000ffffe27224 */ /* 0x000fe400078e00f2 */
[----:B------:R2:W-:Y:S01]  /*7ba0*/  STL.64 [R1+0x110], R8 ;  /* 0x0001100801007387 */ /* 0x0005e20000100a00 */
[----:B------:R-:W-:Y:S02]  /*7bb0*/  MOV R227, R243 ;  /* 0x000000f300e37202 */ /* 0x000fe40000000f00 */
[----:B-1----:R-:W-:-:S04]  /*7bc0*/  LEA R6, P0, R229, R0, 0x2 ;  /* 0x00000000e5067211 */ /* 0x002fc800078010ff */
[----:B------:R-:W-:Y:S02]  /*7bd0*/  LEA.HI.X.SX32 R7, R229, R90, 0x2, P0 ;  /* 0x0000005ae5077211 */ /* 0x000fe400000f16ff */
[C---:B--2---:R-:W-:Y:S02]  /*7be0*/  LEA R8, P2, R223.reuse, R0, 0x2 ;  /* 0x00000000df087211 */ /* 0x044fe400078410ff */
[----:B------:R-:W-:Y:S01]  /*7bf0*/  SHF.L.U32 R229, R116, 0x2, RZ ;  /* 0x0000000274e57819 */ /* 0x000fe200000006ff */
[----:B------:R1:W-:Y:S01]  /*7c00*/  STL.64 [R1+0x118], R6 ;  /* 0x0001180601007387 */ /* 0x0003e20000100a00 */
[----:B------:R-:W-:Y:S01]  /*7c10*/  LEA.HI.X.SX32 R9, R223, R90, 0x2, P2 ;  /* 0x0000005adf097211 */ /* 0x000fe200010f16ff */
[----:B------:R-:W-:Y:S01]  /*7c20*/  IMAD.MOV.U32 R223, RZ, RZ, R247 ;  /* 0x000000ffffdf7224 */ /* 0x000fe200078e00f7 */
[----:B------:R-:W-:Y:S01]  /*7c30*/  LEA R224, P2, R219, R0, 0x2 ;  /* 0x00000000dbe07211 */ /* 0x000fe200078410ff */
[----:B------:R-:W-:Y:S01]  /*7c40*/  STL.64 [R1+0x128], R242 ;  /* 0x000128f201007387 */ /* 0x000fe20000100a00 */
[----:B------:R-:W-:-:S03]  /*7c50*/  IMAD.WIDE R246, R244, 0x4, R88 ;  /* 0x00000004f4f67825 */ /* 0x000fc600078e0258 */
[----:B------:R2:W-:Y:S01]  /*7c60*/  LDGSTS.E [R229], [R88.64], !P4 ;  /* 0x0000000058e57fae */ /* 0x0005e2000e121848 */
[----:B------:R-:W-:Y:S01]  /*7c70*/  IMAD.WIDE R244, R244, 0x4, R86 ;  /* 0x00000004f4f47825 */ /* 0x000fe200078e0256 */
[C---:B-1----:R-:W-:Y:S02]  /*7c80*/  LEA R6, P0, R225.reuse, R0, 0x2 ;  /* 0x00000000e1067211 */ /* 0x042fe400078010ff */
[----:B------:R2:W-:Y:S01]  /*7c90*/  LDGSTS.E [R229+0x200], [R86.64], !P4 ;  /* 0x0020000056e57fae */ /* 0x0005e2000e121848 */
[----:B------:R-:W-:Y:S01]  /*7ca0*/  IMAD R116, R248, 0x2c, RZ ;  /* 0x0000002cf8747824 */ /* 0x000fe200078e02ff */
[-C--:B------:R-:W-:Y:S02]  /*7cb0*/  LEA.HI.X.SX32 R7, R225, R90.reuse, 0x2, P0 ;  /* 0x0000005ae1077211 */ /* 0x080fe400000f16ff */
[----:B------:R-:W-:-:S03]  /*7cc0*/  LEA.HI.X.SX32 R225, R219, R90, 0x2, P2 ;  /* 0x0000005adbe17211 */ /* 0x000fc600010f16ff */
[----:B------:R1:W-:Y:S04]  /*7cd0*/  STL.64 [R1+0x130], R6 ;  /* 0x0001300601007387 */ /* 0x0003e80000100a00 */
[----:B------:R3:W-:Y:S01]  /*7ce0*/  STL.64 [R1+0x140], R8 ;  /* 0x0001400801007387 */ /* 0x0007e20000100a00 */
[----:B-1----:R-:W-:-:S04]  /*7cf0*/  LEA R6, P0, R221, R0, 0x2 ;  /* 0x00000000dd067211 */ /* 0x002fc800078010ff */
[----:B------:R-:W-:Y:S02]  /*7d00*/  LEA.HI.X.SX32 R7, R221, R90, 0x2, P0 ;  /* 0x0000005add077211 */ /* 0x000fe400000f16ff */
[----:B---3--:R-:W-:-:S03]  /*7d10*/  LEA R8, P2, R215, R0, 0x2 ;  /* 0x00000000d7087211 */ /* 0x008fc600078410ff */
[----:B------:R1:W-:Y:S01]  /*7d20*/  STL.64 [R1+0x148], R6 ;  /* 0x0001480601007387 */ /* 0x0003e20000100a00 */
[----:B------:R-:W-:Y:S02]  /*7d30*/  LEA.HI.X.SX32 R9, R215, R90, 0x2, P2 ;  /* 0x0000005ad7097211 */ /* 0x000fe400010f16ff */
[-C--:B------:R-:W-:Y:S01]  /*7d40*/  LEA R216, P2, R211, R0.reuse, 0x2 ;  /* 0x00000000d3d87211 */ /* 0x080fe200078410ff */
[----:B------:R-:W-:Y:S01]  /*7d50*/  STL.64 [R1+0x158], R224 ;  /* 0x000158e001007387 */ /* 0x000fe20000100a00 */
[----:B-1----:R-:W-:-:S04]  /*7d60*/  LEA R6, P0, R217, R0, 0x2 ;  /* 0x00000000d9067211 */ /* 0x002fc800078010ff */
[-C--:B------:R-:W-:Y:S02]  /*7d70*/  LEA.HI.X.SX32 R7, R217, R90.reuse, 0x2, P0 ;  /* 0x0000005ad9077211 */ /* 0x080fe400000f16ff */
[----:B------:R-:W-:-:S03]  /*7d80*/  LEA.HI.X.SX32 R217, R211, R90, 0x2, P2 ;  /* 0x0000005ad3d97211 */ /* 0x000fc600010f16ff */
[----:B------:R1:W-:Y:S04]  /*7d90*/  STL.64 [R1+0x160], R6 ;  /* 0x0001600601007387 */ /* 0x0003e80000100a00 */
[----:B------:R3:W-:Y:S01]  /*7da0*/  STL.64 [R1+0x168], R8 ;  /* 0x0001680801007387 */ /* 0x0007e20000100a00 */
[----:B-1----:R-:W-:-:S04]  /*7db0*/  LEA R6, P0, R213, R0, 0x2 ;  /* 0x00000000d5067211 */ /* 0x002fc800078010ff */
[----:B------:R-:W-:Y:S01]  /*7dc0*/  LEA.HI.X.SX32 R7, R213, R90, 0x2, P0 ;  /* 0x0000005ad5077211 */ /* 0x000fe200000f16ff */
[----:B------:R-:W-:Y:S01]  /*7dd0*/  IMAD.WIDE R212, R214, 0x4, R88 ;  /* 0x00000004d6d47825 */ /* 0x000fe200078e0258 */
[----:B---3--:R-:W-:-:S03]  /*7de0*/  LEA R8, P2, R207, R0, 0x2 ;  /* 0x00000000cf087211 */ /* 0x008fc600078410ff */
[----:B------:R1:W-:Y:S01]  /*7df0*/  STL.64 [R1+0x170], R6 ;  /* 0x0001700601007387 */ /* 0x0003e20000100a00 */
[----:B------:R-:W-:Y:S01]  /*7e00*/  LEA.HI.X.SX32 R9, R207, R90, 0x2, P2 ;  /* 0x0000005acf097211 */ /* 0x000fe200010f16ff */
[----:B------:R-:W-:Y:S01]  /*7e10*/  IMAD.WIDE R214, R214, 0x4, R86 ;  /* 0x00000004d6d67825 */ /* 0x000fe200078e0256 */
        /* <DEDUP_REMOVED lines=49> */
[----:B---3--:R-:W-:Y:S02]  /*8130*/  LEA R8, P2, R175, R0, 0x2 ;  /* 0x00000000af087211 */ /* 0x008fe400078410ff */
[----:B------:R-:W-:Y:S01]  /*8140*/  LOP3.LUT R181, R229, 0x20, RZ, 0x3c, !PT ;  /* 0x00000020e5b57812 */ /* 0x000fe200078e3cff */
[----:B------:R1:W-:Y:S01]  /*8150*/  STL.64 [R1+0x258], R6 ;  /* 0x0002580601007387 */ /* 0x0003e20000100a00 */
[----:B------:R-:W-:Y:S02]  /*8160*/  LEA.HI.X.SX32 R9, R175, R90, 0x2, P2 ;  /* 0x0000005aaf097211 */ /* 0x000fe400010f16ff */
[C---:B------:R-:W-:Y:S01]  /*8170*/  LEA R240, P2, R171.reuse, R0, 0x2 ;  /* 0x00000000abf07211 */ /* 0x040fe200078410ff */
[----:B------:R-:W-:Y:S03]  /*8180*/  STL.64 [R1+0x260], R184 ;  /* 0x000260b801007387 */ /* 0x000fe60000100a00 */
[----:B------:R-:W-:-:S02]  /*8190*/  LEA.HI.X.SX32 R241, R171, R90, 0x2, P2 ;  /* 0x0000005aabf17211 */ /* 0x000fc400010f16ff */
[----:B-1----:R-:W-:-:S04]  /*81a0*/  LEA R6, P0, R177, R0, 0x2 ;  /* 0x00000000b1067211 */ /* 0x002fc800078010ff */
[----:B------:R-:W-:Y:S01]  /*81b0*/  LEA.HI.X.SX32 R7, R177, R90, 0x2, P0 ;  /* 0x0000005ab1077211 */ /* 0x000fe200000f16ff */
[----:B------:R-:W-:-:S04]  /*81c0*/  IMAD.WIDE R176, R178, 0x4, R88 ;  /* 0x00000004b2b07825 */ /* 0x000fc800078e0258 */
[----:B------:R1:W-:Y:S01]  /*81d0*/  STL.64 [R1+0x268], R6 ;  /* 0x0002680601007387 */ /* 0x0003e20000100a00 */
[----:B------:R-:W-:-:S03]  /*81e0*/  IMAD.WIDE R178, R178, 0x4, R86 ;  /* 0x00000004b2b27825 */ /* 0x000fc600078e0256 */
        /* <DEDUP_REMOVED lines=8> */
[C---:B------:R-:W-:Y:S01]  /*8270*/  LEA R238, P2, R163.reuse, R0, 0x2 ;  /* 0x00000000a3ee7211 */ /* 0x040fe200078410ff */
[----:B------:R-:W-:Y:S03]  /*8280*/  STL.64 [R1+0x280], R240 ;  /* 0x000280f001007387 */ /* 0x000fe60000100a00 */
[----:B------:R-:W-:Y:S02]  /*8290*/  LEA.HI.X.SX32 R239, R163, R90, 0x2, P2 ;  /* 0x0000005aa3ef7211 */ /* 0x000fe400010f16ff */
        /* <DEDUP_REMOVED lines=32> */
[-C--:B------:R-:W-:Y:S02]  /*84a0*/  LEA R80, P2, R143, R0.reuse, 0x2 ;  /* 0x000000008f507211 */ /* 0x080fe400078410ff */
[----:B-1----:R-:W-:-:S02]  /*84b0*/  LEA R6, P0, R153, R0, 0x2 ;  /* 0x0000000099067211 */ /* 0x002fc400078010ff */
[-C--:B------:R-:W-:Y:S02]  /*84c0*/  LEA.HI.X.SX32 R81, R143, R90.reuse, 0x2, P2 ;  /* 0x0000005a8f517211 */ /* 0x080fe400010f16ff */
[----:B------:R-:W-:Y:S01]  /*84d0*/  LEA.HI.X.SX32 R7, R153, R90, 0x2, P0 ;  /* 0x0000005a99077211 */ /* 0x000fe200000f16ff */
[----:B------:R-:W-:Y:S01]  /*84e0*/  IMAD.WIDE R152, R154, 0x4, R88 ;  /* 0x000000049a987825 */ /* 0x000fe200078e0258 */
[----:B------:R-:W-:-:S03]  /*84f0*/  LEA R232, P2, R139, R0, 0x2 ;  /* 0x000000008be87211 */ /* 0x000fc600078410ff */
[----:B------:R1:W-:Y:S01]  /*8500*/  STL.64 [R1+0x2c8], R6 ;  /* 0x0002c80601007387 */ /* 0x0003e20000100a00 */
[----:B------:R-:W-:Y:S01]  /*8510*/  LEA.HI.X.SX32 R233, R139, R90, 0x2, P2 ;  /* 0x0000005a8be97211 */ /* 0x000fe200010f16ff */
[----:B------:R-:W-:Y:S01]  /*8520*/  IMAD.WIDE R138, R248, 0x4, R88 ;  /* 0x00000004f88a7825 */ /* 0x000fe200078e0258 */
[C---:B------:R-:W-:Y:S01]  /*8530*/  LEA R72, P2, R135.reuse, R0, 0x2 ;  /* 0x0000000087487211 */ /* 0x040fe200078410ff */
[----:B------:R-:W-:Y:S02]  /*8540*/  STL.64 [R1+0x2d0], R8 ;  /* 0x0002d00801007387 */ /* 0x000fe40000100a00 */
[----:B------:R-:W-:Y:S01]  /*8550*/  IMAD.WIDE R154, R154, 0x4, R86 ;  /* 0x000000049a9a7825 */ /* 0x000fe200078e0256 */
[----:B------:R-:W-:Y:S02]  /*8560*/  LEA.HI.X.SX32 R73, R135, R90, 0x2, P2 ;  /* 0x0000005a87497211 */ /* 0x000fe400010f16ff */
[-C--:B------:R-:W-:Y:S02]  /*8570*/  LEA R230, P2, R131, R0.reuse, 0x2 ;  /* 0x0000000083e67211 */ /* 0x080fe400078410ff */
[----:B-1----:R-:W-:-:S02]  /*8580*/  LEA R6, P0, R149, R0, 0x2 ;  /* 0x0000000095067211 */ /* 0x002fc400078010ff */
[-C--:B------:R-:W-:Y:S01]  /*8590*/  LEA.HI.X.SX32 R231, R131, R90.reuse, 0x2, P2 ;  /* 0x0000005a83e77211 */ /* 0x080fe200010f16ff */
[--C-:B------:R-:W-:Y:S01]  /*85a0*/  IMAD.WIDE R130, R132, 0x4, R88.reuse ;  /* 0x0000000484827825 */ /* 0x100fe200078e0258 */
[----:B------:R-:W-:Y:S02]  /*85b0*/  LEA.HI.X.SX32 R7, R149, R90, 0x2, P0 ;  /* 0x0000005a95077211 */ /* 0x000fe400000f16ff */
[-C--:B------:R-:W-:Y:S01]  /*85c0*/  LEA R70, P0, R145, R0.reuse, 0x2 ;  /* 0x0000000091467211 */ /* 0x080fe200078010ff */
[--C-:B------:R-:W-:Y:S01]  /*85d0*/  IMAD.WIDE R148, R150, 0x4, R88.reuse ;  /* 0x0000000496947825 */ /* 0x100fe200078e0258 */
[----:B------:R-:W-:Y:S01]  /*85e0*/  LEA R64, P2, R127, R0, 0x2 ;  /* 0x000000007f407211 */ /* 0x000fe200078410ff */
[----:B------:R1:W-:Y:S01]  /*85f0*/  STL.64 [R1+0x2d8], R6 ;  /* 0x0002d80601007387 */ /* 0x0003e20000100a00 */
[-C--:B------:R-:W-:Y:S01]  /*8600*/  LEA.HI.X.SX32 R71, R145, R90.reuse, 0x2, P0 ;  /* 0x0000005a91477211 */ /* 0x080fe200000f16ff */
[--C-:B------:R-:W-:Y:S01]  /*8610*/  IMAD.WIDE R144, R146, 0x4, R88.reuse ;  /* 0x0000000492907825 */ /* 0x100fe200078e0258 */
[----:B------:R-:W-:Y:S01]  /*8620*/  LEA.HI.X.SX32 R65, R127, R90, 0x2, P2 ;  /* 0x0000005a7f417211 */ /* 0x000fe200010f16ff */
[----:B------:R-:W-:Y:S01]  /*8630*/  STL.64 [R1+0x2e0], R234 ;  /* 0x0002e0ea01007387 */ /* 0x000fe20000100a00 */
[----:B------:R-:W-:Y:S01]  /*8640*/  LEA R250, P2, R123, R0, 0x2 ;  /* 0x000000007bfa7211 */ /* 0x000fe200078410ff */
[----:B------:R-:W-:-:S02]  /*8650*/  IMAD.WIDE R126, R128, 0x4, R88 ;  /* 0x00000004807e7825 */ /* 0x000fc400078e0258 */
[----:B------:R-:W-:Y:S01]  /*8660*/  STL.64 [R1+0x2e8], R70 ;  /* 0x0002e84601007387 */ /* 0x000fe20000100a00 */
[----:B------:R-:W-:Y:S01]  /*8670*/  LEA.HI.X.SX32 R251, R123, R90, 0x2, P2 ;  /* 0x0000005a7bfb7211 */ /* 0x000fe200010f16ff */
[----:B------:R-:W-:Y:S01]  /*8680*/  IMAD.WIDE R122, R124, 0x4, R88 ;  /* 0x000000047c7a7825 */ /* 0x000fe200078e0258 */
[-C--:B------:R-:W-:Y:S01]  /*8690*/  LEA R56, P2, R119, R0.reuse, 0x2 ;  /* 0x0000000077387211 */ /* 0x080fe200078410ff */
[----:B------:R-:W-:Y:S01]  /*86a0*/  STL.64 [R1+0x2f0], R80 ;  /* 0x0002f05001007387 */ /* 0x000fe20000100a00 */
[----:B-1----:R-:W-:Y:S01]  /*86b0*/  LEA R6, P0, R141, R0, 0x2 ;  /* 0x000000008d067211 */ /* 0x002fe200078010ff */
[----:B------:R-:W-:Y:S01]  /*86c0*/  IMAD.WIDE R146, R146, 0x4, R86 ;  /* 0x0000000492927825 */ /* 0x000fe200078e0256 */
[-C--:B------:R-:W-:Y:S02]  /*86d0*/  LEA.HI.X.SX32 R57, R119, R90.reuse, 0x2, P2 ;  /* 0x0000005a77397211 */ /* 0x080fe400010f16ff */
[----:B------:R-:W-:Y:S01]  /*86e0*/  LEA.HI.X.SX32 R7, R141, R90, 0x2, P0 ;  /* 0x0000005a8d077211 */ /* 0x000fe200000f16ff */
[----:B------:R-:W-:Y:S01]  /*86f0*/  IMAD.WIDE R118, R120, 0x4, R88 ;  /* 0x0000000478767825 */ /* 0x000fe200078e0258 */
[----:B------:R-:W-:-:S02]  /*8700*/  LEA R54, P0, R137, R0, 0x2 ;  /* 0x0000000089367211 */ /* 0x000fc400078010ff */
[----:B------:R-:W-:Y:S01]  /*8710*/  LEA R186, P2, R115, R0, 0x2 ;  /* 0x0000000073ba7211 */ /* 0x000fe200078410ff */
[----:B------:R1:W-:Y:S01]  /*8720*/  STL.64 [R1+0x2f8], R6 ;  /* 0x0002f80601007387 */ /* 0x0003e20000100a00 */
[-C--:B------:R-:W-:Y:S01]  /*8730*/  LEA.HI.X.SX32 R55, R137, R90.reuse, 0x2, P0 ;  /* 0x0000005a89377211 */ /* 0x080fe200000f16ff */
[----:B------:R-:W-:Y:S01]  /*8740*/  IMAD.WIDE R136, R248, 0x4, R86 ;  /* 0x00000004f8887825 */ /* 0x000fe200078e0256 */
[----:B------:R-:W-:Y:S01]  /*8750*/  LEA.HI.X.SX32 R187, R115, R90, 0x2, P2 ;  /* 0x0000005a73bb7211 */ /* 0x000fe200010f16ff */
[----:B------:R-:W-:Y:S01]  /*8760*/  STL.64 [R1+0x300], R232 ;  /* 0x000300e801007387 */ /* 0x000fe20000100a00 */
[C---:B------:R-:W-:Y:S01]  /*8770*/  LEA R48, P2, R111.reuse, R0, 0x2 ;  /* 0x000000006f307211 */ /* 0x040fe200078410ff */
[--C-:B------:R-:W-:Y:S02]  /*8780*/  IMAD.WIDE R114, R116, 0x4, R88.reuse ;  /* 0x0000000474727825 */ /* 0x100fe400078e0258 */
[----:B------:R-:W-:Y:S01]  /*8790*/  STL.64 [R1+0x308], R54 ;  /* 0x0003083601007387 */ /* 0x000fe20000100a00 */
[----:B------:R-:W-:Y:S01]  /*87a0*/  LEA.HI.X.SX32 R49, R111, R90, 0x2, P2 ;  /* 0x0000005a6f317211 */ /* 0x000fe200010f16ff */
[C---:B------:R-:W-:Y:S01]  /*87b0*/  IMAD.WIDE R140, R142.reuse, 0x4, R88 ;  /* 0x000000048e8c7825 */ /* 0x040fe200078e0258 */
[-C--:B------:R-:W-:Y:S01]  /*87c0*/  LEA R188, P2, R109, R0.reuse, 0x2 ;  /* 0x000000006dbc7211 */ /* 0x080fe200078410ff */
[----:B------:R-:W-:Y:S01]  /*87d0*/  STL.64 [R1+0x310], R72 ;  /* 0x0003104801007387 */ /* 0x000fe20000100a00 */
[----:B-1----:R-:W-:Y:S01]  /*87e0*/  LEA R6, P0, R133, R0, 0x2 ;  /* 0x0000000085067211 */ /* 0x002fe200078010ff */
[----:B------:R-:W-:Y:S01]  /*87f0*/  IMAD.WIDE R142, R142, 0x4, R86 ;  /* 0x000000048e8e7825 */ /* 0x000fe200078e0256 */
[----:B------:R-:W-:-:S02]  /*8800*/  LEA.HI.X.SX32 R189, R109, R90, 0x2, P2 ;  /* 0x0000005a6dbd7211 */ /* 0x000fc400010f16ff */
[----:B------:R-:W-:Y:S01]  /*8810*/  LEA.HI.X.SX32 R7, R133, R90, 0x2, P0 ;  /* 0x0000005a85077211 */ /* 0x000fe200000f16ff */
[--C-:B------:R-:W-:Y:S01]  /*8820*/  IMAD.WIDE R132, R132, 0x4, R86.reuse ;  /* 0x0000000484847825 */ /* 0x100fe200078e0256 */
[-C--:B------:R-:W-:Y:S02]  /*8830*/  LEA R38, P0, R129, R0.reuse, 0x2 ;  /* 0x0000000081267211 */ /* 0x080fe400078010ff */
        /* <DEDUP_REMOVED lines=9> */
[----:B------:R-:W-:Y:S02]  /*88d0*/  LEA.HI.X.SX32 R21, R103, R90, 0x2, P2 ;  /* 0x0000005a67157211 */ /* 0x000fe400010f16ff */
[-C--:B------:R-:W-:Y:S01]  /*88e0*/  LEA R32, P2, R99, R0.reuse, 0x2 ;  /* 0x0000000063207211 */ /* 0x080fe200078410ff */
[----:B------:R-:W-:Y:S01]  /*88f0*/  STL.64 [R1+0x330], R64 ;  /* 0x0003304001007387 */ /* 0x000fe20000100a00 */
[----:B-1----:R-:W-:Y:S02]  /*8900*/  LEA R6, P0, R125, R0, 0x2 ;  /* 0x000000007d067211 */ /* 0x002fe400078010ff */
        /* <DEDUP_REMOVED lines=10> */
[----:B------:R-:W-:-:S03]  /*89b0*/  LEA R24, P2, R98, R0, 0x2 ;  /* 0x0000000062187211 */ /* 0x000fc600078410ff */
[----:B------:R-:W-:Y:S01]  /*89c0*/  STL.64 [R1+0x348], R30 ;  /* 0x0003481e01007387 */ /* 0x000fe20000100a00 */
[----:B------:R-:W-:Y:S02]  /*89d0*/  LEA.HI.X.SX32 R25, R98, R90, 0x2, P2 ;  /* 0x0000005a62197211 */ /* 0x000fe400010f16ff */
[CC--:B------:R-:W-:Y:S01]  /*89e0*/  LEA R60, P2, R106.reuse, R0.reuse, 0x2 ;  /* 0x000000006a3c7211 */ /* 0x0c0fe200078410ff */
[----:B------:R-:W-:Y:S01]  /*89f0*/  STL.64 [R1+0x350], R56 ;  /* 0x0003503801007387 */ /* 0x000fe20000100a00 */
[C---:B-1----:R-:W-:Y:S02]  /*8a00*/  LEA R6, P0, R117.reuse, R0, 0x2 ;  /* 0x0000000075067211 */ /* 0x042fe400078010ff */
[-C--:B------:R-:W-:Y:S02]  /*8a10*/  LEA.HI.X.SX32 R61, R106, R90.reuse, 0x2, P2 ;  /* 0x0000005a6a3d7211 */ /* 0x080fe400010f16ff */
[----:B------:R-:W-:Y:S01]  /*8a20*/  LEA.HI.X.SX32 R7, R117, R90, 0x2, P0 ;  /* 0x0000005a75077211 */ /* 0x000fe200000f16ff */
[----:B------:R-:W-:Y:S01]  /*8a30*/  IMAD.WIDE R116, R116, 0x4, R86 ;  /* 0x0000000474747825 */ /* 0x000fe200078e0256 */
[----:B------:R-:W-:-:S02]  /*8a40*/  LEA R14, P0, R113, R0, 0x2 ;  /* 0x00000000710e7211 */ /* 0x000fc400078010ff */
[----:B------:R-:W-:Y:S01]  /*8a50*/  LEA R16, P2, R101, R0, 0x2 ;  /* 0x0000000065107211 */ /* 0x000fe200078410ff */
[----:B------:R1:W-:Y:S01]  /*8a60*/  STL.64 [R1+0x358], R6 ;  /* 0x0003580601007387 */ /* 0x0003e20000100a00 */
[-C--:B------:R-:W-:Y:S02]  /*8a70*/  LEA.HI.X.SX32 R15, R113, R90.reuse, 0x2, P0 ;  /* 0x0000005a710f7211 */ /* 0x080fe400000f16ff */
[----:B------:R-:W-:Y:S01]  /*8a80*/  LEA.HI.X.SX32 R17, R101, R90, 0x2, P2 ;  /* 0x0000005a65117211 */ /* 0x000fe200010f16ff */
[----:B------:R-:W-:Y:S01]  /*8a90*/  STL.64 [R1+0x360], R186 ;  /* 0x000360ba01007387 */ /* 0x000fe20000100a00 */
[----:B------:R-:W-:-:S03]  /*8aa0*/  LEA R76, P2, R93, R0, 0x2 ;  /* 0x000000005d4c7211 */ /* 0x000fc600078410ff */
[----:B------:R-:W-:Y:S01]  /*8ab0*/  STL.64 [R1+0x368], R14 ;  /* 0x0003680e01007387 */ /* 0x000fe20000100a00 */
[----:B------:R-:W-:Y:S02]  /*8ac0*/  LEA.HI.X.SX32 R77, R93, R90, 0x2, P2 ;  /* 0x0000005a5d4d7211 */ /* 0x000fe400010f16ff */
[C---:B-1----:R-:W-:Y:S01]  /*8ad0*/  LEA R6, P0, R110.reuse, R0, 0x2 ;  /* 0x000000006e067211 */ /* 0x042fe200078010ff */
[----:B------:R-:W-:Y:S03]  /*8ae0*/  STL.64 [R1+0x370], R48 ;  /* 0x0003703001007387 */ /* 0x000fe60000100a00 */
[----:B------:R-:W-:Y:S01]  /*8af0*/  LEA.HI.X.SX32 R7, R110, R90, 0x2, P0 ;  /* 0x0000005a6e077211 */ /* 0x000fe200000f16ff */
[----:B------:R-:W-:-:S04]  /*8b00*/  IMAD.WIDE R110, R112, 0x4, R88 ;  /* 0x00000004706e7825 */ /* 0x000fc800078e0258 */
[----:B------:R1:W-:Y:S01]  /*8b10*/  STL.64 [R1+0x378], R6 ;  /* 0x0003780601007387 */ /* 0x0003e20000100a00 */
[----:B------:R-:W-:-:S03]  /*8b20*/  IMAD.WIDE R112, R112, 0x4, R86 ;  /* 0x0000000470707825 */ /* 0x000fc600078e0256 */
[----:B------:R-:W-:Y:S01]  /*8b30*/  STL.64 [R1+0x380], R188 ;  /* 0x000380bc01007387 */ /* 0x000fe20000100a00 */
[----:B-1----:R-:W-:-:S04]  /*8b40*/  LEA R6, P0, R108, R0, 0x2 ;  /* 0x000000006c067211 */ /* 0x002fc800078010ff */
[----:B------:R-:W-:Y:S01]  /*8b50*/  LEA.HI.X.SX32 R7, R108, R90, 0x2, P0 ;  /* 0x0000005a6c077211 */ /* 0x000fe200000f16ff */
[----:B------:R-:W-:Y:S01]  /*8b60*/  IMAD R108, R248, 0x24, RZ ;  /* 0x00000024f86c7824 */ /* 0x000fe200078e02ff */
[----:B------:R-:W-:-:S03]  /*8b70*/  LEA R8, P0, R105, R0, 0x2 ;  /* 0x0000000069087211 */ /* 0x000fc600078010ff */
[----:B------:R-:W-:Y:S01]  /*8b80*/  STL.64 [R1+0x388], R6 ;  /* 0x0003880601007387 */ /* 0x000fe20000100a00 */
[----:B------:R-:W-:Y:S01]  /*8b90*/  LEA.HI.X.SX32 R9, R105, R90, 0x2, P0 ;  /* 0x0000005a69097211 */ /* 0x000fe200000f16ff */
[----:B------:R-:W-:Y:S01]  /*8ba0*/  IMAD.WIDE R106, R108, 0x4, R88 ;  /* 0x000000046c6a7825 */ /* 0x000fe200078e0258 */
[----:B------:R-:W-:Y:S01]  /*8bb0*/  LEA R22, P0, R100, R0, 0x2 ;  /* 0x0000000064167211 */ /* 0x000fe200078010ff */
[----:B------:R-:W-:Y:S02]  /*8bc0*/  STL.64 [R1+0x390], R40 ;  /* 0x0003902801007387 */ /* 0x000fe40000100a00 */
[----:B------:R-:W-:Y:S01]  /*8bd0*/  IMAD.WIDE R108, R108, 0x4, R86 ;  /* 0x000000046c6c7825 */ /* 0x000fe200078e0256 */
[----:B------:R-:W-:Y:S01]  /*8be0*/  LEA.HI.X.SX32 R23, R100, R90, 0x2, P0 ;  /* 0x0000005a64177211 */ /* 0x000fe200000f16ff */
[----:B------:R1:W-:Y:S02]  /*8bf0*/  STL.64 [R1+0x398], R8 ;  /* 0x0003980801007387 */ /* 0x0003e40000100a00 */
[----:B------:R-:W-:-:S02]  /*8c00*/  IMAD R100, R248, 0x1c, RZ ;  /* 0x0000001cf8647824 */ /* 0x000fc400078e02ff */
[----:B------:R-:W-:Y:S04]  /*8c10*/  STL.64 [R1+0x3a0], R20 ;  /* 0x0003a01401007387 */ /* 0x000fe80000100a00 */
[----:B------:R-:W-:Y:S01]  /*8c20*/  STL.64 [R1+0x3a8], R22 ;  /* 0x0003a81601007387 */ /* 0x000fe20000100a00 */
[----:B-1----:R-:W-:-:S03]  /*8c30*/  LEA R8, P0, R97, R0, 0x2 ;  /* 0x0000000061087211 */ /* 0x002fc600078010ff */
[----:B------:R-:W-:Y:S01]  /*8c40*/  STL.64 [R1+0x3b0], R32 ;  /* 0x0003b02001007387 */ /* 0x000fe20000100a00 */
[----:B------:R-:W-:Y:S02]  /*8c50*/  LEA.HI.X.SX32 R9, R97, R90, 0x2, P0 ;  /* 0x0000005a61097211 */ /* 0x000fe400000f16ff */
[----:B------:R-:W-:-:S03]  /*8c60*/  LEA R46, P0, R94, R0, 0x2 ;  /* 0x000000005e2e7211 */ /* 0x000fc600078010ff */
[----:B------:R1:W-:Y:S01]  /*8c70*/  STL.64 [R1+0x3b8], R8 ;  /* 0x0003b80801007387 */ /* 0x0003e20000100a00 */
[----:B------:R-:W-:Y:S02]  /*8c80*/  LEA.HI.X.SX32 R47, R94, R90, 0x2, P0 ;  /* 0x0000005a5e2f7211 */ /* 0x000fe400000f16ff */
[----:B------:R-:W-:Y:S01]  /*8c90*/  IADD3 R94, R249, -0x15, RZ ;  /* 0xffffffebf95e7810 */ /* 0x000fe20007ffe0ff */
[----:B------:R-:W-:Y:S04]  /*8ca0*/  STL.64 [R1+0x3c0], R44 ;  /* 0x0003c02c01007387 */ /* 0x000fe80000100a00 */
[----:B------:R-:W-:Y:S01]  /*8cb0*/  STL.64 [R1+0x3c8], R46 ;  /* 0x0003c82e01007387 */ /* 0x000fe20000100a00 */
[----:B-1----:R-:W-:-:S03]  /*8cc0*/  LEA R8, P0, R102, R0, 0x2 ;  /* 0x0000000066087211 */ /* 0x002fc600078010ff */
[----:B------:R-:W-:Y:S01]  /*8cd0*/  STL.64 [R1+0x3d0], R24 ;  /* 0x0003d01801007387 */ /* 0x000fe20000100a00 */
[----:B------:R-:W-:Y:S02]  /*8ce0*/  LEA.HI.X.SX32 R9, R102, R90, 0x2, P0 ;  /* 0x0000005a66097211 */ /* 0x000fe400000f16ff */
[----:B------:R-:W-:-:S03]  /*8cf0*/  LEA R62, P0, R104, R0, 0x2 ;  /* 0x00000000683e7211 */ /* 0x000fc600078010ff */
[----:B------:R1:W-:Y:S01]  /*8d00*/  STL.64 [R1+0x3d8], R8 ;  /* 0x0003d80801007387 */ /* 0x0003e20000100a00 */
[----:B------:R-:W-:Y:S01]  /*8d10*/  LEA.HI.X.SX32 R63, R104, R90, 0x2, P0 ;  /* 0x0000005a683f7211 */ /* 0x000fe200000f16ff */
[----:B------:R-:W-:Y:S02]  /*8d20*/  IMAD.SHL.U32 R104, R248, 0x20, RZ ;  /* 0x00000020f8687824 */ /* 0x000fe400078e00ff */
[----:B------:R-:W-:Y:S02]  /*8d30*/  STL.64 [R1+0x3e0], R60 ;  /* 0x0003e03c01007387 */ /* 0x000fe40000100a00 */
[C---:B------:R-:W-:Y:S02]  /*8d40*/  IMAD.WIDE R102, R104.reuse, 0x4, R88 ;  /* 0x0000000468667825 */ /* 0x040fe400078e0258 */
[----:B------:R-:W-:Y:S02]  /*8d50*/  STL.64 [R1+0x3f8], R62 ;  /* 0x0003f83e01007387 */ /* 0x000fe40000100a00 */
[----:B------:R-:W-:Y:S01]  /*8d60*/  IMAD.WIDE R104, R104, 0x4, R86 ;  /* 0x0000000468687825 */ /* 0x000fe200078e0256 */
[C---:B-1----:R-:W-:Y:S01]  /*8d70*/  LEA R8, P0, R96.reuse, R0, 0x2 ;  /* 0x0000000060087211 */ /* 0x042fe200078010ff */
[----:B------:R-:W-:Y:S03]  /*8d80*/  STL.64 [R1+0x400], R16 ;  /* 0x0004001001007387 */ /* 0x000fe60000100a00 */
[----:B------:R-:W-:-:S02]  /*8d90*/  LEA.HI.X.SX32 R9, R96, R90, 0x2, P0 ;  /* 0x0000005a60097211 */ /* 0x000fc400000f16ff */
[----:B------:R-:W-:-:S03]  /*8da0*/  LEA R78, P0, R91, R0, 0x2 ;  /* 0x000000005b4e7211 */ /* 0x000fc600078010ff */
[----:B------:R1:W-:Y:S01]  /*8db0*/  STL.64 [R1+0x408], R8 ;  /* 0x0004080801007387 */ /* 0x0003e20000100a00 */
[----:B------:R-:W-:Y:S02]  /*8dc0*/  LEA.HI.X.SX32 R79, R91, R90, 0x2, P0 ;  /* 0x0000005a5b4f7211 */ /* 0x000fe400000f16ff */
[----:B------:R-:W-:Y:S01]  /*8dd0*/  ISETP.GE.U32.AND P0, PT, R94, 0x7fffffac, PT ;  /* 0x7fffffac5e00780c */ /* 0x000fe20003f06070 */
[----:B------:R-:W-:Y:S04]  /*8de0*/  STL.64 [R1+0x418], R76 ;  /* 0x0004184c01007387 */ /* 0x000fe80000100a00 */
[----:B------:R-:W-:Y:S01]  /*8df0*/  STL.64 [R1+0x428], R78 ;  /* 0x0004284e01007387 */ /* 0x000fe20000100a00 */
[----:B-1----:R-:W-:Y:S02]  /*8e00*/  LEA R8, P2, R92, R0, 0x2 ;  /* 0x000000005c087211 */ /* 0x002fe400078410ff */
[----:B------:R-:W-:-:S02]  /*8e10*/  IADD3 R0, R249, -0x19, RZ ;  /* 0xffffffe7f9007810 */ /* 0x000fc40007ffe0ff */
[----:B------:R-:W-:Y:S02]  /*8e20*/  LEA.HI.X.SX32 R9, R92, R90, 0x2, P2 ;  /* 0x0000005a5c097211 */ /* 0x000fe400010f16ff */
[----:B------:R-:W-:Y:S01]  /*8e30*/  ISETP.GE.U32.AND P2, PT, R0, 0x7fffffa8, PT ;  /* 0x7fffffa80000780c */ /* 0x000fe20003f46070 */
[----:B------:R-:W-:Y:S01]  /*8e40*/  IMAD.SHL.U32 R0, R248, 0x4, RZ ;  /* 0x00000004f8007824 */ /* 0x000fe200078e00ff */
[C---:B------:R-:W-:Y:S01]  /*8e50*/  IADD3 R90, R249.reuse, -0x1d, RZ ;  /* 0xffffffe3f95a7810 */ /* 0x040fe20007ffe0ff */
[----:B------:R-:W-:Y:S02]  /*8e60*/  STL.64 [R1+0x420], R8 ;  /* 0x0004200801007387 */ /* 0x000fe40000100a00 */
[----:B------:R-:W-:Y:S01]  /*8e70*/  IMAD.WIDE R94, R0, 0x4, R88 ;  /* 0x00000004005e7825 */ /* 0x000fe200078e0258 */
[----:B------:R-:W-:Y:S02]  /*8e80*/  ISETP.GE.U32.AND P4, PT, R90, 0x7fffffa4, PT ;  /* 0x7fffffa45a00780c */ /* 0x000fe40003f86070 */
[----:B------:R-:W-:Y:S01]  /*8e90*/  IADD3 R90, R249, -0x21, RZ ;  /* 0xffffffdff95a7810 */ /* 0x000fe20007ffe0ff */
[----:B------:R-:W-:Y:S01]  /*8ea0*/  IMAD.WIDE R92, R0, 0x4, R86 ;  /* 0x00000004005c7825 */ /* 0x000fe200078e0256 */
[----:B------:R1:W-:Y:S03]  /*8eb0*/  LDGSTS.E [R229+0x1000], [R94.64], !P1 ;  /* 0x010000005ee57fae */ /* 0x0003e6000c921848 */
[----:B------:R-:W-:Y:S01]  /*8ec0*/  IMAD.SHL.U32 R0, R248, 0x8, RZ ;  /* 0x00000008f8007824 */ /* 0x000fe200078e00ff */
[----:B------:R3:W-:Y:S01]  /*8ed0*/  LDGSTS.E [R229+0x1200], [R92.64], !P1 ;  /* 0x012000005ce57fae */ /* 0x0007e2000c921848 */
[----:B------:R-:W-:Y:S01]  /*8ee0*/  ISETP.GE.U32.AND P1, PT, R90, 0x7fffffa0, PT ;  /* 0x7fffffa05a00780c */ /* 0x000fe20003f26070 */
[----:B------:R-:W-:-:S02]  /*8ef0*/  IMAD R90, R248, 0xc, RZ ;  /* 0x0000000cf85a7824 */ /* 0x000fc400078e02ff */
[C---:B------:R-:W-:Y:S01]  /*8f00*/  IMAD.WIDE R98, R0.reuse, 0x4, R88 ;  /* 0x0000000400627825 */ /* 0x040fe200078e0258 */
[----:B------:R1:W-:Y:S03]  /*8f10*/  STL.64 [R1+0xb0], R94 ;  /* 0x0000b05e01007387 */ /* 0x0003e60000100a00 */
[----:B------:R-:W-:Y:S01]  /*8f20*/  IMAD.WIDE R96, R0, 0x4, R86 ;  /* 0x0000000400607825 */ /* 0x000fe200078e0256 */
[----:B------:R-:W-:Y:S01]  /*8f30*/  IADD3 R0, R249, -0x25, RZ ;  /* 0xffffffdbf9007810 */ /* 0x000fe20007ffe0ff */
[----:B------:R3:W-:Y:S04]  /*8f40*/  STL.64 [R1+0xa8], R92 ;  /* 0x0000a85c01007387 */ /* 0x0007e80000100a00 */
[----:B------:R4:W-:Y:S01]  /*8f50*/  LDGSTS.E [R229+0x2000], [R98.64], !P6 ;  /* 0x0200000062e57fae */ /* 0x0009e2000f121848 */
[----:B-1----:R-:W-:-:S03]  /*8f60*/  IMAD.WIDE R94, R90, 0x4, R88 ;  /* 0x000000045a5e7825 */ /* 0x002fc600078e0258 */
[----:B------:R1:W-:Y:S01]  /*8f70*/  LDGSTS.E [R229+0x2200], [R96.64], !P6 ;  /* 0x0220000060e57fae */ /* 0x0003e2000f121848 */
[----:B------:R-:W-:Y:S02]  /*8f80*/  ISETP.GE.U32.AND P6, PT, R0, 0x7fffff9c, PT ;  /* 0x7fffff9c0000780c */ /* 0x000fe40003fc6070 */
[----:B------:R-:W-:Y:S01]  /*8f90*/  IADD3 R0, R249, -0x29, RZ ;  /* 0xffffffd7f9007810 */ /* 0x000fe20007ffe0ff */
[----:B---3--:R-:W-:Y:S01]  /*8fa0*/  IMAD.WIDE R92, R90, 0x4, R86 ;  /* 0x000000045a5c7825 */ /* 0x008fe200078e0256 */
[----:B------:R4:W-:Y:S04]  /*8fb0*/  STL.64 [R1+0x70], R98 ;  /* 0x0000706201007387 */ /* 0x0009e80000100a00 */
[----:B------:R1:W-:Y:S04]  /*8fc0*/  STL.64 [R1+0x68], R96 ;  /* 0x0000686001007387 */ /* 0x0003e80000100a00 */
[----:B------:R3:W-:Y:S04]  /*8fd0*/  STL.64 [R1+0x30], R94 ;  /* 0x0000305e01007387 */ /* 0x0007e80000100a00 */
[----:B------:R3:W-:Y:S01]  /*8fe0*/  LDGSTS.E [R229+0x3000], [R94.64], !P3 ;  /* 0x030000005ee57fae */ /* 0x0007e2000d921848 */
[----:B----4-:R-:W-:-:S03]  /*8ff0*/  IMAD.WIDE R98, R100, 0x4, R88 ;  /* 0x0000000464627825 */ /* 0x010fc600078e0258 */
[----:B------:R4:W-:Y:S01]  /*9000*/  STL.64 [R1+0x28], R92 ;  /* 0x0000285c01007387 */ /* 0x0009e20000100a00 */
[----:B-1----:R-:W-:Y:S02]  /*9010*/  IMAD R96, R248, 0x18, RZ ;  /* 0x00000018f8607824 */ /* 0x002fe400078e02ff */
[----:B------:R-:W-:Y:S01]  /*9020*/  IMAD.WIDE R100, R100, 0x4, R86 ;  /* 0x0000000464647825 */ /* 0x000fe200078e0256 */
[----:B------:R4:W-:Y:S01]  /*9030*/  LDGSTS.E [R229+0x3200], [R92.64], !P3 ;  /* 0x032000005ce57fae */ /* 0x0009e2000d921848 */
[----:B------:R-:W-:Y:S02]  /*9040*/  ISETP.GE.U32.AND P3, PT, R0, 0x7fffff98, PT ;  /* 0x7fffff980000780c */ /* 0x000fe40003f66070 */
[----:B------:R-:W-:Y:S01]  /*9050*/  IADD3 R0, R249, -0x2d, RZ ;  /* 0xffffffd3f9007810 */ /* 0x000fe20007ffe0ff */
[----:B------:R1:W-:Y:S01]  /*9060*/  LDGSTS.E [R229+0x4000], [R246.64], !P5 ;  /* 0x04000000f6e57fae */ /* 0x0003e2000e921848 */
[----:B---3--:R-:W-:-:S03]  /*9070*/  IMAD.WIDE R94, R96, 0x4, R88 ;  /* 0x00000004605e7825 */ /* 0x008fc600078e0258 */
[----:B------:R3:W-:Y:S01]  /*9080*/  LDGSTS.E [R229+0x4200], [R244.64], !P5 ;  /* 0x04200000f4e57fae */ /* 0x0007e2000e921848 */
[----:B------:R-:W-:Y:S01]  /*9090*/  ISETP.GE.U32.AND P5, PT, R0, 0x7fffff94, PT ;  /* 0x7fffff940000780c */ /* 0x000fe20003fa6070 */
[----:B------:R-:W-:Y:S01]  /*90a0*/  IMAD.WIDE R96, R96, 0x4, R86 ;  /* 0x0000000460607825 */ /* 0x000fe200078e0256 */
[----:B------:R-:W-:Y:S01]  /*90b0*/  IADD3 R0, R249, -0x31, RZ ;  /* 0xffffffcff9007810 */ /* 0x000fe20007ffe0ff */
[----:B------:R1:W-:Y:S02]  /*90c0*/  STL.64 [R1+0x1288], R246 ;  /* 0x001288f601007387 */ /* 0x0003e40000100a00 */
[----:B----4-:R-:W-:Y:S02]  /*90d0*/  IMAD R92, R248, 0x14, RZ ;  /* 0x00000014f85c7824 */ /* 0x010fe400078e02ff */
[----:B------:R3:W-:Y:S02]  /*90e0*/  STL.64 [R1+0x1290], R244 ;  /* 0x001290f401007387 */ /* 0x0007e40000100a00 */
[----:B------:R-:W-:-:S04]  /*90f0*/  IMAD.WIDE R90, R92, 0x4, R88 ;  /* 0x000000045c5a7825 */ /* 0x000fc800078e0258 */
[----:B------:R-:W-:Y:S01]  /*9100*/  IMAD.WIDE R92, R92, 0x4, R86 ;  /* 0x000000045c5c7825 */ /* 0x000fe200078e0256 */
[----:B------:R4:W-:Y:S03]  /*9110*/  LDGSTS.E [R229+0x5000], [R90.64], !P0 ;  /* 0x050000005ae57fae */ /* 0x0009e6000c121848 */
[----:B-1----:R-:W-:Y:S01]  /*9120*/  IMAD.MOV.U32 R246, RZ, RZ, R222 ;  /* 0x000000fffff67224 */ /* 0x002fe200078e00de */
[----:B------:R1:W-:Y:S01]  /*9130*/  LDGSTS.E [R229+0x5200], [R92.64], !P0 ;  /* 0x052000005ce57fae */ /* 0x0003e2000c121848 */
[----:B------:R-:W-:Y:S01]  /*9140*/  ISETP.GE.U32.AND P0, PT, R0, 0x7fffff90, PT ;  /* 0x7fffff900000780c */ /* 0x000fe20003f06070 */
[----:B---3--:R-:W-:Y:S01]  /*9150*/  IMAD.MOV.U32 R245, RZ, RZ, R185 ;  /* 0x000000fffff57224 */ /* 0x008fe200078e00b9 */
[----:B------:R-:W-:Y:S01]  /*9160*/  IADD3 R0, R249, -0x35, RZ ;  /* 0xffffffcbf9007810 */ /* 0x000fe20007ffe0ff */
[----:B------:R3:W-:Y:S01]  /*9170*/  LDGSTS.E [R229+0x6000], [R94.64], !P2 ;  /* 0x060000005ee57fae */ /* 0x0007e2000d121848 */
[----:B------:R-:W-:Y:S01]  /*9180*/  MOV R244, R184 ;  /* 0x000000b800f47202 */ /* 0x000fe20000000f00 */
[----:B------:R-:W-:-:S02]  /*9190*/  IMAD R222, R248, 0x3a, RZ ;  /* 0x0000003af8de7824 */ /* 0x000fc400078e02ff */
[----:B------:R1:W-:Y:S01]  /*91a0*/  LDGSTS.E [R229+0x6200], [R96.64], !P2 ;  /* 0x0620000060e57fae */ /* 0x0003e2000d121848 */
[----:B------:R-:W-:Y:S01]  /*91b0*/  ISETP.GE.U32.AND P2, PT, R0, 0x7fffff8c, PT ;  /* 0x7fffff8c0000780c */ /* 0x000fe20003f46070 */
[----:B------:R-:W-:Y:S01]  /*91c0*/  IMAD.MOV.U32 R247, RZ, RZ, R223 ;  /* 0x000000fffff77224 */ /* 0x000fe200078e00df */
[----:B------:R-:W-:Y:S01]  /*91d0*/  IADD3 R0, R249, -0x39, RZ ;  /* 0xffffffc7f9007810 */ /* 0x000fe20007ffe0ff */
[----:B------:R1:W-:Y:S01]  /*91e0*/  LDGSTS.E [R229+0x7000], [R98.64], !P4 ;  /* 0x0700000062e57fae */ /* 0x0003e2000e121848 */
[----:B------:R-:W-:-:S03]  /*91f0*/  IMAD.WIDE R220, R222, 0x4, R88 ;  /* 0x00000004dedc7825 */ /* 0x000fc600078e0258 */
[----:B------:R1:W-:Y:S01]  /*9200*/  LDGSTS.E [R229+0x7200], [R100.64], !P4 ;  /* 0x0720000064e57fae */ /* 0x0003e2000e121848 */
[----:B------:R-:W-:Y:S01]  /*9210*/  ISETP.GE.U32.AND P4, PT, R0, 0x7fffff88, PT ;  /* 0x7fffff880000780c */ /* 0x000fe20003f86070 */
[----:B------:R-:W-:Y:S01]  /*9220*/  IMAD.WIDE R222, R222, 0x4, R86 ;  /* 0x00000004dede7825 */ /* 0x000fe200078e0256 */
[C---:B------:R-:W-:Y:S01]  /*9230*/  IADD3 R0, R249.reuse, -0x3d, RZ ;  /* 0xffffffc3f9007810 */ /* 0x040fe20007ffe0ff */
[----:B------:R1:W-:Y:S04]  /*9240*/  LDGSTS.E [R229+0x8000], [R102.64], !P1 ;  /* 0x0800000066e57fae */ /* 0x0003e8000c921848 */
[----:B------:R1:W-:Y:S01]  /*9250*/  LDGSTS.E [R229+0x8200], [R104.64], !P1 ;  /* 0x0820000068e57fae */ /* 0x0003e2000c921848 */
[----:B------:R-:W-:Y:S02]  /*9260*/  ISETP.GE.U32.AND P1, PT, R0, 0x7fffff84, PT ;  /* 0x7fffff840000780c */ /* 0x000fe40003f26070 */
[----:B------:R-:W-:Y:S01]  /*9270*/  IADD3 R0, R249, -0x2, RZ ;  /* 0xfffffffef9007810 */ /* 0x000fe20007ffe0ff */
[----:B------:R1:W-:Y:S04]  /*9280*/  LDGSTS.E [R229+0x9000], [R106.64], !P6 ;  /* 0x090000006ae57fae */ /* 0x0003e8000f121848 */
[----:B------:R1:W-:Y:S01]  /*9290*/  LDGSTS.E [R229+0x9200], [R108.64], !P6 ;  /* 0x092000006ce57fae */ /* 0x0003e2000f121848 */
[----:B------:R-:W-:-:S02]  /*92a0*/  ISETP.GE.U32.AND P6, PT, R0, 0x7fffffbf, PT ;  /* 0x7fffffbf0000780c */ /* 0x000fc40003fc6070 */
        /* <DEDUP_REMOVED lines=16> */
[----:B------:R-:W-:Y:S01]  /*93b0*/  IADD3 R0, R249, -0x16, RZ ;  /* 0xffffffeaf9007810 */ /* 0x000fe20007ffe0ff */
[----:B------:R-:W-:Y:S04]  /*93c0*/  STL.64 [R1+0x1298], R90 ;  /* 0x0012985a01007387 */ /* 0x000fe80000100a00 */
[----:B------:R-:W-:Y:S04]  /*93d0*/  STL.64 [R1+0x12a0], R92 ;  /* 0x0012a05c01007387 */ /* 0x000fe80000100a00 */
[----:B------:R-:W-:Y:S04]  /*93e0*/  STL.64 [R1+0x12a8], R94 ;  /* 0x0012a85e01007387 */ /* 0x000fe80000100a00 */
[----:B------:R1:W-:Y:S04]  /*93f0*/  LDGSTS.E [R229+0xe000], [R126.64], !P4 ;  /* 0x0e0000007ee57fae */ /* 0x0003e8000e121848 */
[----:B------:R-:W-:Y:S04]  /*9400*/  STL.64 [R1+0x12b0], R96 ;  /* 0x0012b06001007387 */ /* 0x000fe80000100a00 */
[----:B------:R2:W-:Y:S01]  /*9410*/  LDGSTS.E [R229+0xe200], [R128.64], !P4 ;  /* 0x0e20000080e57fae */ /* 0x0005e2000e121848 */
[----:B------:R-:W-:-:S02]  /*9420*/  ISETP.GE.U32.AND P4, PT, R0, 0x7fffffab, PT ;  /* 0x7fffffab0000780c */ /* 0x000fc40003f86070 */
[----:B------:R-:W-:Y:S01]  /*9430*/  IADD3 R0, R249, -0x1a, RZ ;  /* 0xffffffe6f9007810 */ /* 0x000fe20007ffe0ff */
[----:B------:R-:W-:Y:S04]  /*9440*/  STL.64 [R1+0x12b8], R98 ;  /* 0x0012b86201007387 */ /* 0x000fe80000100a00 */
[----:B------:R1:W-:Y:S04]  /*9450*/  STL.64 [R1+0x12c0], R100 ;  /* 0x0012c06401007387 */ /* 0x0003e80000100a00 */
[----:B------:R2:W-:Y:S04]  /*9460*/  STL.64 [R1+0x12c8], R102 ;  /* 0x0012c86601007387 */ /* 0x0005e80000100a00 */
[----:B------:R3:W-:Y:S04]  /*9470*/  STL.64 [R1+0x12d0], R104 ;  /* 0x0012d06801007387 */ /* 0x0007e80000100a00 */
[----:B------:R3:W-:Y:S01]  /*9480*/  LDGSTS.E [R229+0xf000], [R130.64], !P1 ;  /* 0x0f00000082e57fae */ /* 0x0007e2000c921848 */
[----:B-1----:R-:W-:-:S02]  /*9490*/  IMAD.MOV.U32 R100, RZ, RZ, R216 ;  /* 0x000000ffff647224 */ /* 0x002fc400078e00d8 */
[----:B------:R-:W-:Y:S01]  /*94a0*/  IMAD.MOV.U32 R101, RZ, RZ, R217 ;  /* 0x000000ffff657224 */ /* 0x000fe200078e00d9 */
[----:B------:R1:W-:Y:S01]  /*94b0*/  STL.64 [R1+0x12d8], R106 ;  /* 0x0012d86a01007387 */ /* 0x0003e20000100a00 */
[----:B--2---:R-:W-:Y:S02]  /*94c0*/  IMAD.MOV.U32 R102, RZ, RZ, R208 ;  /* 0x000000ffff667224 */ /* 0x004fe400078e00d0 */
[----:B------:R-:W-:Y:S01]  /*94d0*/  IMAD.MOV.U32 R103, RZ, RZ, R209 ;  /* 0x000000ffff677224 */ /* 0x000fe200078e00d1 */
[----:B------:R2:W-:Y:S01]  /*94e0*/  LDGSTS.E [R229+0xf200], [R132.64], !P1 ;  /* 0x0f20000084e57fae */ /* 0x0005e2000c921848 */
[----:B------:R-:W-:Y:S01]  /*94f0*/  ISETP.GE.U32.AND P1, PT, R0, 0x7fffffa7, PT ;  /* 0x7fffffa70000780c */ /* 0x000fe20003f26070 */
[----:B------:R-:W-:Y:S02]  /*9500*/  IMAD R0, R248, 0x5, RZ ;  /* 0x00000005f8007824 */ /* 0x000fe400078e02ff */
[----:B------:R-:W-:Y:S01]  /*9510*/  STL.64 [R1+0x12e0], R108 ;  /* 0x0012e06c01007387 */ /* 0x000fe20000100a00 */
[----:B---3--:R-:W-:-:S02]  /*9520*/  IMAD.MOV.U32 R104, RZ, RZ, R192 ;  /* 0x000000ffff687224 */ /* 0x008fc400078e00c0 */
[C---:B------:R-:W-:Y:S01]  /*9530*/  IMAD.WIDE R96, R0.reuse, 0x4, R88 ;  /* 0x0000000400607825 */ /* 0x040fe200078e0258 */
[----:B------:R-:W-:Y:S01]  /*9540*/  STL.64 [R1+0x12e8], R110 ;  /* 0x0012e86e01007387 */ /* 0x000fe20000100a00 */
[----:B-1----:R-:W-:Y:S02]  /*9550*/  MOV R107, R201 ;  /* 0x000000c9006b7202 */ /* 0x002fe40000000f00 */
[----:B------:R-:W-:Y:S01]  /*9560*/  IMAD.WIDE R94, R0, 0x4, R86 ;  /* 0x00000004005e7825 */ /* 0x000fe200078e0256 */
[----:B------:R-:W-:Y:S01]  /*9570*/  STL.64 [R1+0x12f0], R112 ;  /* 0x0012f07001007387 */ /* 0x000fe20000100a00 */
[----:B------:R-:W-:Y:S02]  /*9580*/  IADD3 R0, R249, -0x22, RZ ;  /* 0xffffffdef9007810 */ /* 0x000fe40007ffe0ff */
[----:B------:R-:W-:Y:S01]  /*9590*/  IMAD.MOV.U32 R105, RZ, RZ, R193 ;  /* 0x000000ffff697224 */ /* 0x000fe200078e00c1 */
[----:B------:R-:W-:Y:S01]  /*95a0*/  STL.64 [R1+0x12f8], R114 ;  /* 0x0012f87201007387 */ /* 0x000fe20000100a00 */
[----:B------:R-:W-:-:S03]  /*95b0*/  IMAD.WIDE R192, R194, 0x4, R88 ;  /* 0x00000004c2c07825 */ /* 0x000fc600078e0258 */
[----:B------:R1:W-:Y:S01]  /*95c0*/  LDGSTS.E [R181+0x400], [R138.64], !P6 ;  /* 0x004000008ab57fae */ /* 0x0003e2000f121848 */
[----:B------:R-:W-:-:S03]  /*95d0*/  IMAD.WIDE R194, R194, 0x4, R86 ;  /* 0x00000004c2c27825 */ /* 0x000fc600078e0256 */
[----:B------:R-:W-:Y:S01]  /*95e0*/  STL.64 [R1+0x1300], R116 ;  /* 0x0013007401007387 */ /* 0x000fe20000100a00 */
[----:B------:R-:W-:Y:S02]  /*95f0*/  IMAD.MOV.U32 R106, RZ, RZ, R200 ;  /* 0x000000ffff6a7224 */ /* 0x000fe400078e00c8 */
[----:B------:R-:W-:Y:S01]  /*9600*/  IMAD.WIDE R200, R202, 0x4, R88 ;  /* 0x00000004cac87825 */ /* 0x000fe200078e0258 */
[----:B------:R3:W-:Y:S01]  /*9610*/  LDGSTS.E [R181+0x600], [R136.64], !P6 ;  /* 0x0060000088b57fae */ /* 0x0007e2000f121848 */
[----:B------:R-:W-:Y:S02]  /*9620*/  ISETP.GE.U32.AND P6, PT, R134, 0x7fffffa3, PT ;  /* 0x7fffffa38600780c */ /* 0x000fe40003fc6070 */
[----:B------:R-:W-:Y:S01]  /*9630*/  IMAD R134, R248, 0x9, RZ ;  /* 0x00000009f8867824 */ /* 0x000fe200078e02ff */
[----:B------:R-:W-:Y:S01]  /*9640*/  STL.64 [R1+0x1308], R118 ;  /* 0x0013087601007387 */ /* 0x000fe20000100a00 */
[----:B------:R-:W-:-:S03]  /*9650*/  IMAD.WIDE R202, R202, 0x4, R86 ;  /* 0x00000004caca7825 */ /* 0x000fc600078e0256 */
[----:B------:R-:W-:Y:S01]  /*9660*/  STL.64 [R1+0x1310], R120 ;  /* 0x0013107801007387 */ /* 0x000fe20000100a00 */
[----:B------:R-:W-:-:S03]  /*9670*/  IMAD.WIDE R92, R134, 0x4, R88 ;  /* 0x00000004865c7825 */ /* 0x000fc600078e0258 */
[----:B------:R-:W-:Y:S01]  /*9680*/  STL.64 [R1+0x1318], R122 ;  /* 0x0013187a01007387 */ /* 0x000fe20000100a00 */
[----:B----4-:R-:W-:Y:S01]  /*9690*/  IMAD.WIDE R90, R134, 0x4, R86 ;  /* 0x00000004865a7825 */ /* 0x010fe200078e0256 */
[----:B------:R-:W-:Y:S02]  /*96a0*/  IADD3 R134, R249, -0x26, RZ ;  /* 0xffffffdaf9867810 */ /* 0x000fe40007ffe0ff */
[----:B------:R-:W-:Y:S01]  /*96b0*/  STL.64 [R1+0x1320], R124 ;  /* 0x0013207c01007387 */ /* 0x000fe20000100a00 */
[----:B------:R-:W-:-:S03]  /*96c0*/  IMAD.WIDE R208, R210, 0x4, R88 ;  /* 0x00000004d2d07825 */ /* 0x000fc600078e0258 */
[----:B------:R4:W-:Y:S01]  /*96d0*/  STL.64 [R1+0x1328], R126 ;  /* 0x0013287e01007387 */ /* 0x0009e20000100a00 */
[----:B------:R-:W-:-:S03]  /*96e0*/  IMAD.WIDE R210, R210, 0x4, R86 ;  /* 0x00000004d2d27825 */ /* 0x000fc600078e0256 */
[----:B------:R-:W-:Y:S01]  /*96f0*/  STL.64 [R1+0x1330], R128 ;  /* 0x0013308001007387 */ /* 0x000fe20000100a00 */
[----:B------:R-:W-:-:S03]  /*9700*/  IMAD.WIDE R216, R218, 0x4, R88 ;  /* 0x00000004dad87825 */ /* 0x000fc600078e0258 */
[----:B------:R1:W-:Y:S01]  /*9710*/  LDGSTS.E [R181+0x1400], [R96.64], !P3 ;  /* 0x0140000060b57fae */ /* 0x0003e2000d921848 */
[----:B------:R-:W-:-:S03]  /*9720*/  IMAD.WIDE R218, R218, 0x4, R86 ;  /* 0x00000004dada7825 */ /* 0x000fc600078e0256 */
[----:B------:R1:W-:Y:S01]  /*9730*/  STL.64 [R1+0xe0], R138 ;  /* 0x0000e08a01007387 */ /* 0x0003e20000100a00 */
[----:B----4-:R-:W-:-:S03]  /*9740*/  IMAD.WIDE R126, R252, 0x4, R88 ;  /* 0x00000004fc7e7825 */ /* 0x010fc600078e0258 */
[----:B------:R4:W-:Y:S01]  /*9750*/  LDGSTS.E [R181+0x1600], [R94.64], !P3 ;  /* 0x016000005eb57fae */ /* 0x0009e2000d921848 */
[----:B------:R-:W-:Y:S01]  /*9760*/  ISETP.GE.U32.AND P3, PT, R0, 0x7fffff9f, PT ;  /* 0x7fffff9f0000780c */ /* 0x000fe20003f66070 */
[----:B------:R-:W-:Y:S02]  /*9770*/  IMAD R0, R248, 0xd, RZ ;  /* 0x0000000df8007824 */ /* 0x000fe400078e02ff */
[----:B------:R-:W-:Y:S01]  /*9780*/  STL.64 [R1+0x1338], R130 ;  /* 0x0013388201007387 */ /* 0x000fe20000100a00 */
[----:B------:R-:W-:-:S03]  /*9790*/  IMAD.WIDE R124, R252, 0x4, R86 ;  /* 0x00000004fc7c7825 */ /* 0x000fc600078e0256 */
[----:B------:R3:W-:Y:S01]  /*97a0*/  STL.64 [R1+0xd8], R136 ;  /* 0x0000d88801007387 */ /* 0x0007e20000100a00 */
[----:B-1----:R-:W-:Y:S02]  /*97b0*/  IMAD R138, R248, 0x15, RZ ;  /* 0x00000015f88a7824 */ /* 0x002fe400078e02ff */
[----:B------:R-:W-:Y:S01]  /*97c0*/  IMAD.MOV.U32 R252, RZ, RZ, 0x3f ;  /* 0x0000003ffffc7424 */ /* 0x000fe200078e00ff */
[----:B------:R1:W-:Y:S04]  /*97d0*/  STL.64 [R1+0xa0], R96 ;  /* 0x0000a06001007387 */ /* 0x0003e80000100a00 */
[----:B------:R-:W-:Y:S04]  /*97e0*/  STL.64 [R1+0x98], R94 ;  /* 0x0000985e01007387 */ /* 0x000fe80000100a00 */
[----:B------:R2:W-:Y:S01]  /*97f0*/  LDGSTS.E [R181+0x2400], [R92.64], !P5 ;  /* 0x024000005cb57fae */ /* 0x0005e2000e921848 */
[----:B---3--:R-:W-:-:S03]  /*9800*/  IMAD.WIDE R136, R138, 0x4, R88 ;  /* 0x000000048a887825 */ /* 0x008fc600078e0258 */
[----:B------:R2:W-:Y:S01]  /*9810*/  STL.64 [R1+0x60], R92 ;  /* 0x0000605c01007387 */ /* 0x0005e20000100a00 */
[----:B------:R-:W-:Y:S01]  /*9820*/  IMAD.WIDE R138, R138, 0x4, R86 ;  /* 0x000000048a8a7825 */ /* 0x000fe200078e0256 */
[C---:B-1----:R-:W-:Y:S02]  /*9830*/  LOP3.LUT R96, R229.reuse, 0x40, RZ, 0x3c, !PT ;  /* 0x00000040e5607812 */ /* 0x042fe400078e3cff */
[----:B------:R1:W-:Y:S01]  /*9840*/  LDGSTS.E [R181+0x2600], [R90.64], !P5 ;  /* 0x026000005ab57fae */ /* 0x0003e2000e921848 */
[----:B------:R-:W-:Y:S01]  /*9850*/  ISETP.GE.U32.AND P5, PT, R134, 0x7fffff9b, PT ;  /* 0x7fffff9b8600780c */ /* 0x000fe20003fa6070 */
[----:B------:R-:W-:Y:S01]  /*9860*/  IMAD R134, R248, 0x11, RZ ;  /* 0x00000011f8867824 */ /* 0x000fe200078e02ff */
[----:B------:R-:W-:Y:S01]  /*9870*/  LOP3.LUT R97, R229, 0x60, RZ, 0x3c, !PT ;  /* 0x00000060e5617812 */ /* 0x000fe200078e3cff */
[----:B------:R1:W-:Y:S02]  /*9880*/  STL.64 [R1+0x58], R90 ;  /* 0x0000585a01007387 */ /* 0x0003e40000100a00 */
[----:B------:R-:W-:-:S04]  /*9890*/  IMAD.WIDE R242, R134, 0x4, R88 ;  /* 0x0000000486f27825 */ /* 0x000fc800078e0258 */
[----:B--2---:R-:W-:-:S04]  /*98a0*/  IMAD.WIDE R92, R0, 0x4, R88 ;  /* 0x00000004005c7825 */ /* 0x004fc800078e0258 */
[--C-:B------:R-:W-:Y:S01]  /*98b0*/  IMAD.WIDE R134, R134, 0x4, R86.reuse ;  /* 0x0000000486867825 */ /* 0x100fe200078e0256 */
[----:B------:R2:W-:Y:S03]  /*98c0*/  LDGSTS.E [R181+0x3400], [R92.64], !P0 ;  /* 0x034000005cb57fae */ /* 0x0005e6000c121848 */
[----:B-1----:R-:W-:Y:S01]  /*98d0*/  IMAD.WIDE R90, R0, 0x4, R86 ;  /* 0x00000004005a7825 */ /* 0x002fe200078e0256 */
[----:B------:R-:W-:Y:S01]  /*98e0*/  IADD3 R0, R249, -0x2a, RZ ;  /* 0xffffffd6f9007810 */ /* 0x000fe20007ffe0ff */
[----:B------:R2:W-:Y:S04]  /*98f0*/  STL.64 [R1+0x20], R92 ;  /* 0x0000205c01007387 */ /* 0x0005e80000100a00 */
        /* <DEDUP_REMOVED lines=43> */
[----:B------:R3:W-:Y:S04]  /*9bb0*/  LDGSTS.E [R181+0xe400], [R172.64], !P6 ;  /* 0x0e400000acb57fae */ /* 0x0007e8000f121848 */
[----:B------:R3:W-:Y:S01]  /*9bc0*/  LDGSTS.E [R181+0xe600], [R174.64], !P6 ;  /* 0x0e600000aeb57fae */ /* 0x0007e2000f121848 */
[----:B------:R-:W-:Y:S01]  /*9bd0*/  ISETP.GE.U32.AND P6, PT, R0, 0x7fffffaa, PT ;  /* 0x7fffffaa0000780c */ /* 0x000fe20003fc6070 */
[----:B------:R-:W-:Y:S02]  /*9be0*/  IMAD.SHL.U32 R0, R248, 0x2, RZ ;  /* 0x00000002f8007824 */ /* 0x000fe400078e00ff */
[----:B------:R1:W-:Y:S02]  /*9bf0*/  STL.64 [R1+0x18], R90 ;  /* 0x0000185a01007387 */ /* 0x0003e40000100a00 */
[----:B--2---:R-:W-:-:S02]  /*9c00*/  IMAD.WIDE R92, R0, 0x4, R88 ;  /* 0x00000004005c7825 */ /* 0x004fc400078e0258 */
[----:B------:R3:W-:Y:S04]  /*9c10*/  LDGSTS.E [R181+0xf400], [R176.64], !P3 ;  /* 0x0f400000b0b57fae */ /* 0x0007e8000d921848 */
[----:B------:R3:W-:Y:S01]  /*9c20*/  LDGSTS.E [R181+0xf600], [R178.64], !P3 ;  /* 0x0f600000b2b57fae */ /* 0x0007e2000d921848 */
[----:B------:R-:W-:Y:S02]  /*9c30*/  ISETP.GE.U32.AND P3, PT, R180, 0x7fffffa6, PT ;  /* 0x7fffffa6b400780c */ /* 0x000fe40003f66070 */
[----:B------:R-:W-:Y:S01]  /*9c40*/  IADD3 R180, R249, -0x1f, RZ ;  /* 0xffffffe1f9b47810 */ /* 0x000fe20007ffe0ff */
[----:B-1----:R-:W-:Y:S01]  /*9c50*/  IMAD.WIDE R90, R0, 0x4, R86 ;  /* 0x00000004005a7825 */ /* 0x002fe200078e0256 */
[----:B------:R1:W-:Y:S03]  /*9c60*/  LDGSTS.E [R96+0x800], [R92.64], !P5 ;  /* 0x008000005c607fae */ /* 0x0003e6000e921848 */
[----:B------:R-:W-:Y:S01]  /*9c70*/  IMAD R0, R248, 0x6, RZ ;  /* 0x00000006f8007824 */ /* 0x000fe200078e02ff */
[----:B------:R2:W-:Y:S01]  /*9c80*/  LDGSTS.E [R96+0xa00], [R90.64], !P5 ;  /* 0x00a000005a607fae */ /* 0x0005e2000e921848 */
[----:B------:R-:W-:Y:S01]  /*9c90*/  ISETP.GE.U32.AND P5, PT, R180, 0x7fffffa2, PT ;  /* 0x7fffffa2b400780c */ /* 0x000fe20003fa6070 */
[----:B------:R-:W-:-:S02]  /*9ca0*/  IMAD R180, R248, 0xa, RZ ;  /* 0x0000000af8b47824 */ /* 0x000fc400078e02ff */
[C---:B------:R-:W-:Y:S01]  /*9cb0*/  IMAD.WIDE R98, R0.reuse, 0x4, R88 ;  /* 0x0000000400627825 */ /* 0x040fe200078e0258 */
[----:B------:R1:W-:Y:S03]  /*9cc0*/  STL.64 [R1+0xd0], R92 ;  /* 0x0000d05c01007387 */ /* 0x0003e60000100a00 */
[----:B----4-:R-:W-:Y:S01]  /*9cd0*/  IMAD.WIDE R94, R0, 0x4, R86 ;  /* 0x00000004005e7825 */ /* 0x010fe200078e0256 */
[----:B------:R-:W-:Y:S01]  /*9ce0*/  IADD3 R0, R249, -0x23, RZ ;  /* 0xffffffddf9007810 */ /* 0x000fe20007ffe0ff */
[----:B------:R4:W-:Y:S04]  /*9cf0*/  LDGSTS.E [R96+0x1800], [R98.64], !P0 ;  /* 0x0180000062607fae */ /* 0x0009e8000c121848 */
[----:B------:R2:W-:Y:S01]  /*9d00*/  STL.64 [R1+0xc8], R90 ;  /* 0x0000c85a01007387 */ /* 0x0005e20000100a00 */
[----:B-1----:R-:W-:-:S03]  /*9d10*/  IMAD.WIDE R92, R180, 0x4, R88 ;  /* 0x00000004b45c7825 */ /* 0x002fc600078e0258 */
[----:B------:R1:W-:Y:S01]  /*9d20*/  LDGSTS.E [R96+0x1a00], [R94.64], !P0 ;  /* 0x01a000005e607fae */ /* 0x0003e2000c121848 */
[----:B------:R-:W-:Y:S01]  /*9d30*/  ISETP.GE.U32.AND P0, PT, R0, 0x7fffff9e, PT ;  /* 0x7fffff9e0000780c */ /* 0x000fe20003f06070 */
[----:B------:R-:W-:Y:S02]  /*9d40*/  IMAD R0, R248, 0xe, RZ ;  /* 0x0000000ef8007824 */ /* 0x000fe400078e02ff */
[----:B------:R4:W-:Y:S01]  /*9d50*/  STL.64 [R1+0x90], R98 ;  /* 0x0000906201007387 */ /* 0x0009e20000100a00 */
[----:B--2---:R-:W-:-:S03]  /*9d60*/  IMAD.WIDE R90, R180, 0x4, R86 ;  /* 0x00000004b45a7825 */ /* 0x004fc600078e0256 */
[----:B------:R1:W-:Y:S01]  /*9d70*/  STL.64 [R1+0x88], R94 ;  /* 0x0000885e01007387 */ /* 0x0003e20000100a00 */
[----:B------:R-:W-:-:S03]  /*9d80*/  IADD3 R180, R249, -0x27, RZ ;  /* 0xffffffd9f9b47810 */ /* 0x000fc60007ffe0ff */
[----:B------:R2:W-:Y:S01]  /*9d90*/  STL.64 [R1+0x50], R92 ;  /* 0x0000505c01007387 */ /* 0x0005e20000100a00 */
[----:B----4-:R-:W-:-:S03]  /*9da0*/  MOV R98, R224 ;  /* 0x000000e000627202 */ /* 0x010fc60000000f00 */
[----:B------:R2:W-:Y:S01]  /*9db0*/  LDGSTS.E [R96+0x2800], [R92.64], !P2 ;  /* 0x028000005c607fae */ /* 0x0005e2000d121848 */
[----:B------:R-:W-:-:S03]  /*9dc0*/  IMAD.MOV.U32 R99, RZ, RZ, R225 ;  /* 0x000000ffff637224 */ /* 0x000fc600078e00e1 */
[----:B------:R4:W-:Y:S01]  /*9dd0*/  STL.64 [R1+0x48], R90 ;  /* 0x0000485a01007387 */ /* 0x0009e20000100a00 */
[----:B-1----:R-:W-:Y:S02]  /*9de0*/  IMAD.MOV.U32 R94, RZ, RZ, R226 ;  /* 0x000000ffff5e7224 */ /* 0x002fe400078e00e2 */
[----:B------:R-:W-:Y:S01]  /*9df0*/  IMAD R226, R248, 0x3e, RZ ;  /* 0x0000003ef8e27824 */ /* 0x000fe200078e02ff */
[----:B------:R4:W-:Y:S01]  /*9e00*/  LDGSTS.E [R96+0x2a00], [R90.64], !P2 ;  /* 0x02a000005a607fae */ /* 0x0009e2000d121848 */
[----:B------:R-:W-:Y:S01]  /*9e10*/  ISETP.GE.U32.AND P2, PT, R180, 0x7fffff9a, PT ;  /* 0x7fffff9ab400780c */ /* 0x000fe20003f46070 */
[----:B---3--:R-:W-:-:S04]  /*9e20*/  IMAD.WIDE R180, R182, 0x4, R88 ;  /* 0x00000004b6b47825 */ /* 0x008fc800078e0258 */
[----:B--2---:R-:W-:-:S04]  /*9e30*/  IMAD.WIDE R92, R0, 0x4, R88 ;  /* 0x00000004005c7825 */ /* 0x004fc800078e0258 */
[--C-:B------:R-:W-:Y:S01]  /*9e40*/  IMAD.WIDE R182, R182, 0x4, R86.reuse ;  /* 0x00000004b6b67825 */ /* 0x100fe200078e0256 */
[----:B------:R1:W-:Y:S03]  /*9e50*/  STL.64 [R1+0x10], R92 ;  /* 0x0000105c01007387 */ /* 0x0003e60000100a00 */
[----:B----4-:R-:W-:Y:S01]  /*9e60*/  IMAD.WIDE R90, R0, 0x4, R86 ;  /* 0x00000004005a7825 */ /* 0x010fe200078e0256 */
[----:B------:R-:W-:Y:S01]  /*9e70*/  IADD3 R0, R249, -0x2b, RZ ;  /* 0xffffffd5f9007810 */ /* 0x000fe20007ffe0ff */
[----:B------:R1:W-:Y:S02]  /*9e80*/  LDGSTS.E [R96+0x3800], [R92.64], !P4 ;  /* 0x038000005c607fae */ /* 0x0003e4000e121848 */
[----:B------:R-:W-:Y:S02]  /*9e90*/  IMAD.MOV.U32 R95, RZ, RZ, R227 ;  /* 0x000000ffff5f7224 */ /* 0x000fe400078e00e3 */
[----:B------:R2:W-:Y:S01]  /*9ea0*/  STL.64 [R1+0x8], R90 ;  /* 0x0000085a01007387 */ /* 0x0005e20000100a00 */
[----:B------:R-:W-:-:S03]  /*9eb0*/  IMAD.WIDE R224, R226, 0x4, R88 ;  /* 0x00000004e2e07825 */ /* 0x000fc600078e0258 */
[----:B------:R2:W-:Y:S01]  /*9ec0*/  LDGSTS.E [R96+0x3a00], [R90.64], !P4 ;  /* 0x03a000005a607fae */ /* 0x0005e2000e121848 */
[----:B------:R-:W-:Y:S01]  /*9ed0*/  ISETP.GE.U32.AND P4, PT, R0, 0x7fffff96, PT ;  /* 0x7fffff960000780c */ /* 0x000fe20003f86070 */
[----:B------:R-:W-:Y:S01]  /*9ee0*/  IMAD.WIDE R226, R226, 0x4, R86 ;  /* 0x00000004e2e27825 */ /* 0x000fe200078e0256 */
[C---:B------:R-:W-:Y:S01]  /*9ef0*/  IADD3 R0, R249.reuse, -0x2f, RZ ;  /* 0xffffffd1f9007810 */ /* 0x040fe20007ffe0ff */
[----:B------:R3:W-:Y:S02]  /*9f00*/  LDGSTS.E [R96+0x4800], [R180.64], !P1 ;  /* 0x04800000b4607fae */ /* 0x0007e4000c921848 */
[----:B-1----:R-:W-:Y:S02]  /*9f10*/  IMAD.MOV.U32 R92, RZ, RZ, R188 ;  /* 0x000000ffff5c7224 */ /* 0x002fe400078e00bc */
[----:B------:R3:W-:Y:S01]  /*9f20*/  LDGSTS.E [R96+0x4a00], [R182.64], !P1 ;  /* 0x04a00000b6607fae */ /* 0x0007e2000c921848 */
[----:B------:R-:W-:Y:S01]  /*9f30*/  ISETP.GE.U32.AND P1, PT, R0, 0x7fffff92, PT ;  /* 0x7fffff920000780c */ /* 0x000fe20003f26070 */
[----:B------:R-:W-:Y:S01]  /*9f40*/  IMAD.MOV.U32 R93, RZ, RZ, R189 ;  /* 0x000000ffff5d7224 */ /* 0x000fe200078e00bd */
[----:B------:R-:W-:Y:S01]  /*9f50*/  IADD3 R0, R249, -0x33, RZ ;  /* 0xffffffcdf9007810 */ /* 0x000fe20007ffe0ff */
[----:B--2---:R-:W-:-:S02]  /*9f60*/  IMAD.MOV.U32 R90, RZ, RZ, R186 ;  /* 0x000000ffff5a7224 */ /* 0x004fc400078e00ba */
[----:B------:R-:W-:Y:S02]  /*9f70*/  IMAD R186, R248, 0x16, RZ ;  /* 0x00000016f8ba7824 */ /* 0x000fe400078e02ff */
[----:B------:R-:W-:Y:S02]  /*9f80*/  IMAD.MOV.U32 R91, RZ, RZ, R187 ;  /* 0x000000ffff5b7224 */ /* 0x000fe400078e00bb */
[----:B------:R-:W-:-:S04]  /*9f90*/  IMAD.WIDE R184, R186, 0x4, R88 ;  /* 0x00000004bab87825 */ /* 0x000fc800078e0258 */
[----:B------:R-:W-:Y:S01]  /*9fa0*/  IMAD.WIDE R186, R186, 0x4, R86 ;  /* 0x00000004baba7825 */ /* 0x000fe200078e0256 */
[----:B------:R3:W-:Y:S03]  /*9fb0*/  LDGSTS.E [R96+0x5800], [R184.64], !P6 ;  /* 0x05800000b8607fae */ /* 0x0007e6000f121848 */
[----:B------:R-:W-:Y:S01]  /*9fc0*/  IMAD.WIDE R188, R190, 0x4, R88 ;  /* 0x00000004bebc7825 */ /* 0x000fe200078e0258 */
[----:B------:R3:W-:Y:S01]  /*9fd0*/  LDGSTS.E [R96+0x5a00], [R186.64], !P6 ;  /* 0x05a00000ba607fae */ /* 0x0007e2000f121848 */
[----:B------:R-:W-:Y:S02]  /*9fe0*/  ISETP.GE.U32.AND P6, PT, R0, 0x7fffff8e, PT ;  /* 0x7fffff8e0000780c */ /* 0x000fe40003fc6070 */
[----:B------:R-:W-:Y:S01]  /*9ff0*/  IMAD.WIDE R190, R190, 0x4, R86 ;  /* 0x00000004bebe7825 */ /* 0x000fe200078e0256 */
        /* <DEDUP_REMOVED lines=35> */
[----:B------:R-:W-:Y:S01]  /*a230*/  ISETP.GE.U32.AND P5, PT, R0, 0x7fffffa9, PT ;  /* 0x7fffffa90000780c */ /* 0x000fe20003fa6070 */
[----:B------:R-:W-:-:S02]  /*a240*/  IMAD R0, R248, 0x3, RZ ;  /* 0x00000003f8007824 */ /* 0x000fc400078e02ff */
[----:B------:R3:W-:Y:S02]  /*a250*/  LDGSTS.E [R96+0xf800], [R224.64], !P0 ;  /* 0x0f800000e0607fae */ /* 0x0007e4000c121848 */
[----:B------:R-:W-:Y:S02]  /*a260*/  IMAD.WIDE R110, R0, 0x4, R88 ;  /* 0x00000004006e7825 */ /* 0x000fe400078e0258 */
[----:B------:R3:W-:Y:S01]  /*a270*/  LDGSTS.E [R96+0xfa00], [R226.64], !P0 ;  /* 0x0fa00000e2607fae */ /* 0x0007e2000c121848 */
[----:B------:R-:W-:Y:S01]  /*a280*/  ISETP.GE.U32.AND P0, PT, R228, 0x7fffffa5, PT ;  /* 0x7fffffa5e400780c */ /* 0x000fe20003f06070 */
[----:B------:R-:W-:Y:S01]  /*a290*/  IMAD.WIDE R108, R0, 0x4, R86 ;  /* 0x00000004006c7825 */ /* 0x000fe200078e0256 */
[----:B------:R-:W-:Y:S01]  /*a2a0*/  IADD3 R228, R249, -0x20, RZ ;  /* 0xffffffe0f9e47810 */ /* 0x000fe20007ffe0ff */
[----:B------:R1:W-:Y:S02]  /*a2b0*/  LDGSTS.E [R97+0xc00], [R110.64], !P2 ;  /* 0x00c000006e617fae */ /* 0x0003e4000d121848 */
[----:B------:R-:W-:-:S02]  /*a2c0*/  IMAD R0, R248, 0x7, RZ ;  /* 0x00000007f8007824 */ /* 0x000fc400078e02ff */
[----:B------:R2:W-:Y:S01]  /*a2d0*/  LDGSTS.E [R97+0xe00], [R108.64], !P2 ;  /* 0x00e000006c617fae */ /* 0x0005e2000d121848 */
[----:B------:R-:W-:Y:S01]  /*a2e0*/  ISETP.GE.U32.AND P2, PT, R228, 0x7fffffa1, PT ;  /* 0x7fffffa1e400780c */ /* 0x000fe20003f46070 */
[----:B------:R-:W-:Y:S02]  /*a2f0*/  IMAD R228, R248, 0xb, RZ ;  /* 0x0000000bf8e47824 */ /* 0x000fe400078e02ff */
[C---:B------:R-:W-:Y:S01]  /*a300*/  IMAD.WIDE R118, R0.reuse, 0x4, R88 ;  /* 0x0000000400767825 */ /* 0x040fe200078e0258 */
[----:B------:R1:W-:Y:S03]  /*a310*/  STL.64 [R1+0xc0], R110 ;  /* 0x0000c06e01007387 */ /* 0x0003e60000100a00 */
[----:B------:R-:W-:Y:S01]  /*a320*/  IMAD.WIDE R116, R0, 0x4, R86 ;  /* 0x0000000400747825 */ /* 0x000fe200078e0256 */
[----:B------:R2:W-:Y:S01]  /*a330*/  STL.64 [R1+0xb8], R108 ;  /* 0x0000b86c01007387 */ /* 0x0005e20000100a00 */
[----:B------:R-:W-:-:S02]  /*a340*/  IADD3 R0, R249, -0x24, RZ ;  /* 0xffffffdcf9007810 */ /* 0x000fc40007ffe0ff */
[C---:B------:R-:W-:Y:S01]  /*a350*/  IMAD.WIDE R114, R228.reuse, 0x4, R88 ;  /* 0x00000004e4727825 */ /* 0x040fe200078e0258 */
[----:B------:R-:W-:Y:S03]  /*a360*/  STL.64 [R1+0x80], R118 ;  /* 0x0000807601007387 */ /* 0x000fe60000100a00 */
[----:B------:R-:W-:Y:S01]  /*a370*/  IMAD.WIDE R112, R228, 0x4, R86 ;  /* 0x00000004e4707825 */ /* 0x000fe200078e0256 */
[----:B------:R4:W-:Y:S03]  /*a380*/  LDGSTS.E [R97+0x1c00], [R118.64], !P4 ;  /* 0x01c0000076617fae */ /* 0x0009e6000e121848 */
[----:B-1----:R-:W-:Y:S01]  /*a390*/  IMAD.MOV.U32 R110, RZ, RZ, R100 ;  /* 0x000000ffff6e7224 */ /* 0x002fe200078e0064 */
[----:B------:R-:W-:Y:S01]  /*a3a0*/  STL.64 [R1+0x78], R116 ;  /* 0x0000787401007387 */ /* 0x000fe20000100a00 */
[----:B------:R-:W-:-:S02]  /*a3b0*/  IMAD.MOV.U32 R100, RZ, RZ, R94 ;  /* 0x000000ffff647224 */ /* 0x000fc400078e005e */
[----:B------:R-:W-:Y:S01]  /*a3c0*/  IMAD.MOV.U32 R94, RZ, RZ, R250 ;  /* 0x000000ffff5e7224 */ /* 0x000fe200078e00fa */
[----:B------:R1:W-:Y:S01]  /*a3d0*/  LDGSTS.E [R97+0x1e00], [R116.64], !P4 ;  /* 0x01e0000074617fae */ /* 0x0003e2000e121848 */
[----:B------:R-:W-:Y:S01]  /*a3e0*/  IMAD R250, R248, 0xf, RZ ;  /* 0x0000000ff8fa7824 */ /* 0x000fe200078e02ff */
[----:B------:R-:W-:Y:S01]  /*a3f0*/  ISETP.GE.U32.AND P4, PT, R0, 0x7fffff9d, PT ;  /* 0x7fffff9d0000780c */ /* 0x000fe20003f86070 */
[----:B--2---:R-:W-:Y:S01]  /*a400*/  IMAD.MOV.U32 R108, RZ, RZ, R102 ;  /* 0x000000ffff6c7224 */ /* 0x004fe200078e0066 */
[----:B------:R2:W-:Y:S01]  /*a410*/  STL.64 [R1+0x40], R114 ;  /* 0x0000407201007387 */ /* 0x0005e20000100a00 */
[----:B------:R-:W-:Y:S01]  /*a420*/  IMAD.MOV.U32 R111, RZ, RZ, R101 ;  /* 0x000000ffff6f7224 */ /* 0x000fe200078e0065 */
[----:B------:R-:W-:Y:S01]  /*a430*/  IADD3 R0, R249, -0x28, RZ ;  /* 0xffffffd8f9007810 */ /* 0x000fe20007ffe0ff */
[----:B------:R-:W-:Y:S01]  /*a440*/  IMAD.MOV.U32 R102, RZ, RZ, R98 ;  /* 0x000000ffff667224 */ /* 0x000fe200078e0062 */
[----:B------:R2:W-:Y:S01]  /*a450*/  LDGSTS.E [R97+0x2c00], [R114.64], !P1 ;  /* 0x02c0000072617fae */ /* 0x0005e2000c921848 */
[----:B------:R-:W-:-:S02]  /*a460*/  IMAD.MOV.U32 R101, RZ, RZ, R95 ;  /* 0x000000ffff657224 */ /* 0x000fc400078e005f */
[----:B------:R-:W-:Y:S01]  /*a470*/  IMAD.MOV.U32 R98, RZ, RZ, R246 ;  /* 0x000000ffff627224 */ /* 0x000fe200078e00f6 */
[----:B------:R1:W-:Y:S01]  /*a480*/  STL.64 [R1+0x38], R112 ;  /* 0x0000387001007387 */ /* 0x0003e20000100a00 */
[----:B------:R-:W-:Y:S01]  /*a490*/  IMAD.MOV.U32 R95, RZ, RZ, R251 ;  /* 0x000000ffff5f7224 */ /* 0x000fe200078e00fb */
[----:B------:R-:W-:Y:S01]  /*a4a0*/  MOV R246, R230 ;  /* 0x000000e600f67202 */ /* 0x000fe20000000f00 */
[----:B------:R-:W-:Y:S01]  /*a4b0*/  IMAD.MOV.U32 R109, RZ, RZ, R103 ;  /* 0x000000ffff6d7224 */ /* 0x000fe200078e0067 */
[----:B------:R1:W-:Y:S01]  /*a4c0*/  LDGSTS.E [R97+0x2e00], [R112.64], !P1 ;  /* 0x02e0000070617fae */ /* 0x0003e2000c921848 */
[----:B------:R-:W-:Y:S01]  /*a4d0*/  IMAD R230, R248, 0x13, RZ ;  /* 0x00000013f8e67824 */ /* 0x000fe200078e02ff */
[----:B------:R-:W-:Y:S01]  /*a4e0*/  MOV R103, R99 ;  /* 0x0000006300677202 */ /* 0x000fe20000000f00 */
[----:B------:R-:W-:Y:S01]  /*a4f0*/  IMAD.MOV.U32 R99, RZ, RZ, R247 ;  /* 0x000000ffff637224 */ /* 0x000fe200078e00f7 */
[----:B------:R-:W-:Y:S01]  /*a500*/  ISETP.GE.U32.AND P1, PT, R0, 0x7fffff99, PT ;  /* 0x7fffff990000780c */ /* 0x000fe20003f26070 */
[----:B--2---:R-:W-:Y:S01]  /*a510*/  IMAD.MOV.U32 R114, RZ, RZ, R90 ;  /* 0x000000ffff727224 */ /* 0x004fe200078e005a */
[----:B------:R-:W-:Y:S01]  /*a520*/  IADD3 R0, R249, -0x2c, RZ ;  /* 0xffffffd4f9007810 */ /* 0x000fe20007ffe0ff */
[----:B------:R-:W2:Y:S01]  /*a530*/  S2R R90, SR_TID.X ;  /* 0x00000000005a7919 */ /* 0x000ea20000002100 */
[----:B------:R-:W-:Y:S01]  /*a540*/  IMAD.MOV.U32 R247, RZ, RZ, R231 ;  /* 0x000000fffff77224 */ /* 0x000fe200078e00e7 */
[----:B------:R-:W-:Y:S01]  /*a550*/  MOV R123, R99 ;  /* 0x00000063007b7202 */ /* 0x000fe20000000f00 */
[----:B------:R-:W-:-:S04]  /*a560*/  IMAD.WIDE R228, R230, 0x4, R88 ;  /* 0x00000004e6e47825 */ /* 0x000fc800078e0258 */
[----:B-1----:R-:W-:-:S04]  /*a570*/  IMAD.WIDE R112, R250, 0x4, R88 ;  /* 0x00000004fa707825 */ /* 0x002fc800078e0258 */
[--C-:B------:R-:W-:Y:S01]  /*a580*/  IMAD.WIDE R250, R250, 0x4, R86.reuse ;  /* 0x00000004fafa7825 */ /* 0x100fe200078e0256 */
[----:B------:R1:W-:Y:S03]  /*a590*/  STL.64 [R1], R112 ;  /* 0x0000007001007387 */ /* 0x0003e60000100a00 */
[----:B------:R-:W-:Y:S01]  /*a5a0*/  IMAD.WIDE R230, R230, 0x4, R86 ;  /* 0x00000004e6e67825 */ /* 0x000fe200078e0256 */
[----:B------:R1:W-:Y:S03]  /*a5b0*/  LDGSTS.E [R97+0x3c00], [R112.64], !P6 ;  /* 0x03c0000070617fae */ /* 0x0003e6000f121848 */
[----:B----4-:R-:W-:Y:S01]  /*a5c0*/  IMAD.MOV.U32 R118, RZ, RZ, R102 ;  /* 0x000000ffff767224 */ /* 0x010fe200078e0066 */
[----:B------:R4:W-:Y:S01]  /*a5d0*/  LDGSTS.E [R97+0x3e00], [R250.64], !P6 ;  /* 0x03e00000fa617fae */ /* 0x0009e2000f121848 */
[----:B------:R-:W-:Y:S01]  /*a5e0*/  IMAD.MOV.U32 R119, RZ, RZ, R103 ;  /* 0x000000ffff777224 */ /* 0x000fe200078e0067 */
[----:B------:R-:W-:Y:S01]  /*a5f0*/  ISETP.GE.U32.AND P6, PT, R0, 0x7fffff95, PT ;  /* 0x7fffff950000780c */ /* 0x000fe20003fc6070 */
[----:B------:R-:W-:Y:S01]  /*a600*/  IMAD.MOV.U32 R122, RZ, RZ, R98 ;  /* 0x000000ffff7a7224 */ /* 0x000fe200078e0062 */
[----:B------:R-:W-:Y:S01]  /*a610*/  MOV R102, R244 ;  /* 0x000000f400667202 */ /* 0x000fe20000000f00 */
[----:B------:R-:W-:Y:S01]  /*a620*/  IMAD.MOV.U32 R103, RZ, RZ, R245 ;  /* 0x000000ffff677224 */ /* 0x000fe200078e00f5 */
[----:B------:R-:W-:Y:S01]  /*a630*/  IADD3 R0, R249, -0x30, RZ ;  /* 0xffffffd0f9007810 */ /* 0x000fe20007ffe0ff */
[----:B------:R-:W-:Y:S01]  /*a640*/  IMAD.MOV.U32 R98, RZ, RZ, R238 ;  /* 0x000000ffff627224 */ /* 0x000fe200078e00ee */
[----:B------:R4:W-:Y:S01]  /*a650*/  LDGSTS.E [R97+0x4c00], [R228.64], !P3 ;  /* 0x04c00000e4617fae */ /* 0x0009e2000d921848 */
[----:B-1----:R-:W-:-:S02]  /*a660*/  IMAD.MOV.U32 R112, RZ, RZ, R92 ;  /* 0x000000ffff707224 */ /* 0x002fc400078e005c */
[----:B------:R-:W-:Y:S01]  /*a670*/  IMAD.MOV.U32 R92, RZ, RZ, R234 ;  /* 0x000000ffff5c7224 */ /* 0x000fe200078e00ea */
[----:B------:R4:W-:Y:S01]  /*a680*/  LDGSTS.E [R97+0x4e00], [R230.64], !P3 ;  /* 0x04e00000e6617fae */ /* 0x0009e2000d921848 */
[----:B------:R-:W-:Y:S01]  /*a690*/  IMAD R234, R248, 0x17, RZ ;  /* 0x00000017f8ea7824 */ /* 0x000fe200078e02ff */
[----:B------:R-:W-:Y:S01]  /*a6a0*/  ISETP.GE.U32.AND P3, PT, R0, 0x7fffff91, PT ;  /* 0x7fffff910000780c */ /* 0x000fe20003f66070 */
[----:B------:R-:W-:Y:S01]  /*a6b0*/  IMAD.MOV.U32 R113, RZ, RZ, R93 ;  /* 0x000000ffff717224 */ /* 0x000fe200078e005d */
[----:B------:R-:W-:Y:S01]  /*a6c0*/  IADD3 R0, R249, -0x34, RZ ;  /* 0xffffffccf9007810 */ /* 0x000fe20007ffe0ff */
[----:B------:R-:W-:Y:S02]  /*a6d0*/  IMAD.MOV.U32 R244, RZ, RZ, R232 ;  /* 0x000000fffff47224 */ /* 0x000fe400078e00e8 */
[----:B------:R-:W-:Y:S02]  /*a6e0*/  IMAD.MOV.U32 R245, RZ, RZ, R233 ;  /* 0x000000fffff57224 */ /* 0x000fe400078e00e9 */
[----:B------:R-:W-:-:S02]  /*a6f0*/  IMAD.MOV.U32 R93, RZ, RZ, R235 ;  /* 0x000000ffff5d7224 */ /* 0x000fc400078e00eb */
[----:B------:R-:W-:Y:S02]  /*a700*/  IMAD R238, R248, 0x1b, RZ ;  /* 0x0000001bf8ee7824 */ /* 0x000fe400078e02ff */
[----:B------:R-:W-:-:S04]  /*a710*/  IMAD.WIDE R232, R234, 0x4, R88 ;  /* 0x00000004eae87825 */ /* 0x000fc800078e0258 */
[----:B------:R-:W-:Y:S01]  /*a720*/  IMAD.WIDE R234, R234, 0x4, R86 ;  /* 0x00000004eaea7825 */ /* 0x000fe200078e0256 */
[----:B------:R4:W-:Y:S03]  /*a730*/  LDGSTS.E [R97+0x5c00], [R232.64], !P5 ;  /* 0x05c00000e8617fae */ /* 0x0009e6000e921848 */
[----:B------:R-:W-:Y:S01]  /*a740*/  IMAD.MOV.U32 R116, RZ, RZ, R94 ;  /* 0x000000ffff747224 */ /* 0x000fe200078e005e */
[----:B------:R4:W-:Y:S01]  /*a750*/  LDGSTS.E [R97+0x5e00], [R234.64], !P5 ;  /* 0x05e00000ea617fae */ /* 0x0009e2000e921848 */
[----:B------:R-:W-:Y:S01]  /*a760*/  IMAD.MOV.U32 R117, RZ, RZ, R95 ;  /* 0x000000ffff757224 */ /* 0x000fe200078e005f */
[----:B------:R-:W-:Y:S01]  /*a770*/  MOV R95, R237 ;  /* 0x000000ed005f7202 */ /* 0x000fe20000000f00 */
[----:B------:R-:W-:Y:S01]  /*a780*/  IMAD.MOV.U32 R94, RZ, RZ, R236 ;  /* 0x000000ffff5e7224 */ /* 0x000fe200078e00ec */
[----:B------:R-:W-:Y:S01]  /*a790*/  ISETP.GE.U32.AND P5, PT, R0, 0x7fffff8d, PT ;  /* 0x7fffff8d0000780c */ /* 0x000fe20003fa6070 */
[----:B------:R-:W-:-:S02]  /*a7a0*/  IMAD.MOV.U32 R99, RZ, RZ, R239 ;  /* 0x000000ffff637224 */ /* 0x000fc400078e00ef */
[----:B------:R-:W-:-:S04]  /*a7b0*/  IMAD.WIDE R236, R238, 0x4, R88 ;  /* 0x00000004eeec7825 */ /* 0x000fc800078e0258 */
[----:B------:R-:W-:Y:S01]  /*a7c0*/  IMAD.MOV.U32 R120, RZ, RZ, R100 ;  /* 0x000000ffff787224 */ /* 0x000fe200078e0064 */
[----:B------:R4:W-:Y:S01]  /*a7d0*/  LDGSTS.E [R97+0x6c00], [R236.64], !P0 ;  /* 0x06c00000ec617fae */ /* 0x0009e2000c121848 */
[----:B------:R-:W-:-:S04]  /*a7e0*/  IMAD.WIDE R238, R238, 0x4, R86 ;  /* 0x00000004eeee7825 */ /* 0x000fc800078e0256 */
[----:B------:R-:W-:Y:S01]  /*a7f0*/  IMAD.MOV.U32 R100, RZ, RZ, R240 ;  /* 0x000000ffff647224 */ /* 0x000fe200078e00f0 */
[----:B------:R-:W-:Y:S01]  /*a800*/  IADD3 R240, R249, -0x38, RZ ;  /* 0xffffffc8f9f07810 */ /* 0x000fe20007ffe0ff */
[----:B------:R-:W-:Y:S01]  /*a810*/  IMAD R0, R248, 0x1f, RZ ;  /* 0x0000001ff8007824 */ /* 0x000fe200078e02ff */
[----:B------:R4:W-:Y:S01]  /*a820*/  LDGSTS.E [R97+0x6e00], [R238.64], !P0 ;  /* 0x06e00000ee617fae */ /* 0x0009e2000c121848 */
[----:B------:R-:W-:Y:S01]  /*a830*/  IMAD.MOV.U32 R121, RZ, RZ, R101 ;  /* 0x000000ffff797224 */ /* 0x000fe200078e0065 */
[----:B------:R-:W-:Y:S01]  /*a840*/  ISETP.GE.U32.AND P0, PT, R240, 0x7fffff89, PT ;  /* 0x7fffff89f000780c */ /* 0x000fe20003f06070 */
[----:B------:R-:W-:Y:S02]  /*a850*/  IMAD.MOV.U32 R101, RZ, RZ, R241 ;  /* 0x000000ffff657224 */ /* 0x000fe400078e00f1 */
[----:B------:R-:W-:-:S04]  /*a860*/  IMAD.WIDE R240, R0, 0x4, R88 ;  /* 0x0000000400f07825 */ /* 0x000fc800078e0258 */
[----:B------:R-:W-:Y:S01]  /*a870*/  IMAD.WIDE R128, R0, 0x4, R86 ;  /* 0x0000000400807825 */ /* 0x000fe200078e0256 */
[----:B------:R4:W-:Y:S01]  /*a880*/  LDGSTS.E [R97+0x7c00], [R240.64], !P2 ;  /* 0x07c00000f0617fae */ /* 0x0009e2000d121848 */
[----:B------:R-:W-:Y:S02]  /*a890*/  IADD3 R0, R249, -0x40, RZ ;  /* 0xffffffc0f9007810 */ /* 0x000fe40007ffe0ff */
[----:B---3--:R-:W-:Y:S01]  /*a8a0*/  IMAD R96, R248, 0x27, RZ ;  /* 0x00000027f8607824 */ /* 0x008fe200078e02ff */
[----:B------:R-:W-:Y:S01]  /*a8b0*/  STL.64 [R1+0x108], R128 ;  /* 0x0001088001007387 */ /* 0x000fe20000100a00 */
[----:B------:R-:W-:Y:S01]  /*a8c0*/  IMAD.MOV.U32 R115, RZ, RZ, R91 ;  /* 0x000000ffff737224 */ /* 0x000fe200078e005b */
[----:B--2---:R-:W-:Y:S02]  /*a8d0*/  LOP3.LUT R91, R90, 0x3f, RZ, 0xc0, !PT ;  /* 0x0000003f5a5b7812 */ /* 0x004fe400078ec0ff */
[----:B------:R1:W-:Y:S01]  /*a8e0*/  LDGSTS.E [R97+0x7e00], [R128.64], !P2 ;  /* 0x07e0000080617fae */ /* 0x0003e2000d121848 */
[----:B------:R-:W-:-:S03]  /*a8f0*/  ISETP.GE.U32.AND P2, PT, R0, 0x7fffff81, PT ;  /* 0x7fffff810000780c */ /* 0x000fc60003f46070 */
[----:B------:R2:W-:Y:S04]  /*a900*/  STL.64 [R1+0x120], R126 ;  /* 0x0001207e01007387 */ /* 0x0005e80000100a00 */
[----:B------:R2:W-:Y:S04]  /*a910*/  LDGSTS.E [R97+0x8c00], [R126.64], !P4 ;  /* 0x08c000007e617fae */ /* 0x0005e8000e121848 */
[----:B------:R3:W-:Y:S04]  /*a920*/  STL.64 [R1+0x138], R124 ;  /* 0x0001387c01007387 */ /* 0x0007e80000100a00 */
[----:B------:R3:W-:Y:S01]  /*a930*/  LDGSTS.E [R97+0x8e00], [R124.64], !P4 ;  /* 0x08e000007c617fae */ /* 0x0007e2000e121848 */
[----:B------:R-:W-:-:S02]  /*a940*/  ISETP.GE.AND P4, PT, R91, R0, PT ;  /* 0x000000005b00720c */ /* 0x000fc40003f86270 */
[----:B------:R-:W-:Y:S01]  /*a950*/  IADD3 R0, R249, -0x3c, RZ ;  /* 0xffffffc4f9007810 */ /* 0x000fe20007ffe0ff */
[----:B--2---:R-:W-:-:S05]  /*a960*/  IMAD.WIDE R126, R96, 0x4, R88 ;  /* 0x00000004607e7825 */ /* 0x004fca00078e0258 */
[----:B------:R2:W-:Y:S01]  /*a970*/  LDGSTS.E [R97+0x9c00], [R126.64], !P1 ;  /* 0x09c000007e617fae */ /* 0x0005e2000c921848 */
[----:B---3--:R-:W-:-:S03]  /*a980*/  IMAD.WIDE R124, R96, 0x4, R86 ;  /* 0x00000004607c7825 */ /* 0x008fc600078e0256 */
[----:B------:R2:W-:Y:S01]  /*a990*/  STL.64 [R1+0x150], R126 ;  /* 0x0001507e01007387 */ /* 0x0005e20000100a00 */
[----:B------:R-:W-:Y:S01]  /*a9a0*/  IADD3 R96, R252, c[0x0][0x180], RZ ;  /* 0x00006000fc607a10 */ /* 0x000fe20007ffe0ff */
[----:B------:R-:W-:Y:S02]  /*a9b0*/  IMAD R252, R248, 0x33, RZ ;  /* 0x00000033f8fc7824 */ /* 0x000fe400078e02ff */
[----:B------:R3:W-:Y:S01]  /*a9c0*/  LDGSTS.E [R97+0x9e00], [R124.64], !P1 ;  /* 0x09e000007c617fae */ /* 0x0007e2000c921848 */
[----:B------:R-:W-:Y:S01]  /*a9d0*/  ISETP.GE.U32.AND P1, PT, R0, 0x7fffff85, PT ;  /* 0x7fffff850000780c */ /* 0x000fe20003f26070 */
[----:B------:R-:W-:Y:S02]  /*a9e0*/  IMAD R0, R248, 0x2b, RZ ;  /* 0x0000002bf8007824 */ /* 0x000fe400078e02ff */
[----:B------:R3:W-:Y:S02]  /*a9f0*/  STL.64 [R1+0x190], R124 ;  /* 0x0001907c01007387 */ /* 0x0007e40000100a00 */
[----:B--2---:R-:W-:-:S05]  /*aa00*/  IMAD.WIDE R126, R0, 0x4, R88 ;  /* 0x00000004007e7825 */ /* 0x004fca00078e0258 */
[----:B------:R2:W-:Y:S01]  /*aa10*/  STL.64 [R1+0x178], R126 ;  /* 0x0001787e01007387 */ /* 0x0005e20000100a00 */
[----:B---3--:R-:W-:-:S03]  /*aa20*/  IMAD.WIDE R124, R0, 0x4, R86 ;  /* 0x00000004007c7825 */ /* 0x008fc600078e0256 */
[----:B------:R2:W-:Y:S01]  /*aa30*/  LDGSTS.E [R97+0xac00], [R126.64], !P6 ;  /* 0x0ac000007e617fae */ /* 0x0005e2000f121848 */
[----:B------:R-:W-:-:S03]  /*aa40*/  IMAD R0, R248, 0x2f, RZ ;  /* 0x0000002ff8007824 */ /* 0x000fc600078e02ff */
[----:B------:R3:W-:Y:S01]  /*aa50*/  STL.64 [R1+0x1a8], R124 ;  /* 0x0001a87c01007387 */ /* 0x0007e20000100a00 */
[----:B-1----:R-:W-:-:S03]  /*aa60*/  IMAD.WIDE R128, R0, 0x4, R86 ;  /* 0x0000000400807825 */ /* 0x002fc600078e0256 */
[----:B------:R3:W-:Y:S01]  /*aa70*/  LDGSTS.E [R97+0xae00], [R124.64], !P6 ;  /* 0x0ae000007c617fae */ /* 0x0007e2000f121848 */
[----:B------:R-:W-:Y:S01]  /*aa80*/  ISETP.GT.AND P6, PT, R96, 0x3f, PT ;  /* 0x0000003f6000780c */ /* 0x000fe20003fc4270 */
[----:B--2---:R-:W-:-:S04]  /*aa90*/  IMAD.WIDE R126, R252, 0x4, R88 ;  /* 0x00000004fc7e7825 */ /* 0x004fc800078e0258 */
[----:B---3--:R-:W-:Y:S01]  /*aaa0*/  IMAD.WIDE R124, R0, 0x4, R88 ;  /* 0x00000004007c7825 */ /* 0x008fe200078e0258 */
[----:B------:R-:W-:-:S04]  /*aab0*/  SEL R0, RZ, 0x4, !P6 ;  /* 0x00000004ff007807 */ /* 0x000fc80007000000 */
[----:B------:R1:W-:Y:S04]  /*aac0*/  STL.64 [R1+0x1c0], R124 ;  /* 0x0001c07c01007387 */ /* 0x0003e80000100a00 */
[----:B------:R1:W-:Y:S04]  /*aad0*/  LDGSTS.E [R97+0xbc00], [R124.64], !P3 ;  /* 0x0bc000007c617fae */ /* 0x0003e8000d921848 */
[----:B------:R2:W-:Y:S01]  /*aae0*/  LDGSTS.E [R97+0xbe00], [R128.64], !P3 ;  /* 0x0be0000080617fae */ /* 0x0005e2000d921848 */
[----:B------:R-:W-:-:S03]  /*aaf0*/  ISETP.GE.AND P3, PT, R91, c[0x0][0x180], PT ;  /* 0x000060005b007a0c */ /* 0x000fc60003f66270 */
[----:B------:R2:W-:Y:S01]  /*ab00*/  STL.64 [R1+0x1e8], R128 ;  /* 0x0001e88001007387 */ /* 0x0005e20000100a00 */
[----:B------:R-:W-:Y:S01]  /*ab10*/  SEL R0, R0, RZ, !P3 ;  /* 0x000000ff00007207 */ /* 0x000fe20005800000 */
[----:B-1----:R-:W-:Y:S02]  /*ab20*/  IMAD.WIDE R124, R252, 0x4, R86 ;  /* 0x00000004fc7c7825 */ /* 0x002fe400078e0256 */
[----:B------:R1:W-:Y:S02]  /*ab30*/  STL.64 [R1+0x250], R126 ;  /* 0x0002507e01007387 */ /* 0x0003e40000100a00 */
[----:B------:R-:W-:Y:S02]  /*ab40*/  IMAD R252, R248, 0x37, RZ ;  /* 0x00000037f8fc7824 */ /* 0x000fe400078e02ff */
[----:B------:R1:W-:Y:S02]  /*ab50*/  LDGSTS.E [R97+0xcc00], [R126.64], !P5 ;  /* 0x0cc000007e617fae */ /* 0x0003e4000e921848 */
[----:B--2---:R-:W-:-:S02]  /*ab60*/  IMAD.WIDE R128, R252, 0x4, R88 ;  /* 0x00000004fc807825 */ /* 0x004fc400078e0258 */
[----:B------:R2:W-:Y:S04]  /*ab70*/  LDGSTS.E [R97+0xce00], [R124.64], !P5 ;  /* 0x0ce000007c617fae */ /* 0x0005e8000e921848 */
[----:B------:R4:W-:Y:S01]  /*ab80*/  LDGSTS.E [R97+0xdc00], [R128.64], !P0 ;  /* 0x0dc0000080617fae */ /* 0x0009e2000c121848 */
[----:B-1----:R-:W-:-:S03]  /*ab90*/  IMAD.WIDE R126, R252, 0x4, R86 ;  /* 0x00000004fc7e7825 */ /* 0x002fc600078e0256 */
[----:B------:R2:W-:Y:S01]  /*aba0*/  STL.64 [R1+0x240], R124 ;  /* 0x0002407c01007387 */ /* 0x0005e20000100a00 */
[----:B------:R-:W-:-:S03]  /*abb0*/  IADD3 R252, R249, -0x49, RZ ;  /* 0xffffffb7f9fc7810 */ /* 0x000fc60007ffe0ff */
[----:B------:R1:W-:Y:S01]  /*abc0*/  LDGSTS.E [R97+0xde00], [R126.64], !P0 ;  /* 0x0de000007e617fae */ /* 0x0003e2000c121848 */
[----:B------:R-:W-:Y:S01]  /*abd0*/  ISETP.NE.U32.AND P0, PT, R0, RZ, PT ;  /* 0x000000ff0000720c */ /* 0x000fe20003f05070 */
[----:B------:R-:W-:Y:S02]  /*abe0*/  IMAD R0, R248, 0x3b, RZ ;  /* 0x0000003bf8007824 */ /* 0x000fe400078e02ff */
[----:B------:R-:W-:Y:S01]  /*abf0*/  STL.64 [R1+0x238], R128 ;  /* 0x0002388001007387 */ /* 0x000fe20000100a00 */
[----:B--2---:R-:W-:-:S03]  /*ac00*/  IADD3 R124, R249, -0x80, RZ ;  /* 0xffffff80f97c7810 */ /* 0x004fc60007ffe0ff */
[----:B------:R1:W-:Y:S01]  /*ac10*/  STL.64 [R1+0x230], R126 ;  /* 0x0002307e01007387 */ /* 0x0003e20000100a00 */
[----:B------:R-:W-:Y:S02]  /*ac20*/  ISETP.GE.U32.AND P5, PT, R124, 0x7fffff41, PT ;  /* 0x7fffff417c00780c */ /* 0x000fe40003fa6070 */
[----:B------:R-:W-:Y:S01]  /*ac30*/  ISETP.GE.AND P3, PT, R91, R124, PT ;  /* 0x0000007c5b00720c */ /* 0x000fe20003f66270 */
[----:B------:R-:W-:-:S04]  /*ac40*/  IMAD.WIDE R124, R0, 0x4, R86 ;  /* 0x00000004007c7825 */ /* 0x000fc800078e0256 */
[----:B-1----:R-:W-:Y:S01]  /*ac50*/  IMAD.WIDE R126, R0, 0x4, R88 ;  /* 0x00000004007e7825 */ /* 0x002fe200078e0258 */
[----:B------:R-:W-:-:S04]  /*ac60*/  IADD3 R0, R249, -0x41, RZ ;  /* 0xffffffbff9007810 */ /* 0x000fc80007ffe0ff */
[----:B------:R1:W-:Y:S04]  /*ac70*/  LDGSTS.E [R97+0xec00], [R126.64], !P1 ;  /* 0x0ec000007e617fae */ /* 0x0003e8000c921848 */
[----:B------:R2:W-:Y:S01]  /*ac80*/  LDGSTS.E [R97+0xee00], [R124.64], !P1 ;  /* 0x0ee000007c617fae */ /* 0x0005e2000c921848 */
[----:B------:R-:W-:Y:S01]  /*ac90*/  ISETP.GE.U32.AND P1, PT, R0, 0x7fffff80, PT ;  /* 0x7fffff800000780c */ /* 0x000fe20003f26070 */
[C---:B------:R-:W-:Y:S01]  /*aca0*/  IMAD R0, R248.reuse, 0x3f, RZ ;  /* 0x0000003ff8007824 */ /* 0x040fe200078e02ff */
[----:B------:R-:W-:Y:S01]  /*acb0*/  SHF.L.U32 R248, R248, 0x6, RZ ;  /* 0x00000006f8f87819 */ /* 0x000fe200000006ff */
[----:B------:R1:W-:Y:S04]  /*acc0*/  STL.64 [R1+0x220], R126 ;  /* 0x0002207e01007387 */ /* 0x0003e80000100a00 */
[----:B------:R2:W-:Y:S01]  /*acd0*/  STL.64 [R1+0x210], R124 ;  /* 0x0002107c01007387 */ /* 0x0005e20000100a00 */
[----:B-1----:R-:W-:-:S04]  /*ace0*/  IMAD.WIDE R126, R0, 0x4, R88 ;  /* 0x00000004007e7825 */ /* 0x002fc800078e0258 */
[----:B--2---:R-:W-:Y:S01]  /*acf0*/  IMAD.WIDE R124, R0, 0x4, R86 ;  /* 0x00000004007c7825 */ /* 0x004fe200078e0256 */
[----:B------:R-:W-:Y:S01]  /*ad00*/  IADD3 R0, R249, -0x45, RZ ;  /* 0xffffffbbf9007810 */ /* 0x000fe20007ffe0ff */
[----:B------:R4:W-:Y:S04]  /*ad10*/  LDGSTS.E [R97+0xfc00], [R126.64], !P2 ;  /* 0x0fc000007e617fae */ /* 0x0009e8000d121848 */
[----:B------:R4:W-:Y:S01]  /*ad20*/  LDGSTS.E [R97+0xfe00], [R124.64], !P2 ;  /* 0x0fe000007c617fae */ /* 0x0009e2000d121848 */
[----:B------:R-:W-:Y:S02]  /*ad30*/  ISETP.GE.U32.AND P2, PT, R0, 0x7fffff7c, PT ;  /* 0x7fffff7c0000780c */ /* 0x000fe40003f46070 */
[----:B------:R-:W-:Y:S01]  /*ad40*/  SEL R0, RZ, 0x4, P4 ;  /* 0x00000004ff007807 */ /* 0x000fe20002000000 */
[----:B------:R-:W0:Y:S01]  /*ad50*/  LDGDEPBAR ;  /* 0x00000000000079af */ /* 0x000e220000000000 */
[----:B------:R-:W-:-:S02]  /*ad60*/  ISETP.GE.U32.AND P4, PT, R252, 0x7fffff78, PT ;  /* 0x7fffff78fc00780c */ /* 0x000fc40003f86070 */
[----:B------:R-:W-:Y:S01]  /*ad70*/  SHF.R.S32.HI R252, RZ, 0x6, R90 ;  /* 0x00000006fffc7819 */ /* 0x000fe2000001145a */
[----:B------:R1:W-:Y:S03]  /*ad80*/  STL.64 [R1+0x208], R126 ;  /* 0x0002087e01007387 */ /* 0x0003e60000100a00 */
[----:B------:R-:W-:Y:S01]  /*ad90*/  SGXT R90, R252, 0x1 ;  /* 0x00000001fc5a781a */ /* 0x000fe20000000200 */
[----:B------:R-:W-:Y:S01]  /*ada0*/  IMAD.SHL.U32 R252, R91, 0x4, RZ ;  /* 0x000000045bfc7824 */ /* 0x000fe200078e00ff */
[----:B------:R2:W-:Y:S04]  /*adb0*/  STL.64 [R1+0x200], R124 ;  /* 0x0002007c01007387 */ /* 0x0005e80000100a00 */
[----:B------:R-:W-:-:S05]  /*adc0*/  LOP3.LUT R91, R252, 0x110, R90, 0x78, !PT ;  /* 0x00000110fc5b7812 */ /* 0x000fca00078e785a */
[----:B------:R3:W-:Y:S04]  /*add0*/  LDGSTS.E [R91+0x40000], [R2.64], P0 ;  /* 0x40000000025b7fae */ /* 0x0007e80008121848 */
        /* <DEDUP_REMOVED lines=27> */
[----:B-1----:R-:W2:Y:S04]  /*af90*/  LDL.64 R110, [R1+0x100] ;  /* 0x00010000016e7983 */ /* 0x002ea80000100a00 */
[----:B------:R-:W2:Y:S04]  /*afa0*/  LDL.64 R108, [R1+0x130] ;  /* 0x00013000016c7983 */ /* 0x000ea80000100a00 */
        /* <DEDUP_REMOVED lines=9> */
[----:B------:R1:W-:Y:S04]  /*b040*/  LDGSTS.E [R91+0x4e000], [R20.64], P0 ;  /* 0x4e000000145b7fae */ /* 0x0003e80008121848 */
[----:B------:R3:W-:Y:S04]  /*b050*/  LDGSTS.E [R91+0x4e800], [R44.64], P0 ;  /* 0x4e8000002c5b7fae */ /* 0x0007e80008121848 */
[----:B------:R3:W-:Y:S04]  /*b060*/  LDGSTS.E [R91+0x4f000], [R60.64], P0 ;  /* 0x4f0000003c5b7fae */ /* 0x0007e80008121848 */
[----:B-1----:R-:W2:Y:S01]  /*b070*/  LDL.LU.64 R20, [R1+0x13f8] ;  /* 0x0013f80001147983 */ /* 0x002ea20000300a00 */
[----:B----4-:R-:W-:-:S03]  /*b080*/  LOP3.LUT R97, R91, 0x20, RZ, 0x3c, !PT ;  /* 0x000000205b617812 */ /* 0x010fc600078e3cff */
[----:B---3--:R-:W3:Y:S04]  /*b090*/  LDL.LU.64 R44, [R1+0x13f0] ;  /* 0x0013f000012c7983 */ /* 0x008ee80000300a00 */
[----:B------:R-:W4:Y:S04]  /*b0a0*/  LDL.LU.64 R60, [R1+0x13e8] ;  /* 0x0013e800013c7983 */ /* 0x000f280000300a00 */
[----:B------:R1:W-:Y:S04]  /*b0b0*/  LDGSTS.E [R91+0x4f800], [R76.64], P0 ;  /* 0x4f8000004c5b7fae */ /* 0x0003e80008121848 */
[----:B------:R2:W-:Y:S04]  /*b0c0*/  LDGSTS.E [R97+0x40200], [R4.64], P0 ;  /* 0x4020000004617fae */ /* 0x0005e80008121848 */
[----:B------:R2:W-:Y:S04]  /*b0d0*/  LDGSTS.E [R97+0x40a00], [R12.64], P0 ;  /* 0x40a000000c617fae */ /* 0x0005e80008121848 */
[----:B-1----:R-:W4:Y:S04]  /*b0e0*/  LDL.LU.64 R76, [R1+0x13e0] ;  /* 0x0013e000014c7983 */ /* 0x002f280000300a00 */
[----:B--2---:R1:W-:Y:S04]  /*b0f0*/  LDGSTS.E [R97+0x41200], [R20.64], P0 ;  /* 0x4120000014617fae */ /* 0x0043e80008121848 */
[----:B------:R1:W-:Y:S04]  /*b100*/  LDGSTS.E [R97+0x41a00], [R28.64], P0 ;  /* 0x41a000001c617fae */ /* 0x0003e80008121848 */
[----:B------:R1:W-:Y:S04]  /*b110*/  LDGSTS.E [R97+0x42200], [R36.64], P0 ;  /* 0x4220000024617fae */ /* 0x0003e80008121848 */
[----:B---3--:R1:W-:Y:S04]  /*b120*/  LDGSTS.E [R97+0x42a00], [R44.64], P0 ;  /* 0x42a000002c617fae */ /* 0x0083e80008121848 */
[----:B------:R1:W-:Y:S04]  /*b130*/  LDGSTS.E [R97+0x43200], [R52.64], P0 ;  /* 0x4320000034617fae */ /* 0x0003e80008121848 */
[----:B----4-:R1:W-:Y:S04]  /*b140*/  LDGSTS.E [R97+0x43a00], [R60.64], P0 ;  /* 0x43a000003c617fae */ /* 0x0103e80008121848 */
        /* <DEDUP_REMOVED lines=17> */
[----:B-1----:R-:W4:Y:S04]  /*b260*/  LDL.LU.64 R70, [R1+0x13d8] ;  /* 0x0013d80001467983 */ /* 0x002f280000300a00 */
[----:B--2---:R-:W2:Y:S04]  /*b270*/  LDL.LU.64 R54, [R1+0x13d0] ;  /* 0x0013d00001367983 */ /* 0x004ea80000300a00 */
[----:B---3--:R-:W3:Y:S04]  /*b280*/  LDL.LU.64 R38, [R1+0x13c8] ;  /* 0x0013c80001267983 */ /* 0x008ee80000300a00 */
        /* <DEDUP_REMOVED lines=15> */
[----:B-1----:R-:W2:Y:S04]  /*b380*/  LDL.LU.64 R30, [R1+0x13c0] ;  /* 0x0013c000011e7983 */ /* 0x002ea80000300a00 */
[----:B------:R-:W2:Y:S04]  /*b390*/  LDL.LU.64 R14, [R1+0x13b8] ;  /* 0x0013b800010e7983 */ /* 0x000ea80000300a00 */
[----:B------:R-:W2:Y:S04]  /*b3a0*/  LDL.LU.64 R6, [R1+0x13b0] ;  /* 0x0013b00001067983 */ /* 0x000ea80000300a00 */
[----:B------:R1:W-:Y:S04]  /*b3b0*/  LDGSTS.E [R97+0x4e200], [R22.64], P0 ;  /* 0x4e20000016617fae */ /* 0x0003e80008121848 */
[----:B------:R1:W-:Y:S04]  /*b3c0*/  LDGSTS.E [R97+0x4ea00], [R46.64], P0 ;  /* 0x4ea000002e617fae */ /* 0x0003e80008121848 */
[----:B------:R1:W-:Y:S04]  /*b3d0*/  LDGSTS.E [R97+0x4f200], [R62.64], P0 ;  /* 0x4f2000003e617fae */ /* 0x0003e80008121848 */
[----:B-1----:R-:W3:Y:S01]  /*b3e0*/  LDL.LU.64 R22, [R1+0x13a8] ;  /* 0x0013a80001167983 */ /* 0x002ee20000300a00 */
[----:B------:R-:W-:-:S03]  /*b3f0*/  LOP3.LUT R90, R91, 0x40, RZ, 0x3c, !PT ;  /* 0x000000405b5a7812 */ /* 0x000fc600078e3cff */
[----:B------:R-:W4:Y:S04]  /*b400*/  LDL.LU.64 R46, [R1+0x13a0] ;  /* 0x0013a000012e7983 */ /* 0x000f280000300a00 */
[----:B------:R-:W4:Y:S04]  /*b410*/  LDL.LU.64 R62, [R1+0x1398] ;  /* 0x00139800013e7983 */ /* 0x000f280000300a00 */
[----:B------:R1:W-:Y:S04]  /*b420*/  LDGSTS.E [R97+0x4fa00], [R78.64], P0 ;  /* 0x4fa000004e617fae */ /* 0x0003e80008121848 */
[----:B-1----:R-:W4:Y:S01]  /*b430*/  LDL.LU.64 R78, [R1+0x1390] ;  /* 0x00139000014e7983 */ /* 0x002f220000300a00 */
[----:B------:R-:W-:-:S03]  /*b440*/  LOP3.LUT R97, R91, 0x60, RZ, 0x3c, !PT ;  /* 0x000000605b617812 */ /* 0x000fc600078e3cff */
[----:B--2---:R1:W-:Y:S04]  /*b450*/  LDGSTS.E [R90+0x40400], [R6.64], P0 ;  /* 0x40400000065a7fae */ /* 0x0043e80008121848 */
[----:B------:R1:W-:Y:S04]  /*b460*/  LDGSTS.E [R90+0x40c00], [R14.64], P0 ;  /* 0x40c000000e5a7fae */ /* 0x0003e80008121848 */
[----:B---3--:R1:W-:Y:S04]  /*b470*/  LDGSTS.E [R90+0x41400], [R22.64], P0 ;  /* 0x41400000165a7fae */ /* 0x0083e80008121848 */
[----:B------:R1:W-:Y:S04]  /*b480*/  LDGSTS.E [R90+0x41c00], [R30.64], P0 ;  /* 0x41c000001e5a7fae */ /* 0x0003e80008121848 */
        /* <DEDUP_REMOVED lines=33> */
[----:B-1----:R-:W2:Y:S04]  /*b6a0*/  LDL.LU.64 R32, [R1+0x1358] ;  /* 0x0013580001207983 */ /* 0x002ea80000300a00 */
[----:B------:R-:W2:Y:S04]  /*b6b0*/  LDL.LU.64 R24, [R1+0x1350] ;  /* 0x0013500001187983 */ /* 0x000ea80000300a00 */
[----:B------:R-:W2:Y:S04]  /*b6c0*/  LDL.LU.64 R16, [R1+0x1348] ;  /* 0x0013480001107983 */ /* 0x000ea80000300a00 */
[----:B------:R1:W-:Y:S04]  /*b6d0*/  LDGSTS.E [R90+0x4fc00], [R8.64], P0 ;  /* 0x4fc00000085a7fae */ /* 0x0003e80008121848 */
[----:B-1----:R-:W2:Y:S04]  /*b6e0*/  LDL.LU.64 R8, [R1+0x1340] ;  /* 0x0013400001087983 */ /* 0x002ea80000300a00 */
[----:B------:R-:W3:Y:S04]  /*b6f0*/  LDL.64 R130, [R1+0xf0] ;  /* 0x0000f00001827983 */ /* 0x000ee80000100a00 */
[----:B------:R-:W3:Y:S04]  /*b700*/  LDL.64 R128, [R1+0x118] ;  /* 0x0001180001807983 */ /* 0x000ee80000100a00 */
[----:B------:R-:W3:Y:S04]  /*b710*/  LDL.64 R126, [R1+0x148] ;  /* 0x00014800017e7983 */ /* 0x000ee80000100a00 */
[----:B------:R-:W3:Y:S04]  /*b720*/  LDL.64 R124, [R1+0x170] ;  /* 0x00017000017c7983 */ /* 0x000ee80000100a00 */
[----:B------:R-:W3:Y:S04]  /*b730*/  LDL.64 R122, [R1+0x1a0] ;  /* 0x0001a000017a7983 */ /* 0x000ee80000100a00 */
[----:B------:R-:W3:Y:S04]  /*b740*/  LDL.64 R120, [R1+0x1d0] ;  /* 0x0001d00001787983 */ /* 0x000ee80000100a00 */
[----:B------:R-:W3:Y:S04]  /*b750*/  LDL.64 R118, [R1+0x1f8] ;  /* 0x0001f80001767983 */ /* 0x000ee80000100a00 */
[----:B------:R-:W4:Y:S04]  /*b760*/  LDL.64 R116, [R1+0x258] ;  /* 0x0002580001747983 */ /* 0x000f280000100a00 */
        /* <DEDUP_REMOVED lines=14> */
[----:B--2---:R1:W-:Y:S04]  /*b850*/  LDGSTS.E [R97+0x40600], [R8.64], P0 ;  /* 0x4060000008617fae */ /* 0x0043e80008121848 */
[----:B------:R1:W-:Y:S04]  /*b860*/  LDGSTS.E [R97+0x40e00], [R16.64], P0 ;  /* 0x40e0000010617fae */ /* 0x0003e80008121848 */
[----:B------:R1:W-:Y:S04]  /*b870*/  LDGSTS.E [R97+0x41600], [R24.64], P0 ;  /* 0x4160000018617fae */ /* 0x0003e80008121848 */
[----:B------:R1:W-:Y:S04]  /*b880*/  LDGSTS.E [R97+0x41e00], [R32.64], P0 ;  /* 0x41e0000020617fae */ /* 0x0003e80008121848 */
[----:B------:R1:W-:Y:S04]  /*b890*/  LDGSTS.E [R97+0x42600], [R40.64], P0 ;  /* 0x4260000028617fae */ /* 0x0003e80008121848 */
        /* <DEDUP_REMOVED lines=8> */
[----:B--2---:R-:W2:Y:S04]  /*b920*/  LDL.LU.64 R130, [R1+0x1338] ;  /* 0x0013380001827983 */ /* 0x004ea80000300a00 */
[----:B---3--:R-:W3:Y:S04]  /*b930*/  LDL.LU.64 R128, [R1+0x1330] ;  /* 0x0013300001807983 */ /* 0x008ee80000300a00 */
[----:B----4-:R-:W4:Y:S04]  /*b940*/  LDL.LU.64 R126, [R1+0x1328] ;  /* 0x00132800017e7983 */ /* 0x010f280000300a00 */
        /* <DEDUP_REMOVED lines=16> */
[----:B------:R-:W3:Y:S04]  /*ba50*/  LDL.LU.64 R92, [R1+0xa8] ;  /* 0x0000a800015c7983 */ /* 0x000ee80000300a00 */
[----:B------:R-:W4:Y:S04]  /*ba60*/  LDL.LU.64 R112, [R1+0x12f0] ;  /* 0x0012f00001707983 */ /* 0x000f280000300a00 */
[----:B------:R1:W-:Y:S04]  /*ba70*/  LDGSTS.E [R97+0x4b600], [R110.64], P0 ;  /* 0x4b6000006e617fae */ /* 0x0003e80008121848 */
[----:B------:R1:W-:Y:S04]  /*ba80*/  LDGSTS.E [R97+0x4be00], [R90.64], P0 ;  /* 0x4be000005a617fae */ /* 0x0003e80008121848 */
[----:B------:R1:W-:Y:S04]  /*ba90*/  LDGSTS.E [R97+0x4c600], [R244.64], P0 ;  /* 0x4c600000f4617fae */ /* 0x0003e80008121848 */
[----:B-1----:R-:W4:Y:S04]  /*baa0*/  LDL.LU.64 R110, [R1+0x12e8] ;  /* 0x0012e800016e7983 */ /* 0x002f280000300a00 */
[----:B------:R-:W4:Y:S04]  /*bab0*/  LDL.LU.64 R90, [R1+0x70] ;  /* 0x00007000015a7983 */ /* 0x000f280000300a00 */
[----:B------:R-:W4:Y:S04]  /*bac0*/  LDL.LU.64 R244, [R1+0x68] ;  /* 0x0000680001f47983 */ /* 0x000f280000300a00 */
[----:B------:R1:W-:Y:S04]  /*bad0*/  LDGSTS.E [R97+0x4ce00], [R108.64], P0 ;  /* 0x4ce000006c617fae */ /* 0x0003e80008121848 */
[----:B------:R1:W-:Y:S04]  /*bae0*/  LDGSTS.E [R97+0x4d600], [R106.64], P0 ;  /* 0x4d6000006a617fae */ /* 0x0003e80008121848 */
[----:B------:R1:W-:Y:S04]  /*baf0*/  LDGSTS.E [R97+0x4de00], [R104.64], P0 ;  /* 0x4de0000068617fae */ /* 0x0003e80008121848 */
[----:B-1----:R-:W4:Y:S04]  /*bb00*/  LDL.LU.64 R108, [R1+0x12e0] ;  /* 0x0012e000016c7983 */ /* 0x002f280000300a00 */
[----:B------:R-:W4:Y:S04]  /*bb10*/  LDL.LU.64 R106, [R1+0x12d8] ;  /* 0x0012d800016a7983 */ /* 0x000f280000300a00 */
[----:B------:R-:W4:Y:S04]  /*bb20*/  LDL.LU.64 R104, [R1+0x12d0] ;  /* 0x0012d00001687983 */ /* 0x000f280000300a00 */
[----:B------:R1:W-:Y:S01]  /*bb30*/  LDGSTS.E [R97+0x4e600], [R246.64], P0 ;  /* 0x4e600000f6617fae */ /* 0x0003e20008121848 */
[----:B------:R-:W-:-:S03]  /*bb40*/  IADD3 R252, R249, -0x4d, RZ ;  /* 0xffffffb3f9fc7810 */ /* 0x000fc60007ffe0ff */
[----:B------:R1:W-:Y:S04]  /*bb50*/  LDGSTS.E [R97+0x4ee00], [R102.64], P0 ;  /* 0x4ee0000066617fae */ /* 0x0003e80008121848 */
[----:B------:R1:W-:Y:S04]  /*bb60*/  LDGSTS.E [R97+0x4f600], [R100.64], P0 ;  /* 0x4f60000064617fae */ /* 0x0003e80008121848 */
[----:B-1----:R-:W4:Y:S04]  /*bb70*/  LDL.LU.64 R246, [R1+0x30] ;  /* 0x0000300001f67983 */ /* 0x002f280000300a00 */
[----:B------:R1:W-:Y:S01]  /*bb80*/  LDGSTS.E [R97+0x4fe00], [R98.64], P0 ;  /* 0x4fe0000062617fae */ /* 0x0003e20008121848 */
[----:B------:R-:W-:-:S03]  /*bb90*/  ISETP.GT.AND P0, PT, R96, 0x7f, PT ;  /* 0x0000007f6000780c */ /* 0x000fc60003f04270 */
[----:B------:R-:W0:Y:S01]  /*bba0*/  LDGDEPBAR ;  /* 0x00000000000079af */ /* 0x000e220000000000 */
[----:B------:R-:W-:Y:S02]  /*bbb0*/  SEL R0, R0, RZ, P0 ;  /* 0x000000ff00007207 */ /* 0x000fe40000000000 */
[----:B------:R-:W-:Y:S01]  /*bbc0*/  ISETP.GE.U32.AND P0, PT, R252, 0x7fffff74, PT ;  /* 0x7fffff74fc00780c */ /* 0x000fe20003f06070 */
[----:B------:R-:W4:Y:S04]  /*bbd0*/  LDL.LU.64 R102, [R1+0x12c8] ;  /* 0x0012c80001667983 */ /* 0x000f280000300a00 */
[----:B------:R-:W1:Y:S02]  /*bbe0*/  S2R R252, SR_TID.X ;  /* 0x0000000000fc7919 */ /* 0x000e640000002100 */
[----:B-1----:R-:W-:-:S02]  /*bbf0*/  IMAD.WIDE R96, R248, 0x4, R86 ;  /* 0x00000004f8607825 */ /* 0x002fc400078e0256 */
[----:B------:R-:W4:Y:S02]  /*bc00*/  LDL.LU.64 R100, [R1+0x12c0] ;  /* 0x0012c00001647983 */ /* 0x000f240000300a00 */
[----:B------:R-:W-:Y:S02]  /*bc10*/  IMAD.WIDE R98, R248, 0x4, R88 ;  /* 0x00000004f8627825 */ /* 0x000fe400078e0258 */
[----:B------:R-:W4:Y:S01]  /*bc20*/  LDL.LU.64 R88, [R1+0x28] ;  /* 0x0000280001587983 */ /* 0x000f220000300a00 */
[----:B------:R-:W-:-:S03]  /*bc30*/  IADD3 R86, R249, -0x51, RZ ;  /* 0xffffffaff9567810 */ /* 0x000fc60007ffe0ff */
[----:B------:R1:W-:Y:S04]  /*bc40*/  STL.64 [R1+0x760], R98 ;  /* 0x0007606201007387 */ /* 0x0003e80000100a00 */
[----:B------:R1:W-:Y:S01]  /*bc50*/  STL.64 [R1+0x758], R96 ;  /* 0x0007586001007387 */ /* 0x0003e20000100a00 */
[----:B------:R-:W-:-:S05]  /*bc60*/  LOP3.LUT R87, R252, 0x7f, RZ, 0xc0, !PT ;  /* 0x0000007ffc577812 */ /* 0x000fca00078ec0ff */
[----:B------:R-:W-:Y:S01]  /*bc70*/  IMAD.SHL.U32 R252, R87, 0x4, RZ ;  /* 0x0000000457fc7824 */ /* 0x000fe200078e00ff */
[----:B------:R-:W-:Y:S06]  /*bc80*/  BAR.SYNC.DEFER_BLOCKING 0x0 ;  /* 0x0000000000007b1d */ /* 0x000fec0000010000 */
[----:B------:R-:W-:Y:S01]  /*bc90*/  @!PT LDS RZ, [RZ] ;  /* 0x00000000fffff984 */ /* 0x000fe20000000800 */
[----:B------:R-:W-:Y:S01]  /*bca0*/  @!PT LDS RZ, [RZ] ;  /* 0x00000000fffff984 */ /* 0x000fe20000000800 */
[----:B------:R-:W-:Y:S01]  /*bcb0*/  @!PT LDS RZ, [RZ] ;  /* 0x00000000fffff984 */ /* 0x000fe20000000800 */
[----:B------:R1:W-:Y:S04]  /*bcc0*/  LDGSTS.E [R252+0x10000], [R98.64], !P1 ;  /* 0x1000000062fc7fae */ /* 0x0003e8000c921848 */
[----:B------:R1:W-:Y:S04]  /*bcd0*/  LDGSTS.E [R252+0x10200], [R96.64], !P1 ;  /* 0x1020000060fc7fae */ /* 0x0003e8000c921848 */
[----:B-1----:R-:W4:Y:S04]  /*bce0*/  LDL.LU.64 R98, [R1+0x12b8] ;  /* 0x0012b80001627983 */ /* 0x002f280000300a00 */
[----:B------:R-:W4:Y:S01]  /*bcf0*/  LDL.LU.64 R96, [R1+0x12b0] ;  /* 0x0012b00001607983 */ /* 0x000f220000300a00 */
[----:B------:R-:W-:-:S02]  /*bd00*/  ISETP.GE.U32.AND P1, PT, R86, 0x7fffff70, PT ;  /* 0x7fffff705600780c */ /* 0x000fc40003f26070 */
[----:B------:R-:W-:Y:S01]  /*bd10*/  IADD3 R86, R249, -0x55, RZ ;  /* 0xffffffabf9567810 */ /* 0x000fe20007ffe0ff */
[----:B--2---:R-:W-:-:S04]  /*bd20*/  IMAD.WIDE R94, R248, 0x4, R94 ;  /* 0x00000004f85e7825 */ /* 0x004fc800078e025e */
[C---:B---3--:R-:W-:Y:S01]  /*bd30*/  IMAD.WIDE R92, R248.reuse, 0x4, R92 ;  /* 0x00000004f85c7825 */ /* 0x048fe200078e025c */
[----:B------:R1:W-:Y:S04]  /*bd40*/  STL.64 [R1+0x750], R94 ;  /* 0x0007505e01007387 */ /* 0x0003e80000100a00 */
[----:B------:R1:W-:Y:S04]  /*bd50*/  LDGSTS.E [R252+0x11000], [R94.64], !P2 ;  /* 0x110000005efc7fae */ /* 0x0003e8000d121848 */
[----:B------:R2:W-:Y:S04]  /*bd60*/  LDGSTS.E [R252+0x11200], [R92.64], !P2 ;  /* 0x112000005cfc7fae */ /* 0x0005e8000d121848 */
[----:B-1----:R-:W3:Y:S04]  /*bd70*/  LDL.LU.64 R94, [R1+0x12a8] ;  /* 0x0012a800015e7983 */ /* 0x002ee80000300a00 */
[----:B------:R2:W-:Y:S01]  /*bd80*/  STL.64 [R1+0x748], R92 ;  /* 0x0007485c01007387 */ /* 0x0005e20000100a00 */
[----:B----4-:R-:W-:-:S04]  /*bd90*/  IMAD.WIDE R90, R248, 0x4, R90 ;  /* 0x00000004f85a7825 */ /* 0x010fc800078e025a */
[----:B------:R-:W-:Y:S01]  /*bda0*/  IMAD.WIDE R244, R248, 0x4, R244 ;  /* 0x00000004f8f47825 */ /* 0x000fe200078e02f4 */
[----:B------:R1:W-:Y:S04]  /*bdb0*/  LDGSTS.E [R252+0x12000], [R90.64], !P4 ;  /* 0x120000005afc7fae */ /* 0x0003e8000e121848 */
[----:B--2---:R-:W2:Y:S01]  /*bdc0*/  LDL.LU.64 R92, [R1+0x12a0] ;  /* 0x0012a000015c7983 */ /* 0x004ea20000300a00 */
[----:B------:R-:W-:Y:S02]  /*bdd0*/  ISETP.GE.U32.AND P2, PT, R86, 0x7fffff6c, PT ;  /* 0x7fffff6c5600780c */ /* 0x000fe40003f46070 */
[C---:B------:R-:W-:Y:S01]  /*bde0*/  IADD3 R86, R249.reuse, -0x59, RZ ;  /* 0xffffffa7f9567810 */ /* 0x040fe20007ffe0ff */
[----:B------:R1:W-:Y:S04]  /*bdf0*/  STL.64 [R1+0x740], R90 ;  /* 0x0007405a01007387 */ /* 0x0003e80000100a00 */
[----:B------:R4:W-:Y:S04]  /*be00*/  LDGSTS.E [R252+0x12200], [R244.64], !P4 ;  /* 0x12200000f4fc7fae */ /* 0x0009e8000e121848 */
[----:B-1----:R-:W2:Y:S04]  /*be10*/  LDL.LU.64 R90, [R1+0x1298] ;  /* 0x00129800015a7983 */ /* 0x002ea80000300a00 */
[----:B------:R4:W-:Y:S04]  /*be20*/  STL.64 [R1+0x738], R244 ;  /* 0x000738f401007387 */ /* 0x0009e80000100a00 */
[----:B----4-:R-:W4:Y:S01]  /*be30*/  LDL.LU.64 R244, [R1+0x1290] ;  /* 0x0012900001f47983 */ /* 0x010f220000300a00 */
[----:B------:R-:W-:Y:S01]  /*be40*/  ISETP.GE.U32.AND P4, PT, R86, 0x7fffff68, PT ;  /* 0x7fffff685600780c */ /* 0x000fe20003f86070 */
[----:B------:R-:W-:Y:S01]  /*be50*/  IMAD.WIDE R246, R248, 0x4, R246 ;  /* 0x00000004f8f67825 */ /* 0x000fe200078e02f6 */
[----:B------:R-:W-:-:S04]  /*be60*/  IADD3 R86, R249, -0x5d, RZ ;  /* 0xffffffa3f9567810 */ /* 0x000fc80007ffe0ff */
[----:B------:R1:W-:Y:S04]  /*be70*/  STL.64 [R1+0x730], R246 ;  /* 0x000730f601007387 */ /* 0x0003e80000100a00 */
[----:B------:R1:W-:Y:S04]  /*be80*/  LDGSTS.E [R252+0x13000], [R246.64], !P0 ;  /* 0x13000000f6fc7fae */ /* 0x0003e8000c121848 */
[----:B-1----:R-:W3:Y:S01]  /*be90*/  LDL.LU.64 R246, [R1+0x1288] ;  /* 0x0012880001f67983 */ /* 0x002ee20000300a00 */
[----:B------:R-:W-:-:S05]  /*bea0*/  IMAD.WIDE R88, R248, 0x4, R88 ;  /* 0x00000004f8587825 */ /* 0x000fca00078e0258 */
[----:B------:R4:W-:Y:S04]  /*beb0*/  STL.64 [R1+0x728], R88 ;  /* 0x0007285801007387 */ /* 0x0009e80000100a00 */
[----:B------:R4:W-:Y:S01]  /*bec0*/  LDGSTS.E [R252+0x13200], [R88.64], !P0 ;  /* 0x1320000058fc7fae */ /* 0x0009e2000c121848 */
[----:B------:R-:W-:Y:S02]  /*bed0*/  ISETP.GE.U32.AND P0, PT, R86, 0x7fffff64, PT ;  /* 0x7fffff645600780c */ /* 0x000fe40003f06070 */
[----:B------:R-:W-:Y:S01]  /*bee0*/  IADD3 R86, R249, -0x61, RZ ;  /* 0xffffff9ff9567810 */ /* 0x000fe20007ffe0ff */
[----:B--2---:R-:W-:-:S04]  /*bef0*/  IMAD.WIDE R90, R248, 0x4, R90 ;  /* 0x00000004f85a7825 */ /* 0x004fc800078e025a */
[----:B----4-:R-:W-:-:S04]  /*bf00*/  IMAD.WIDE R88, R248, 0x4, R244 ;  /* 0x00000004f8587825 */ /* 0x010fc800078e02f4 */
[----:B---3--:R-:W-:-:S05]  /*bf10*/  IMAD.WIDE R246, R248, 0x4, R246 ;  /* 0x00000004f8f67825 */ /* 0x008fca00078e02f6 */
[----:B------:R-:W-:Y:S04]  /*bf20*/  STL.64 [R1+0x720], R246 ;  /* 0x000720f601007387 */ /* 0x000fe80000100a00 */
[----:B------:R1:W-:Y:S04]  /*bf30*/  LDGSTS.E [R252+0x14000], [R246.64], !P1 ;  /* 0x14000000f6fc7fae */ /* 0x0003e8000c921848 */
[----:B------:R2:W-:Y:S04]  /*bf40*/  STL.64 [R1+0x718], R88 ;  /* 0x0007185801007387 */ /* 0x0005e80000100a00 */
[----:B------:R2:W-:Y:S04]  /*bf50*/  LDGSTS.E [R252+0x14200], [R88.64], !P1 ;  /* 0x1420000058fc7fae */ /* 0x0005e8000c921848 */
[----:B------:R3:W-:Y:S04]  /*bf60*/  STL.64 [R1+0x710], R90 ;  /* 0x0007105a01007387 */ /* 0x0007e80000100a00 */
[----:B------:R3:W-:Y:S01]  /*bf70*/  LDGSTS.E [R252+0x15000], [R90.64], !P2 ;  /* 0x150000005afc7fae */ /* 0x0007e2000d121848 */
[----:B--2---:R-:W-:Y:S01]  /*bf80*/  IMAD.WIDE R88, R248, 0x4, R92 ;  /* 0x00000004f8587825 */ /* 0x004fe200078e025c */
[----:B------:R-:W-:-:S04]  /*bf90*/  ISETP.GE.U32.AND P1, PT, R86, 0x7fffff60, PT ;  /* 0x7fffff605600780c */ /* 0x000fc80003f26070 */
[----:B------:R2:W-:Y:S01]  /*bfa0*/  STL.64 [R1+0x708], R88 ;  /* 0x0007085801007387 */ /* 0x0005e20000100a00 */
[----:B---3--:R-:W-:-:S03]  /*bfb0*/  IMAD.WIDE R90, R248, 0x4, R94 ;  /* 0x00000004f85a7825 */ /* 0x008fc600078e025e */
[----:B------:R2:W-:Y:S01]  /*bfc0*/  LDGSTS.E [R252+0x15200], [R88.64], !P2 ;  /* 0x1520000058fc7fae */ /* 0x0005e2000d121848 */
[----:B------:R-:W-:-:S03]  /*bfd0*/  IADD3 R86, R249, -0x65, RZ ;  /* 0xffffff9bf9567810 */ /* 0x000fc60007ffe0ff */
        /* <DEDUP_REMOVED lines=26> */
[----:B--2---:R-:W-:-:S05]  /*c180*/  IMAD.WIDE R88, R248, 0x4, R108 ;  /* 0x00000004f8587825 */ /* 0x004fca00078e026c */
[----:B------:R2:W-:Y:S01]  /*c190*/  STL.64 [R1+0x6c8], R88 ;  /* 0x0006c85801007387 */ /* 0x0005e20000100a00 */
[----:B---3--:R-:W-:-:S03]  /*c1a0*/  IMAD.WIDE R90, R248, 0x4, R110 ;  /* 0x00000004f85a7825 */ /* 0x008fc600078e026e */
[----:B------:R2:W-:Y:S01]  /*c1b0*/  LDGSTS.E [R252+0x19200], [R88.64], !P2 ;  /* 0x1920000058fc7fae */ /* 0x0005e2000d121848 */
[----:B------:R-:W-:-:S03]  /*c1c0*/  ISETP.GE.U32.AND P1, PT, R86, 0x7fffff50, PT ;  /* 0x7fffff505600780c */ /* 0x000fc60003f26070 */
[----:B------:R3:W-:Y:S01]  /*c1d0*/  STL.64 [R1+0x6c0], R90 ;  /* 0x0006c05a01007387 */ /* 0x0007e20000100a00 */
[----:B------:R-:W-:-:S03]  /*c1e0*/  IADD3 R86, R249, -0x75, RZ ;  /* 0xffffff8bf9567810 */ /* 0x000fc60007ffe0ff */
[----:B------:R3:W-:Y:S01]  /*c1f0*/  LDGSTS.E [R252+0x1a000], [R90.64], !P4 ;  /* 0x1a0000005afc7fae */ /* 0x0007e2000e121848 */
[----:B--2---:R-:W-:-:S05]  /*c200*/  IMAD.WIDE R88, R248, 0x4, R112 ;  /* 0x00000004f8587825 */ /* 0x004fca00078e0270 */
[----:B------:R2:W-:Y:S01]  /*c210*/  STL.64 [R1+0x6b8], R88 ;  /* 0x0006b85801007387 */ /* 0x0005e20000100a00 */
[----:B---3--:R-:W-:-:S03]  /*c220*/  IMAD.WIDE R90, R248, 0x4, R114 ;  /* 0x00000004f85a7825 */ /* 0x008fc600078e0272 */
[----:B------:R2:W-:Y:S01]  /*c230*/  LDGSTS.E [R252+0x1a200], [R88.64], !P4 ;  /* 0x1a20000058fc7fae */ /* 0x0005e2000e121848 */
[----:B------:R-:W-:-:S03]  /*c240*/  ISETP.GE.U32.AND P2, PT, R86, 0x7fffff4c, PT ;  /* 0x7fffff4c5600780c */ /* 0x000fc60003f46070 */
[----:B------:R3:W-:Y:S04]  /*c250*/  STL.64 [R1+0x6b0], R90 ;  /* 0x0006b05a01007387 */ /* 0x0007e80000100a00 */
[----:B------:R3:W-:Y:S01]  /*c260*/  LDGSTS.E [R252+0x1b000], [R90.64], !P0 ;  /* 0x1b0000005afc7fae */ /* 0x0007e2000c121848 */
[----:B--2---:R-:W-:-:S05]  /*c270*/  IMAD.WIDE R88, R248, 0x4, R116 ;  /* 0x00000004f8587825 */ /* 0x004fca00078e0274 */
[----:B------:R2:W-:Y:S01]  /*c280*/  STL.64 [R1+0x6a8], R88 ;  /* 0x0006a85801007387 */ /* 0x0005e20000100a00 */
[----:B---3--:R-:W-:-:S03]  /*c290*/  IMAD.WIDE R90, R248, 0x4, R118 ;  /* 0x00000004f85a7825 */ /* 0x008fc600078e0276 */
[----:B------:R2:W-:Y:S04]  /*c2a0*/  LDGSTS.E [R252+0x1b200], [R88.64], !P0 ;  /* 0x1b20000058fc7fae */ /* 0x0005e8000c121848 */
[----:B------:R-:W3:Y:S04]  /*c2b0*/  LDL.LU.64 R98, [R1+0xe0] ;  /* 0x0000e00001627983 */ /* 0x000ee80000300a00 */
[----:B------:R-:W4:Y:S01]  /*c2c0*/  LDL.LU.64 R96, [R1+0xd8] ;  /* 0x0000d80001607983 */ /* 0x000f220000300a00 */
[----:B--2---:R-:W-:-:S03]  /*c2d0*/  IMAD.WIDE R88, R248, 0x4, R120 ;  /* 0x00000004f8587825 */ /* 0x004fc600078e0278 */
[----:B------:R2:W-:Y:S04]  /*c2e0*/  STL.64 [R1+0x6a0], R90 ;  /* 0x0006a05a01007387 */ /* 0x0005e80000100a00 */
[----:B------:R2:W-:Y:S04]  /*c2f0*/  LDGSTS.E [R252+0x1c000], [R90.64], !P1 ;  /* 0x1c0000005afc7fae */ /* 0x0005e8000c921848 */
[----:B------:R1:W-:Y:S04]  /*c300*/  STL.64 [R1+0x698], R88 ;  /* 0x0006985801007387 */ /* 0x0003e80000100a00 */
[----:B------:R-:W4:Y:S01]  /*c310*/  LDL.LU.64 R94, [R1+0xa0] ;  /* 0x0000a000015e7983 */ /* 0x000f220000300a00 */
[----:B--2---:R-:W-:-:S03]  /*c320*/  IMAD.WIDE R90, R248, 0x4, R122 ;  /* 0x00000004f85a7825 */ /* 0x004fc600078e027a */
[----:B------:R1:W-:Y:S04]  /*c330*/  LDGSTS.E [R252+0x1c200], [R88.64], !P1 ;  /* 0x1c20000058fc7fae */ /* 0x0003e8000c921848 */
[----:B------:R-:W2:Y:S04]  /*c340*/  LDL.LU.64 R92, [R1+0x98] ;  /* 0x00009800015c7983 */ /* 0x000ea80000300a00 */
[----:B------:R1:W-:Y:S02]  /*c350*/  STL.64 [R1+0x690], R90 ;  /* 0x0006905a01007387 */ /* 0x0003e40000100a00 */
[----:B-1----:R-:W-:-:S02]  /*c360*/  IMAD.WIDE R88, R248, 0x4, R124 ;  /* 0x00000004f8587825 */ /* 0x002fc400078e027c */
[----:B------:R1:W-:Y:S04]  /*c370*/  LDGSTS.E [R252+0x1d000], [R90.64], !P2 ;  /* 0x1d0000005afc7fae */ /* 0x0003e8000d121848 */
[----:B------:R1:W-:Y:S04]  /*c380*/  LDGSTS.E [R252+0x1d200], [R88.64], !P2 ;  /* 0x1d20000058fc7fae */ /* 0x0003e8000d121848 */
[----:B-1----:R-:W2:Y:S04]  /*c390*/  LDL.LU.64 R90, [R1+0x60] ;  /* 0x00006000015a7983 */ /* 0x002ea80000300a00 */
[----:B------:R1:W-:Y:S04]  /*c3a0*/  STL.64 [R1+0x688], R88 ;  /* 0x0006885801007387 */ /* 0x0003e80000100a00 */
[----:B------:R-:W2:Y:S04]  /*c3b0*/  LDL.LU.64 R244, [R1+0x58] ;  /* 0x0000580001f47983 */ /* 0x000ea80000300a00 */
[----:B------:R-:W2:Y:S04]  /*c3c0*/  LDL.LU.64 R246, [R1+0x20] ;  /* 0x0000200001f67983 */ /* 0x000ea80000300a00 */
[----:B-1----:R-:W2:Y:S04]  /*c3d0*/  LDL.LU.64 R88, [R1+0x18] ;  /* 0x0000180001587983 */ /* 0x002ea80000300a00 */
[----:B------:R-:W1:Y:S01]  /*c3e0*/  S2R R101, SR_TID.X ;  /* 0x0000000000657919 */ /* 0x000e620000002100 */
[----:B------:R-:W-:-:S04]  /*c3f0*/  IADD3 R86, R249, -0x79, RZ ;  /* 0xffffff87f9567810 */ /* 0x000fc80007ffe0ff */
[----:B------:R-:W-:Y:S02]  /*c400*/  ISETP.GE.U32.AND P4, PT, R86, 0x7fffff48, PT ;  /* 0x7fffff485600780c */ /* 0x000fe40003f86070 */
[----:B------:R-:W-:-:S04]  /*c410*/  IADD3 R86, R249, -0x7d, RZ ;  /* 0xffffff83f9567810 */ /* 0x000fc80007ffe0ff */
[----:B------:R-:W-:Y:S02]  /*c420*/  ISETP.GE.U32.AND P0, PT, R86, 0x7fffff44, PT ;  /* 0x7fffff445600780c */ /* 0x000fe40003f06070 */
[----:B------:R-:W-:Y:S01]  /*c430*/  IADD3 R86, R249, -0x42, RZ ;  /* 0xffffffbef9567810 */ /* 0x000fe20007ffe0ff */
[----:B------:R-:W-:-:S03]  /*c440*/  IMAD.WIDE R104, R248, 0x4, R126 ;  /* 0x00000004f8687825 */ /* 0x000fc600078e027e */
[----:B------:R-:W-:Y:S02]  /*c450*/  ISETP.GE.U32.AND P1, PT, R86, 0x7fffff7f, PT ;  /* 0x7fffff7f5600780c */ /* 0x000fe40003f26070 */
[----:B------:R-:W-:Y:S01]  /*c460*/  IADD3 R86, R249, -0x46, RZ ;  /* 0xffffffbaf9567810 */ /* 0x000fe20007ffe0ff */
[----:B------:R-:W-:Y:S01]  /*c470*/  IMAD.WIDE R102, R248, 0x4, R128 ;  /* 0x00000004f8667825 */ /* 0x000fe200078e0280 */
[----:B------:R1:W-:Y:S02]  /*c480*/  LDGSTS.E [R252+0x1e000], [R104.64], !P4 ;  /* 0x1e00000068fc7fae */ /* 0x0003e4000e121848 */
[----:B-1----:R-:W-:Y:S02]  /*c490*/  LOP3.LUT R101, R101, 0x7f, RZ, 0xc0, !PT ;  /* 0x0000007f65657812 */ /* 0x002fe400078ec0ff */
[----:B------:R1:W-:Y:S01]  /*c4a0*/  STL.64 [R1+0x680], R104 ;  /* 0x0006806801007387 */ /* 0x0003e20000100a00 */
[----:B------:R-:W-:Y:S02]  /*c4b0*/  ISETP.GE.U32.AND P2, PT, R86, 0x7fffff7b, PT ;  /* 0x7fffff7b5600780c */ /* 0x000fe40003f46070 */
[----:B------:R-:W-:Y:S01]  /*c4c0*/  IMAD.SHL.U32 R101, R101, 0x4, RZ ;  /* 0x0000000465657824 */ /* 0x000fe200078e00ff */
[----:B------:R-:W-:Y:S01]  /*c4d0*/  IADD3 R86, R249, -0x4a, RZ ;  /* 0xffffffb6f9567810 */ /* 0x000fe20007ffe0ff */
[----:B------:R1:W-:Y:S04]  /*c4e0*/  STL.64 [R1+0x678], R102 ;  /* 0x0006786601007387 */ /* 0x0003e80000100a00 */
[----:B------:R1:W-:Y:S02]  /*c4f0*/  LDGSTS.E [R252+0x1e200], [R102.64], !P4 ;  /* 0x1e20000066fc7fae */ /* 0x0003e4000e121848 */
[----:B-1----:R-:W-:Y:S01]  /*c500*/  IMAD.WIDE R104, R248, 0x4, R130 ;  /* 0x00000004f8687825 */ /* 0x002fe200078e0282 */
[----:B------:R-:W-:-:S02]  /*c510*/  LOP3.LUT R101, R101, 0x20, RZ, 0x3c, !PT ;  /* 0x0000002065657812 */ /* 0x000fc400078e3cff */
[----:B------:R-:W-:Y:S02]  /*c520*/  ISETP.GE.U32.AND P4, PT, R86, 0x7fffff77, PT ;  /* 0x7fffff775600780c */ /* 0x000fe40003f86070 */
[----:B------:R-:W-:Y:S01]  /*c530*/  STL.64 [R1+0x670], R104 ;  /* 0x0006706801007387 */ /* 0x000fe20000100a00 */
[----:B------:R-:W-:-:S03]  /*c540*/  IMAD.WIDE R102, R248, 0x4, R132 ;  /* 0x00000004f8667825 */ /* 0x000fc600078e0284 */
[----:B------:R1:W-:Y:S01]  /*c550*/  LDGSTS.E [R252+0x1f000], [R104.64], !P0 ;  /* 0x1f00000068fc7fae */ /* 0x0003e2000c121848 */
[----:B------:R-:W-:-:S03]  /*c560*/  IADD3 R86, R249, -0x4e, RZ ;  /* 0xffffffb2f9567810 */ /* 0x000fc60007ffe0ff */
[----:B------:R-:W-:Y:S04]  /*c570*/  STL.64 [R1+0x668], R102 ;  /* 0x0006686601007387 */ /* 0x000fe80000100a00 */
[----:B------:R1:W-:Y:S01]  /*c580*/  LDGSTS.E [R252+0x1f200], [R102.64], !P0 ;  /* 0x1f20000066fc7fae */ /* 0x0003e2000c121848 */
[----:B------:R-:W-:Y:S02]  /*c590*/  ISETP.GE.U32.AND P0, PT, R86, 0x7fffff73, PT ;  /* 0x7fffff735600780c */ /* 0x000fe40003f06070 */
[----:B------:R-:W-:Y:S01]  /*c5a0*/  IADD3 R86, R249, -0x52, RZ ;  /* 0xffffffaef9567810 */ /* 0x000fe20007ffe0ff */
[----:B---3--:R-:W-:-:S04]  /*c5b0*/  IMAD.WIDE R98, R248, 0x4, R98 ;  /* 0x00000004f8627825 */ /* 0x008fc800078e0262 */
[C---:B----4-:R-:W-:Y:S01]  /*c5c0*/  IMAD.WIDE R96, R248.reuse, 0x4, R96 ;  /* 0x00000004f8607825 */ /* 0x050fe200078e0260 */
[----:B------:R-:W-:Y:S04]  /*c5d0*/  STL.64 [R1+0x660], R98 ;  /* 0x0006606201007387 */ /* 0x000fe80000100a00 */
[----:B------:R3:W-:Y:S04]  /*c5e0*/  LDGSTS.E [R101+0x10400], [R98.64], !P1 ;  /* 0x1040000062657fae */ /* 0x0007e8000c921848 */
[----:B------:R-:W-:Y:S04]  /*c5f0*/  STL.64 [R1+0x658], R96 ;  /* 0x0006586001007387 */ /* 0x000fe80000100a00 */
[----:B------:R4:W-:Y:S01]  /*c600*/  LDGSTS.E [R101+0x10600], [R96.64], !P1 ;  /* 0x1060000060657fae */ /* 0x0009e2000c921848 */
[----:B------:R-:W-:-:S05]  /*c610*/  IMAD.WIDE R94, R248, 0x4, R94 ;  /* 0x00000004f85e7825 */ /* 0x000fca00078e025e */
[----:B------:R-:W-:Y:S01]  /*c620*/  STL.64 [R1+0x650], R94 ;  /* 0x0006505e01007387 */ /* 0x000fe20000100a00 */
[----:B--2---:R-:W-:-:S03]  /*c630*/  IMAD.WIDE R92, R248, 0x4, R92 ;  /* 0x00000004f85c7825 */ /* 0x004fc600078e025c */
[----:B------:R2:W-:Y:S04]  /*c640*/  LDGSTS.E [R101+0x11400], [R94.64], !P2 ;  /* 0x114000005e657fae */ /* 0x0005e8000d121848 */
[----:B------:R1:W-:Y:S04]  /*c650*/  STL.64 [R1+0x648], R92 ;  /* 0x0006485c01007387 */ /* 0x0003e80000100a00 */
[----:B------:R1:W-:Y:S01]  /*c660*/  LDGSTS.E [R101+0x11600], [R92.64], !P2 ;  /* 0x116000005c657fae */ /* 0x0003e2000d121848 */
[----:B------:R-:W-:Y:S02]  /*c670*/  ISETP.GE.U32.AND P1, PT, R86, 0x7fffff6f, PT ;  /* 0x7fffff6f5600780c */ /* 0x000fe40003f26070 */
[----:B------:R-:W-:Y:S01]  /*c680*/  IADD3 R86, R249, -0x56, RZ ;  /* 0xffffffaaf9567810 */ /* 0x000fe20007ffe0ff */
[----:B-1----:R-:W-:-:S04]  /*c690*/  IMAD.WIDE R92, R248, 0x4, R90 ;  /* 0x00000004f85c7825 */ /* 0x002fc800078e025a */
[C---:B------:R-:W-:Y:S01]  /*c6a0*/  IMAD.WIDE R90, R248.reuse, 0x4, R244 ;  /* 0x00000004f85a7825 */ /* 0x040fe200078e02f4 */
[----:B------:R-:W-:Y:S04]  /*c6b0*/  STL.64 [R1+0x640], R92 ;  /* 0x0006405c01007387 */ /* 0x000fe80000100a00 */
[----:B------:R1:W-:Y:S04]  /*c6c0*/  LDGSTS.E [R101+0x12400], [R92.64], !P4 ;  /* 0x124000005c657fae */ /* 0x0003e8000e121848 */
[----:B------:R1:W-:Y:S01]  /*c6d0*/  STL.64 [R1+0x638], R90 ;  /* 0x0006385a01007387 */ /* 0x0003e20000100a00 */
[----:B------:R-:W-:-:S03]  /*c6e0*/  IMAD.WIDE R88, R248, 0x4, R88 ;  /* 0x00000004f8587825 */ /* 0x000fc600078e0258 */
[----:B------:R1:W-:Y:S01]  /*c6f0*/  LDGSTS.E [R101+0x12600], [R90.64], !P4 ;  /* 0x126000005a657fae */ /* 0x0003e2000e121848 */
[----:B------:R-:W-:Y:S02]  /*c700*/  ISETP.GE.U32.AND P2, PT, R86, 0x7fffff6b, PT ;  /* 0x7fffff6b5600780c */ /* 0x000fe40003f46070 */
[----:B------:R-:W-:Y:S01]  /*c710*/  IADD3 R86, R249, -0x5a, RZ ;  /* 0xffffffa6f9567810 */ /* 0x000fe20007ffe0ff */
[----:B-1----:R-:W-:-:S05]  /*c720*/  IMAD.WIDE R90, R248, 0x4, R246 ;  /* 0x00000004f85a7825 */ /* 0x002fca00078e02f6 */
[----:B------:R1:W-:Y:S04]  /*c730*/  STL.64 [R1+0x630], R90 ;  /* 0x0006305a01007387 */ /* 0x0003e80000100a00 */
[----:B------:R1:W-:Y:S04]  /*c740*/  LDGSTS.E [R101+0x13400], [R90.64], !P0 ;  /* 0x134000005a657fae */ /* 0x0003e8000c121848 */
[----:B------:R2:W-:Y:S04]  /*c750*/  STL.64 [R1+0x628], R88 ;  /* 0x0006285801007387 */ /* 0x0005e80000100a00 */
[----:B------:R2:W-:Y:S01]  /*c760*/  LDGSTS.E [R101+0x13600], [R88.64], !P0 ;  /* 0x1360000058657fae */ /* 0x0005e2000c121848 */
[----:B-1----:R-:W-:Y:S01]  /*c770*/  IMAD.WIDE R90, R248, 0x4, R242 ;  /* 0x00000004f85a7825 */ /* 0x002fe200078e02f2 */
[----:B------:R-:W-:-:S02]  /*c780*/  ISETP.GE.U32.AND P4, PT, R86, 0x7fffff67, PT ;  /* 0x7fffff675600780c */ /* 0x000fc40003f86070 */
[----:B------:R-:W-:Y:S01]  /*c790*/  IADD3 R86, R249, -0x5e, RZ ;  /* 0xffffffa2f9567810 */ /* 0x000fe20007ffe0ff */
[C---:B--2---:R-:W-:Y:S01]  /*c7a0*/  IMAD.WIDE R88, R248.reuse, 0x4, R134 ;  /* 0x00000004f8587825 */ /* 0x044fe200078e0286 */
        /* <DEDUP_REMOVED lines=37> */
[----:B------:R-:W-:-:S03]  /*ca00*/  ISETP.GE.U32.AND P0, PT, R86, 0x7fffff53, PT ;  /* 0x7fffff535600780c */ /* 0x000fc60003f06070 */
[----:B--2---:R-:W-:Y:S01]  /*ca10*/  IMAD.WIDE R88, R248, 0x4, R154 ;  /* 0x00000004f8587825 */ /* 0x004fe200078e029a */
[----:B------:R1:W-:Y:S01]  /*ca20*/  STL.64 [R1+0x5d0], R90 ;  /* 0x0005d05a01007387 */ /* 0x0003e20000100a00 */
[----:B------:R-:W-:-:S03]  /*ca30*/  IADD3 R86, R249, -0x72, RZ ;  /* 0xffffff8ef9567810 */ /* 0x000fc60007ffe0ff */
        /* <DEDUP_REMOVED lines=13> */
[C---:B--2---:R-:W-:Y:S01]  /*cb10*/  IMAD.WIDE R88, R248.reuse, 0x4, R162 ;  /* 0x00000004f8587825 */ /* 0x044fe200078e02a2 */
[----:B------:R1:W-:Y:S04]  /*cb20*/  STL.64 [R1+0x5b0], R90 ;  /* 0x0005b05a01007387 */ /* 0x0003e80000100a00 */
[----:B------:R1:W-:Y:S04]  /*cb30*/  LDGSTS.E [R101+0x1b400], [R90.64], !P0 ;  /* 0x1b4000005a657fae */ /* 0x0003e8000c121848 */
[----:B------:R2:W-:Y:S04]  /*cb40*/  STL.64 [R1+0x5a8], R88 ;  /* 0x0005a85801007387 */ /* 0x0005e80000100a00 */
[----:B------:R2:W-:Y:S01]  /*cb50*/  LDGSTS.E [R101+0x1b600], [R88.64], !P0 ;  /* 0x1b60000058657fae */ /* 0x0005e2000c121848 */
[----:B-1----:R-:W-:-:S03]  /*cb60*/  IMAD.WIDE R90, R248, 0x4, R164 ;  /* 0x00000004f85a7825 */ /* 0x002fc600078e02a4 */
[----:B---3--:R-:W3:Y:S04]  /*cb70*/  LDL.LU.64 R98, [R1+0xd0] ;  /* 0x0000d00001627983 */ /* 0x008ee80000300a00 */
[----:B----4-:R-:W4:Y:S01]  /*cb80*/  LDL.LU.64 R96, [R1+0xc8] ;  /* 0x0000c80001607983 */ /* 0x010f220000300a00 */
[----:B--2---:R-:W-:-:S03]  /*cb90*/  IMAD.WIDE R88, R248, 0x4, R166 ;  /* 0x00000004f8587825 */ /* 0x004fc600078e02a6 */
[----:B------:R1:W-:Y:S04]  /*cba0*/  STL.64 [R1+0x5a0], R90 ;  /* 0x0005a05a01007387 */ /* 0x0003e80000100a00 */
[----:B------:R1:W-:Y:S04]  /*cbb0*/  LDGSTS.E [R101+0x1c400], [R90.64], !P1 ;  /* 0x1c4000005a657fae */ /* 0x0003e8000c921848 */
[----:B------:R2:W-:Y:S04]  /*cbc0*/  STL.64 [R1+0x598], R88 ;  /* 0x0005985801007387 */ /* 0x0005e80000100a00 */
[----:B------:R-:W4:Y:S01]  /*cbd0*/  LDL.LU.64 R94, [R1+0x90] ;  /* 0x00009000015e7983 */ /* 0x000f220000300a00 */
[----:B-1----:R-:W-:-:S03]  /*cbe0*/  IMAD.WIDE R90, R248, 0x4, R168 ;  /* 0x00000004f85a7825 */ /* 0x002fc600078e02a8 */
[----:B------:R2:W-:Y:S04]  /*cbf0*/  LDGSTS.E [R101+0x1c600], [R88.64], !P1 ;  /* 0x1c60000058657fae */ /* 0x0005e8000c921848 */
[----:B------:R-:W4:Y:S04]  /*cc00*/  LDL.LU.64 R92, [R1+0x88] ;  /* 0x00008800015c7983 */ /* 0x000f280000300a00 */
[----:B------:R1:W-:Y:S01]  /*cc10*/  STL.64 [R1+0x590], R90 ;  /* 0x0005905a01007387 */ /* 0x0003e20000100a00 */
[----:B--2---:R-:W-:-:S03]  /*cc20*/  IMAD.WIDE R88, R248, 0x4, R170 ;  /* 0x00000004f8587825 */ /* 0x004fc600078e02aa */
[----:B------:R1:W-:Y:S04]  /*cc30*/  LDGSTS.E [R101+0x1d400], [R90.64], !P2 ;  /* 0x1d4000005a657fae */ /* 0x0003e8000d121848 */
[----:B------:R2:W-:Y:S04]  /*cc40*/  LDGSTS.E [R101+0x1d600], [R88.64], !P2 ;  /* 0x1d60000058657fae */ /* 0x0005e8000d121848 */
[----:B-1----:R-:W4:Y:S04]  /*cc50*/  LDL.LU.64 R90, [R1+0x50] ;  /* 0x00005000015a7983 */ /* 0x002f280000300a00 */
[----:B------:R2:W-:Y:S04]  /*cc60*/  STL.64 [R1+0x588], R88 ;  /* 0x0005885801007387 */ /* 0x0005e80000100a00 */
[----:B------:R-:W4:Y:S04]  /*cc70*/  LDL.LU.64 R244, [R1+0x48] ;  /* 0x0000480001f47983 */ /* 0x000f280000300a00 */
[----:B------:R-:W4:Y:S04]  /*cc80*/  LDL.LU.64 R246, [R1+0x10] ;  /* 0x0000100001f67983 */ /* 0x000f280000300a00 */
[----:B--2---:R-:W2:Y:S01]  /*cc90*/  LDL.LU.64 R88, [R1+0x8] ;  /* 0x0000080001587983 */ /* 0x004ea20000300a00 */
        /* <DEDUP_REMOVED lines=10> */
[----:B------:R-:W-:Y:S01]  /*cd40*/  ISETP.GE.U32.AND P2, PT, R86, 0x7fffff7a, PT ;  /* 0x7fffff7a5600780c */ /* 0x000fe20003f46070 */
[----:B------:R-:W-:Y:S01]  /*cd50*/  IMAD.SHL.U32 R87, R87, 0x4, RZ ;  /* 0x0000000457577824 */ /* 0x000fe200078e00ff */
[----:B------:R-:W-:Y:S01]  /*cd60*/  IADD3 R86, R249, -0x4b, RZ ;  /* 0xffffffb5f9567810 */ /* 0x000fe20007ffe0ff */
[----:B------:R1:W-:Y:S04]  /*cd70*/  STL.64 [R1+0x580], R104 ;  /* 0x0005806801007387 */ /* 0x0003e80000100a00 */
[----:B------:R1:W-:Y:S01]  /*cd80*/  STL.64 [R1+0x578], R102 ;  /* 0x0005786601007387 */ /* 0x0003e20000100a00 */
[----:B------:R-:W-:-:S03]  /*cd90*/  LOP3.LUT R87, R87, 0x40, RZ, 0x3c, !PT ;  /* 0x0000004057577812 */ /* 0x000fc600078e3cff */
[----:B------:R1:W-:Y:S01]  /*cda0*/  LDGSTS.E [R101+0x1e600], [R102.64], !P4 ;  /* 0x1e60000066657fae */ /* 0x0003e2000e121848 */
[----:B------:R-:W-:Y:S01]  /*cdb0*/  ISETP.GE.U32.AND P4, PT, R86, 0x7fffff76, PT ;  /* 0x7fffff765600780c */ /* 0x000fe20003f86070 */
[----:B-1----:R-:W-:Y:S01]  /*cdc0*/  IMAD.WIDE R104, R248, 0x4, R176 ;  /* 0x00000004f8687825 */ /* 0x002fe200078e02b0 */
[----:B------:R-:W-:-:S03]  /*cdd0*/  IADD3 R86, R249, -0x4f, RZ ;  /* 0xffffffb1f9567810 */ /* 0x000fc60007ffe0ff */
[----:B------:R-:W-:Y:S01]  /*cde0*/  IMAD.WIDE R102, R248, 0x4, R178 ;  /* 0x00000004f8667825 */ /* 0x000fe200078e02b2 */
[----:B------:R-:W-:Y:S04]  /*cdf0*/  STL.64 [R1+0x570], R104 ;  /* 0x0005706801007387 */ /* 0x000fe80000100a00 */
[----:B------:R1:W-:Y:S04]  /*ce00*/  LDGSTS.E [R101+0x1f400], [R104.64], !P0 ;  /* 0x1f40000068657fae */ /* 0x0003e8000c121848 */
[----:B------:R-:W-:Y:S04]  /*ce10*/  STL.64 [R1+0x568], R102 ;  /* 0x0005686601007387 */ /* 0x000fe80000100a00 */
[----:B------:R1:W-:Y:S01]  /*ce20*/  LDGSTS.E [R101+0x1f600], [R102.64], !P0 ;  /* 0x1f60000066657fae */ /* 0x0003e2000c121848 */
[----:B------:R-:W-:-:S02]  /*ce30*/  ISETP.GE.U32.AND P0, PT, R86, 0x7fffff72, PT ;  /* 0x7fffff725600780c */ /* 0x000fc40003f06070 */
[----:B------:R-:W-:Y:S01]  /*ce40*/  IADD3 R86, R249, -0x53, RZ ;  /* 0xffffffadf9567810 */ /* 0x000fe20007ffe0ff */
[----:B-1----:R-:W-:-:S04]  /*ce50*/  IMAD.WIDE R100, R248, 0x4, R216 ;  /* 0x00000004f8647825 */ /* 0x002fc800078e02d8 */
        /* <DEDUP_REMOVED lines=8> */
[----:B------:R-:W-:-:S03]  /*cee0*/  IMAD.WIDE R92, R248, 0x4, R92 ;  /* 0x00000004f85c7825 */ /* 0x000fc600078e025c */
        /* <DEDUP_REMOVED lines=10> */
[----:B--2---:R-:W-:-:S03]  /*cf90*/  IMAD.WIDE R88, R248, 0x4, R88 ;  /* 0x00000004f8587825 */ /* 0x004fc600078e0258 */
        /* <DEDUP_REMOVED lines=55> */
[----:B-1----:R-:W-:Y:S01]  /*d310*/  IMAD.WIDE R90, R248, 0x4, R204 ;  /* 0x00000004f85a7825 */ /* 0x002fe200078e02cc */
[----:B------:R-:W-:-:S03]  /*d320*/  IADD3 R86, R249, -0x73, RZ ;  /* 0xffffff8df9567810 */ /* 0x000fc60007ffe0ff */
        /* <DEDUP_REMOVED lines=13> */
[----:B-1----:R-:W-:-:S03]  /*d400*/  IMAD.WIDE R90, R248, 0x4, R212 ;  /* 0x00000004f85a7825 */ /* 0x002fc600078e02d4 */
[----:B------:R-:W4:Y:S01]  /*d410*/  LDL.LU.64 R98, [R1+0xc0] ;  /* 0x0000c00001627983 */ /* 0x000f220000300a00 */
[----:B------:R-:W-:-:S03]  /*d420*/  ISETP.GE.U32.AND P2, PT, R86, 0x7fffff4a, PT ;  /* 0x7fffff4a5600780c */ /* 0x000fc60003f46070 */
[----:B---3--:R-:W3:Y:S01]  /*d430*/  LDL.LU.64 R96, [R1+0xb8] ;  /* 0x0000b80001607983 */ /* 0x008ee20000300a00 */
[----:B--2---:R-:W-:-:S03]  /*d440*/  IMAD.WIDE R88, R248, 0x4, R214 ;  /* 0x00000004f8587825 */ /* 0x004fc600078e02d6 */
[----:B------:R1:W-:Y:S04]  /*d450*/  STL.64 [R1+0x4a0], R90 ;  /* 0x0004a05a01007387 */ /* 0x0003e80000100a00 */
[----:B------:R2:W-:Y:S04]  /*d460*/  STL.64 [R1+0x498], R88 ;  /* 0x0004985801007387 */ /* 0x0005e80000100a00 */
[----:B------:R-:W3:Y:S04]  /*d470*/  LDL.LU.64 R94, [R1+0x80] ;  /* 0x00008000015e7983 */ /* 0x000ee80000300a00 */
[----:B------:R-:W3:Y:S04]  /*d480*/  LDL.LU.64 R92, [R1+0x78] ;  /* 0x00007800015c7983 */ /* 0x000ee80000300a00 */
[----:B------:R1:W-:Y:S04]  /*d490*/  LDGSTS.E [R87+0x1c800], [R90.64], !P1 ;  /* 0x1c8000005a577fae */ /* 0x0003e8000c921848 */
[----:B------:R2:W-:Y:S04]  /*d4a0*/  LDGSTS.E [R87+0x1ca00], [R88.64], !P1 ;  /* 0x1ca0000058577fae */ /* 0x0005e8000c921848 */
[----:B------:R2:W-:Y:S04]  /*d4b0*/  LDGSTS.E [R87+0x1d800], [R100.64], !P2 ;  /* 0x1d80000064577fae */ /* 0x0005e8000d121848 */
[----:B-1----:R-:W3:Y:S04]  /*d4c0*/  LDL.LU.64 R90, [R1+0x40] ;  /* 0x00004000015a7983 */ /* 0x002ee80000300a00 */
[----:B------:R-:W3:Y:S01]  /*d4d0*/  LDL.LU.64 R244, [R1+0x38] ;  /* 0x0000380001f47983 */ /* 0x000ee20000300a00 */
[----:B--2---:R-:W-:-:S03]  /*d4e0*/  IMAD.WIDE R88, R248, 0x4, R218 ;  /* 0x00000004f8587825 */ /* 0x004fc600078e02da */
[----:B------:R-:W-:Y:S04]  /*d4f0*/  STL.64 [R1+0x490], R100 ;  /* 0x0004906401007387 */ /* 0x000fe80000100a00 */
[----:B------:R1:W-:Y:S04]  /*d500*/  STL.64 [R1+0x488], R88 ;  /* 0x0004885801007387 */ /* 0x0003e80000100a00 */
[----:B------:R1:W-:Y:S04]  /*d510*/  LDGSTS.E [R87+0x1da00], [R88.64], !P2 ;  /* 0x1da0000058577fae */ /* 0x0003e8000d121848 */
[----:B-1----:R-:W2:Y:S01]  /*d520*/  LDL.LU.64 R88, [R1] ;  /* 0x0000000001587983 */ /* 0x002ea20000300a00 */
[----:B------:R-:W-:-:S04]  /*d530*/  IADD3 R86, R249, -0x7b, RZ ;  /* 0xffffff85f9567810 */ /* 0x000fc80007ffe0ff */
[----:B------:R-:W-:Y:S02]  /*d540*/  ISETP.GE.U32.AND P4, PT, R86, 0x7fffff46, PT ;  /* 0x7fffff465600780c */ /* 0x000fe40003f86070 */
[----:B------:R-:W-:-:S04]  /*d550*/  IADD3 R86, R249, -0x7f, RZ ;  /* 0xffffff81f9567810 */ /* 0x000fc80007ffe0ff */
[----:B------:R-:W-:Y:S02]  /*d560*/  ISETP.GE.U32.AND P0, PT, R86, 0x7fffff42, PT ;  /* 0x7fffff425600780c */ /* 0x000fe40003f06070 */
[----:B------:R-:W-:Y:S01]  /*d570*/  IADD3 R86, R249, -0x44, RZ ;  /* 0xffffffbcf9567810 */ /* 0x000fe20007ffe0ff */
[----:B------:R-:W-:-:S03]  /*d580*/  IMAD.WIDE R102, R248, 0x4, R220 ;  /* 0x00000004f8667825 */ /* 0x000fc600078e02dc */
[----:B------:R-:W-:Y:S02]  /*d590*/  ISETP.GE.U32.AND P1, PT, R86, 0x7fffff7d, PT ;  /* 0x7fffff7d5600780c */ /* 0x000fe40003f26070 */
[C---:B------:R-:W-:Y:S01]  /*d5a0*/  IADD3 R86, R249.reuse, -0x48, RZ ;  /* 0xffffffb8f9567810 */ /* 0x040fe20007ffe0ff */
[----:B------:R-:W-:Y:S01]  /*d5b0*/  IMAD.WIDE R100, R248, 0x4, R222 ;  /* 0x00000004f8647825 */ /* 0x000fe200078e02de */
[----:B------:R1:W-:Y:S02]  /*d5c0*/  LDGSTS.E [R87+0x1e800], [R102.64], !P4 ;  /* 0x1e80000066577fae */ /* 0x0003e4000e121848 */
[----:B------:R-:W-:Y:S02]  /*d5d0*/  ISETP.GE.U32.AND P2, PT, R86, 0x7fffff79, PT ;  /* 0x7fffff795600780c */ /* 0x000fe40003f46070 */
[----:B------:R-:W-:Y:S01]  /*d5e0*/  IADD3 R86, R249, -0x4c, RZ ;  /* 0xffffffb4f9567810 */ /* 0x000fe20007ffe0ff */
[----:B------:R1:W-:Y:S01]  /*d5f0*/  STL.64 [R1+0x480], R102 ;  /* 0x0004806601007387 */ /* 0x0003e20000100a00 */
[----:B------:R-:W-:-:S03]  /*d600*/  LOP3.LUT R247, R252, 0x60, RZ, 0x3c, !PT ;  /* 0x00000060fcf77812 */ /* 0x000fc600078e3cff */
[----:B------:R1:W-:Y:S04]  /*d610*/  STL.64 [R1+0x478], R100 ;  /* 0x0004786401007387 */ /* 0x0003e80000100a00 */
        /* <DEDUP_REMOVED lines=11> */
[----:B------:R-:W-:-:S04]  /*d6d0*/  IMAD.WIDE R206, R248, 0x4, R230 ;  /* 0x00000004f8ce7825 */ /* 0x000fc800078e02e6 */
[----:B------:R-:W-:-:S04]  /*d6e0*/  IMAD.WIDE R202, R248, 0x4, R232 ;  /* 0x00000004f8ca7825 */ /* 0x000fc800078e02e8 */
[----:B------:R-:W-:-:S04]  /*d6f0*/  IMAD.WIDE R198, R248, 0x4, R234 ;  /* 0x00000004f8c67825 */ /* 0x000fc800078e02ea */
[----:B------:R-:W-:-:S04]  /*d700*/  IMAD.WIDE R196, R248, 0x4, R236 ;  /* 0x00000004f8c47825 */ /* 0x000fc800078e02ec */
[----:B------:R-:W-:-:S04]  /*d710*/  IMAD.WIDE R166, R248, 0x4, R238 ;  /* 0x00000004f8a67825 */ /* 0x000fc800078e02ee */
[----:B----4-:R-:W-:-:S04]  /*d720*/  IMAD.WIDE R98, R248, 0x4, R98 ;  /* 0x00000004f8627825 */ /* 0x010fc800078e0262 */
[C---:B---3--:R-:W-:Y:S01]  /*d730*/  IMAD.WIDE R96, R248.reuse, 0x4, R96 ;  /* 0x00000004f8607825 */ /* 0x048fe200078e0260 */
[----:B------:R-:W-:Y:S04]  /*d740*/  STL.64 [R1+0x460], R98 ;  /* 0x0004606201007387 */ /* 0x000fe80000100a00 */
[----:B------:R2:W-:Y:S01]  /*d750*/  LDGSTS.E [R247+0x10c00], [R98.64], !P1 ;  /* 0x10c0000062f77fae */ /* 0x0005e2000c921848 */
[----:B------:R-:W-:-:S03]  /*d760*/  IMAD.WIDE R94, R248, 0x4, R94 ;  /* 0x00000004f85e7825 */ /* 0x000fc600078e025e */
[----:B------:R-:W-:Y:S01]  /*d770*/  STL.64 [R1+0x458], R96 ;  /* 0x0004586001007387 */ /* 0x000fe20000100a00 */
[----:B------:R-:W-:-:S03]  /*d780*/  IMAD.WIDE R92, R248, 0x4, R92 ;  /* 0x00000004f85c7825 */ /* 0x000fc600078e025c */
[----:B------:R4:W-:Y:S04]  /*d790*/  LDGSTS.E [R247+0x10e00], [R96.64], !P1 ;  /* 0x10e0000060f77fae */ /* 0x0009e8000c921848 */
[----:B------:R-:W-:Y:S04]  /*d7a0*/  STL.64 [R1+0x450], R94 ;  /* 0x0004505e01007387 */ /* 0x000fe80000100a00 */
[----:B------:R1:W-:Y:S04]  /*d7b0*/  LDGSTS.E [R247+0x11c00], [R94.64], !P2 ;  /* 0x11c000005ef77fae */ /* 0x0003e8000d121848 */
[----:B------:R1:W-:Y:S04]  /*d7c0*/  STL.64 [R1+0x448], R92 ;  /* 0x0004485c01007387 */ /* 0x0003e80000100a00 */
[----:B------:R1:W-:Y:S01]  /*d7d0*/  LDGSTS.E [R247+0x11e00], [R92.64], !P2 ;  /* 0x11e000005cf77fae */ /* 0x0003e2000d121848 */
[----:B------:R-:W-:Y:S01]  /*d7e0*/  ISETP.GE.U32.AND P1, PT, R86, 0x7fffff6d, PT ;  /* 0x7fffff6d5600780c */ /* 0x000fe20003f26070 */
[----:B-1----:R-:W-:-:S04]  /*d7f0*/  IMAD.WIDE R92, R248, 0x4, R90 ;  /* 0x00000004f85c7825 */ /* 0x002fc800078e025a */
[C---:B------:R-:W-:Y:S01]  /*d800*/  IMAD.WIDE R90, R248.reuse, 0x4, R244 ;  /* 0x00000004f85a7825 */ /* 0x040fe200078e02f4 */
[----:B------:R-:W-:Y:S04]  /*d810*/  STL.64 [R1+0x440], R92 ;  /* 0x0004405c01007387 */ /* 0x000fe80000100a00 */
[----:B------:R1:W-:Y:S04]  /*d820*/  LDGSTS.E [R247+0x12c00], [R92.64], !P4 ;  /* 0x12c000005cf77fae */ /* 0x0003e8000e121848 */
[----:B------:R2:W-:Y:S04]  /*d830*/  STL.64 [R1+0x430], R90 ;  /* 0x0004305a01007387 */ /* 0x0005e80000100a00 */
[----:B------:R2:W-:Y:S02]  /*d840*/  LDGSTS.E [R247+0x12e00], [R90.64], !P4 ;  /* 0x12e000005af77fae */ /* 0x0005e4000e121848 */
[----:B--2---:R-:W-:-:S04]  /*d850*/  IMAD.WIDE R90, R248, 0x4, R88 ;  /* 0x00000004f85a7825 */ /* 0x004fc800078e0258 */
[C---:B------:R-:W-:Y:S01]  /*d860*/  IMAD.WIDE R88, R248.reuse, 0x4, R250 ;  /* 0x00000004f8587825 */ /* 0x040fe200078e02fa */
[----:B------:R2:W-:Y:S04]  /*d870*/  STL.64 [R1+0x410], R90 ;  /* 0x0004105a01007387 */ /* 0x0005e80000100a00 */
[----:B------:R2:W-:Y:S04]  /*d880*/  LDGSTS.E [R247+0x13c00], [R90.64], !P0 ;  /* 0x13c000005af77fae */ /* 0x0005e8000c121848 */
[----:B------:R1:W-:Y:S04]  /*d890*/  STL.64 [R1+0x3f0], R88 ;  /* 0x0003f05801007387 */ /* 0x0003e80000100a00 */
[----:B------:R1:W-:Y:S01]  /*d8a0*/  LDGSTS.E [R247+0x13e00], [R88.64], !P0 ;  /* 0x13e0000058f77fae */ /* 0x0003e2000c121848 */
[----:B--2---:R-:W-:-:S05]  /*d8b0*/  IMAD.WIDE R90, R248, 0x4, R228 ;  /* 0x00000004f85a7825 */ /* 0x004fca00078e02e4 */
[----:B------:R2:W-:Y:S04]  /*d8c0*/  LDGSTS.E [R247+0x14c00], [R90.64], !P1 ;  /* 0x14c000005af77fae */ /* 0x0005e8000c921848 */
[----:B-1----:R-:W3:Y:S04]  /*d8d0*/  LDL.LU.64 R88, [R1+0x108] ;  /* 0x0001080001587983 */ /* 0x002ee80000300a00 */
[----:B------:R2:W-:Y:S04]  /*d8e0*/  STL.64 [R1+0x3e8], R90 ;  /* 0x0003e85a01007387 */ /* 0x0005e80000100a00 */
[----:B------:R-:W3:Y:S01]  /*d8f0*/  LDL.LU.64 R92, [R1+0x120] ;  /* 0x00012000015c7983 */ /* 0x000ee20000300a00 */
[----:B------:R-:W-:-:S03]  /*d900*/  IADD3 R86, R249, -0x58, RZ ;  /* 0xffffffa8f9567810 */ /* 0x000fc60007ffe0ff */
[----:B------:R1:W-:Y:S04]  /*d910*/  LDGSTS.E [R247+0x14e00], [R206.64], !P1 ;  /* 0x14e00000cef77fae */ /* 0x0003e8000c921848 */
[----:B--2---:R-:W2:Y:S04]  /*d920*/  LDL.LU.64 R90, [R1+0x138] ;  /* 0x00013800015a7983 */ /* 0x004ea80000300a00 */
[----:B------:R-:W2:Y:S04]  /*d930*/  LDL.LU.64 R102, [R1+0x150] ;  /* 0x0001500001667983 */ /* 0x000ea80000300a00 */
[----:B----4-:R-:W4:Y:S04]  /*d940*/  LDL.LU.64 R96, [R1+0x178] ;  /* 0x0001780001607983 */ /* 0x010f280000300a00 */
[----:B------:R-:W4:Y:S04]  /*d950*/  LDL.LU.64 R94, [R1+0x190] ;  /* 0x00019000015e7983 */ /* 0x000f280000300a00 */
[----:B------:R-:W4:Y:S04]  /*d960*/  LDL.LU.64 R98, [R1+0x1a8] ;  /* 0x0001a80001627983 */ /* 0x000f280000300a00 */
[----:B------:R-:W4:Y:S04]  /*d970*/  LDL.LU.64 R100, [R1+0x1c0] ;  /* 0x0001c00001647983 */ /* 0x000f280000300a00 */
[----:B------:R-:W-:Y:S04]  /*d980*/  STL.64 [R1+0x11e0], R206 ;  /* 0x0011e0ce01007387 */ /* 0x000fe80000100a00 */
[----:B------:R-:W-:Y:S04]  /*d990*/  STL.64 [R1+0x11e8], R202 ;  /* 0x0011e8ca01007387 */ /* 0x000fe80000100a00 */
[----:B------:R-:W-:Y:S04]  /*d9a0*/  STL.64 [R1+0x11f0], R198 ;  /* 0x0011f0c601007387 */ /* 0x000fe80000100a00 */
[----:B------:R-:W-:Y:S04]  /*d9b0*/  STL.64 [R1+0x11f8], R196 ;  /* 0x0011f8c401007387 */ /* 0x000fe80000100a00 */
[----:B------:R-:W-:Y:S04]  /*d9c0*/  STL.64 [R1+0x1200], R166 ;  /* 0x001200a601007387 */ /* 0x000fe80000100a00 */
[----:B------:R-:W4:Y:S01]  /*d9d0*/  LDL.LU.64 R244, [R1+0x1e8] ;  /* 0x0001e80001f47983 */ /* 0x000f220000300a00 */
[----:B------:R-:W-:-:S02]  /*d9e0*/  ISETP.GE.U32.AND P2, PT, R86, 0x7fffff69, PT ;  /* 0x7fffff695600780c */ /* 0x000fc40003f46070 */
[----:B------:R-:W-:-:S04]  /*d9f0*/  IADD3 R86, R249, -0x5c, RZ ;  /* 0xffffffa4f9567810 */ /* 0x000fc80007ffe0ff */
[----:B------:R-:W-:Y:S02]  /*da00*/  ISETP.GE.U32.AND P4, PT, R86, 0x7fffff65, PT ;  /* 0x7fffff655600780c */ /* 0x000fe40003f86070 */
[----:B------:R-:W-:-:S04]  /*da10*/  IADD3 R86, R249, -0x60, RZ ;  /* 0xffffffa0f9567810 */ /* 0x000fc80007ffe0ff */
[----:B------:R-:W-:Y:S01]  /*da20*/  ISETP.GE.U32.AND P0, PT, R86, 0x7fffff61, PT ;  /* 0x7fffff615600780c */ /* 0x000fe20003f06070 */
[----:B------:R1:W-:Y:S01]  /*da30*/  LDGSTS.E [R247+0x15c00], [R202.64], !P2 ;  /* 0x15c00000caf77fae */ /* 0x0003e2000d121848 */
[----:B------:R-:W-:-:S03]  /*da40*/  IADD3 R86, R249, -0x64, RZ ;  /* 0xffffff9cf9567810 */ /* 0x000fc60007ffe0ff */
[----:B------:R1:W-:Y:S01]  /*da50*/  LDGSTS.E [R247+0x15e00], [R198.64], !P2 ;  /* 0x15e00000c6f77fae */ /* 0x0003e2000d121848 */
[----:B------:R-:W-:Y:S02]  /*da60*/  ISETP.GE.U32.AND P1, PT, R86, 0x7fffff5d, PT ;  /* 0x7fffff5d5600780c */ /* 0x000fe40003f26070 */
[C---:B------:R-:W-:Y:S01]  /*da70*/  IADD3 R86, R249.reuse, -0x68, RZ ;  /* 0xffffff98f9567810 */ /* 0x040fe20007ffe0ff */
[----:B------:R1:W-:Y:S03]  /*da80*/  LDGSTS.E [R247+0x16c00], [R196.64], !P4 ;  /* 0x16c00000c4f77fae */ /* 0x0003e6000e121848 */
[----:B------:R-:W-:Y:S01]  /*da90*/  ISETP.GE.U32.AND P2, PT, R86, 0x7fffff59, PT ;  /* 0x7fffff595600780c */ /* 0x000fe20003f46070 */
[----:B------:R1:W-:Y:S01]  /*daa0*/  LDGSTS.E [R247+0x16e00], [R166.64], !P4 ;  /* 0x16e00000a6f77fae */ /* 0x0003e2000e121848 */
[----:B------:R-:W-:Y:S01]  /*dab0*/  IADD3 R86, R249, -0x6c, RZ ;  /* 0xffffff94f9567810 */ /* 0x000fe20007ffe0ff */
[----:B------:R-:W-:-:S03]  /*dac0*/  IMAD.WIDE R240, R248, 0x4, R240 ;  /* 0x00000004f8f07825 */ /* 0x000fc600078e02f0 */
[----:B------:R-:W-:Y:S02]  /*dad0*/  ISETP.GE.U32.AND P4, PT, R86, 0x7fffff55, PT ;  /* 0x7fffff555600780c */ /* 0x000fe40003f86070 */
[----:B------:R1:W-:Y:S04]  /*dae0*/  LDGSTS.E [R247+0x17c00], [R240.64], !P0 ;  /* 0x17c00000f0f77fae */ /* 0x0003e8000c121848 */
[----:B------:R-:W-:Y:S01]  /*daf0*/  STL.64 [R1+0x1208], R240 ;  /* 0x001208f001007387 */ /* 0x000fe20000100a00 */
[----:B---3--:R-:W-:Y:S01]  /*db00*/  IMAD.WIDE R86, R248, 0x4, R88 ;  /* 0x00000004f8567825 */ /* 0x008fe200078e0258 */
[----:B------:R-:W-:-:S04]  /*db10*/  IADD3 R88, R249, -0x70, RZ ;  /* 0xffffff90f9587810 */ /* 0x000fc80007ffe0ff */
[----:B------:R3:W-:Y:S01]  /*db20*/  LDGSTS.E [R247+0x17e00], [R86.64], !P0 ;  /* 0x17e0000056f77fae */ /* 0x0007e2000c121848 */
[----:B------:R-:W-:Y:S01]  /*db30*/  ISETP.GE.U32.AND P0, PT, R88, 0x7fffff51, PT ;  /* 0x7fffff515800780c */ /* 0x000fe20003f06070 */
[C---:B------:R-:W-:Y:S02]  /*db40*/  IMAD.WIDE R88, R248.reuse, 0x4, R92 ;  /* 0x00000004f8587825 */ /* 0x040fe400078e025c */
[----:B------:R-:W-:Y:S02]  /*db50*/  STL.64 [R1+0x1210], R86 ;  /* 0x0012105601007387 */ /* 0x000fe40000100a00 */
[----:B--2---:R-:W-:Y:S02]  /*db60*/  IMAD.WIDE R90, R248, 0x4, R90 ;  /* 0x00000004f85a7825 */ /* 0x004fe400078e025a */
[----:B------:R2:W-:Y:S04]  /*db70*/  STL.64 [R1+0x1218], R88 ;  /* 0x0012185801007387 */ /* 0x0005e80000100a00 */
[----:B------:R-:W-:Y:S04]  /*db80*/  STL.64 [R1+0x1220], R90 ;  /* 0x0012205a01007387 */ /* 0x000fe80000100a00 */
[----:B------:R-:W2:Y:S01]  /*db90*/  LDL.LU.64 R118, [R1+0x250] ;  /* 0x0002500001767983 */ /* 0x000ea20000300a00 */
[----:B------:R-:W-:-:S03]  /*dba0*/  IADD3 R92, R249, -0x74, RZ ;  /* 0xffffff8cf95c7810 */ /* 0x000fc60007ffe0ff */
[----:B------:R-:W3:Y:S04]  /*dbb0*/  LDL.LU.64 R116, [R1+0x240] ;  /* 0x0002400001747983 */ /* 0x000ee80000300a00 */
[----:B------:R2:W-:Y:S01]  /*dbc0*/  LDGSTS.E [R247+0x18c00], [R88.64], !P1 ;  /* 0x18c0000058f77fae */ /* 0x0005e2000c921848 */
[----:B----4-:R-:W-:-:S03]  /*dbd0*/  IMAD.WIDE R94, R248, 0x4, R94 ;  /* 0x00000004f85e7825 */ /* 0x010fc600078e025e */
[----:B------:R1:W-:Y:S01]  /*dbe0*/  LDGSTS.E [R247+0x18e00], [R90.64], !P1 ;  /* 0x18e000005af77fae */ /* 0x0003e2000c921848 */
[----:B------:R-:W-:Y:S01]  /*dbf0*/  ISETP.GE.U32.AND P1, PT, R92, 0x7fffff4d, PT ;  /* 0x7fffff4d5c00780c */ /* 0x000fe20003f26070 */
[----:B------:R-:W-:-:S05]  /*dc00*/  IMAD.WIDE R92, R248, 0x4, R102 ;  /* 0x00000004f85c7825 */ /* 0x000fca00078e0266 */
[----:B------:R-:W-:Y:S04]  /*dc10*/  STL.64 [R1+0x1228], R92 ;  /* 0x0012285c01007387 */ /* 0x000fe80000100a00 */
[----:B------:R-:W-:Y:S04]  /*dc20*/  STL.64 [R1+0x1230], R94 ;  /* 0x0012305e01007387 */ /* 0x000fe80000100a00 */
[----:B------:R-:W4:Y:S04]  /*dc30*/  LDL.LU.64 R114, [R1+0x238] ;  /* 0x0002380001727983 */ /* 0x000f280000300a00 */
[----:B------:R-:W4:Y:S04]  /*dc40*/  LDL.LU.64 R112, [R1+0x230] ;  /* 0x0002300001707983 */ /* 0x000f280000300a00 */
[----:B------:R-:W4:Y:S04]  /*dc50*/  LDL.LU.64 R110, [R1+0x220] ;  /* 0x00022000016e7983 */ /* 0x000f280000300a00 */
[----:B------:R-:W4:Y:S01]  /*dc60*/  LDL.LU.64 R108, [R1+0x210] ;  /* 0x00021000016c7983 */ /* 0x000f220000300a00 */
[----:B------:R-:W-:-:S03]  /*dc70*/  IMAD.WIDE R102, R248, 0x4, R244 ;  /* 0x00000004f8667825 */ /* 0x000fc600078e02f4 */
[----:B------:R-:W4:Y:S04]  /*dc80*/  LDL.LU.64 R106, [R1+0x208] ;  /* 0x00020800016a7983 */ /* 0x000f280000300a00 */
[----:B------:R-:W4:Y:S04]  /*dc90*/  LDL.LU.64 R244, [R1+0x200] ;  /* 0x0002000001f47983 */ /* 0x000f280000300a00 */
[----:B------:R-:W1:Y:S01]  /*dca0*/  S2R R215, SR_TID.X ;  /* 0x0000000000d77919 */ /* 0x000e620000002100 */
[----:B------:R-:W-:-:S03]  /*dcb0*/  IMAD.WIDE R96, R248, 0x4, R96 ;  /* 0x00000004f8607825 */ /* 0x000fc600078e0260 */
[----:B------:R1:W-:Y:S01]  /*dcc0*/  LDGSTS.E [R247+0x19c00], [R92.64], !P2 ;  /* 0x19c000005cf77fae */ /* 0x0003e2000d121848 */
[----:B------:R-:W-:-:S03]  /*dcd0*/  IMAD.WIDE R98, R248, 0x4, R98 ;  /* 0x00000004f8627825 */ /* 0x000fc600078e0262 */
[----:B------:R1:W-:Y:S01]  /*dce0*/  LDGSTS.E [R247+0x19e00], [R94.64], !P2 ;  /* 0x19e000005ef77fae */ /* 0x0003e2000d121848 */
[----:B------:R-:W-:-:S03]  /*dcf0*/  IMAD.WIDE R100, R248, 0x4, R100 ;  /* 0x00000004f8647825 */ /* 0x000fc600078e0264 */
[----:B------:R1:W-:Y:S01]  /*dd00*/  LDGSTS.E [R247+0x1ac00], [R96.64], !P4 ;  /* 0x1ac0000060f77fae */ /* 0x0003e2000e121848 */
[----:B------:R-:W-:-:S03]  /*dd10*/  IMAD.MOV.U32 R246, RZ, RZ, 0x3f ;  /* 0x0000003ffff67424 */ /* 0x000fc600078e00ff */
[----:B------:R1:W-:Y:S04]  /*dd20*/  LDGSTS.E [R247+0x1ae00], [R98.64], !P4 ;  /* 0x1ae0000062f77fae */ /* 0x0003e8000e121848 */
[----:B------:R1:W-:Y:S04]  /*dd30*/  LDGSTS.E [R247+0x1bc00], [R100.64], !P0 ;  /* 0x1bc0000064f77fae */ /* 0x0003e8000c121848 */
[----:B------:R2:W-:Y:S01]  /*dd40*/  LDGSTS.E [R247+0x1be00], [R102.64], !P0 ;  /* 0x1be0000066f77fae */ /* 0x0005e2000c121848 */
[----:B------:R-:W-:Y:S02]  /*dd50*/  ISETP.NE.U32.AND P0, PT, R0, RZ, PT ;  /* 0x000000ff0000720c */ /* 0x000fe40003f05070 */
[----:B------:R-:W-:-:S02]  /*dd60*/  IADD3 R0, R249, -0x78, RZ ;  /* 0xffffff88f9007810 */ /* 0x000fc40007ffe0ff */
[----:B------:R-:W-:Y:S02]  /*dd70*/  IADD3 R246, R246, c[0x0][0x180], RZ ;  /* 0x00006000f6f67a10 */ /* 0x000fe40007ffe0ff */
[----:B------:R-:W-:Y:S02]  /*dd80*/  IADD3 R104, R249, -0xc0, RZ ;  /* 0xffffff40f9687810 */ /* 0x000fe40007ffe0ff */
[----:B-1----:R-:W-:Y:S01]  /*dd90*/  LOP3.LUT R252, R215, 0x3f, RZ, 0xc0, !PT ;  /* 0x0000003fd7fc7812 */ /* 0x002fe200078ec0ff */
[----:B------:R-:W-:Y:S01]  /*dda0*/  STL.64 [R1+0x1238], R96 ;  /* 0x0012386001007387 */ /* 0x000fe20000100a00 */
[----:B------:R-:W-:Y:S02]  /*ddb0*/  IADD3 R105, R249, -0x7c, RZ ;  /* 0xffffff84f9697810 */ /* 0x000fe40007ffe0ff */
[----:B------:R-:W-:Y:S01]  /*ddc0*/  ISETP.GE.U32.AND P2, PT, R104, 0x7fffff01, PT ;  /* 0x7fffff016800780c */ /* 0x000fe20003f46070 */
[----:B------:R-:W-:Y:S01]  /*ddd0*/  STL.64 [R1+0x1240], R98 ;  /* 0x0012406201007387 */ /* 0x000fe20000100a00 */
[----:B------:R-:W-:-:S03]  /*dde0*/  ISETP.GE.AND P4, PT, R252, R104, PT ;  /* 0x00000068fc00720c */ /* 0x000fc60003f86270 */
[----:B------:R-:W-:Y:S04]  /*ddf0*/  STL.64 [R1+0x1248], R100 ;  /* 0x0012486401007387 */ /* 0x000fe80000100a00 */
[----:B------:R-:W-:Y:S01]  /*de00*/  STL.64 [R1+0x1250], R102 ;  /* 0x0012506601007387 */ /* 0x000fe20000100a00 */
[----:B--2---:R-:W-:-:S04]  /*de10*/  IMAD.WIDE R88, R248, 0x4, R118 ;  /* 0x00000004f8587825 */ /* 0x004fc800078e0276 */
[----:B---3--:R-:W-:Y:S01]  /*de20*/  IMAD.WIDE R86, R248, 0x4, R116 ;  /* 0x00000004f8567825 */ /* 0x008fe200078e0274 */
[----:B------:R4:W-:Y:S04]  /*de30*/  LDGSTS.E [R247+0x1cc00], [R88.64], !P1 ;  /* 0x1cc0000058f77fae */ /* 0x0009e8000c921848 */
[----:B------:R1:W-:Y:S01]  /*de40*/  LDGSTS.E [R247+0x1ce00], [R86.64], !P1 ;  /* 0x1ce0000056f77fae */ /* 0x0003e2000c921848 */
[----:B------:R-:W-:Y:S02]  /*de50*/  ISETP.GE.U32.AND P1, PT, R0, 0x7fffff49, PT ;  /* 0x7fffff490000780c */ /* 0x000fe40003f26070 */
[----:B------:R-:W-:Y:S02]  /*de60*/  SEL R0, RZ, 0x4, P3 ;  /* 0x00000004ff007807 */ /* 0x000fe40001800000 */
[----:B------:R-:W-:Y:S01]  /*de70*/  ISETP.GT.AND P3, PT, R246, 0xbf, PT ;  /* 0x000000bff600780c */ /* 0x000fe20003f64270 */
[----:B------:R4:W-:Y:S03]  /*de80*/  STL.64 [R1+0x768], R88 ;  /* 0x0007685801007387 */ /* 0x0009e60000100a00 */
[----:B------:R-:W-:-:S02]  /*de90*/  SEL R104, R0, RZ, P3 ;  /* 0x000000ff00687207 */ /* 0x000fc40001800000 */
[----:B------:R-:W-:Y:S01]  /*dea0*/  ISETP.GE.U32.AND P3, PT, R105, 0x7fffff45, PT ;  /* 0x7fffff456900780c */ /* 0x000fe20003f66070 */
[----:B------:R1:W-:Y:S01]  /*deb0*/  STL.64 [R1+0x780], R86 ;  /* 0x0007805601007387 */ /* 0x0003e20000100a00 */
[----:B----4-:R-:W-:-:S04]  /*dec0*/  IMAD.WIDE R88, R248, 0x4, R114 ;  /* 0x00000004f8587825 */ /* 0x010fc800078e0272 */
[C---:B-1----:R-:W-:Y:S01]  /*ded0*/  IMAD.WIDE R86, R248.reuse, 0x4, R112 ;  /* 0x00000004f8567825 */ /* 0x042fe200078e0270 */
[----:B------:R1:W-:Y:S04]  /*dee0*/  STL.64 [R1+0x138], R88 ;  /* 0x0001385801007387 */ /* 0x0003e80000100a00 */
[----:B------:R1:W-:Y:S04]  /*def0*/  LDGSTS.E [R247+0x1dc00], [R88.64], !P1 ;  /* 0x1dc0000058f77fae */ /* 0x0003e8000c921848 */
[----:B------:R2:W-:Y:S04]  /*df00*/  STL.64 [R1+0x778], R86 ;  /* 0x0007785601007387 */ /* 0x0005e80000100a00 */
[----:B------:R2:W-:Y:S01]  /*df10*/  LDGSTS.E [R247+0x1de00], [R86.64], !P1 ;  /* 0x1de0000056f77fae */ /* 0x0005e2000c921848 */
[----:B-1----:R-:W-:-:S04]  /*df20*/  IMAD.WIDE R88, R248, 0x4, R110 ;  /* 0x00000004f8587825 */ /* 0x002fc800078e026e */
[C---:B--2---:R-:W-:Y:S01]  /*df30*/  IMAD.WIDE R86, R248.reuse, 0x4, R108 ;  /* 0x00000004f8567825 */ /* 0x044fe200078e026c */
[----:B------:R1:W-:Y:S04]  /*df40*/  STL.64 [R1+0x120], R88 ;  /* 0x0001205801007387 */ /* 0x0003e80000100a00 */
[----:B------:R1:W-:Y:S04]  /*df50*/  LDGSTS.E [R247+0x1ec00], [R88.64], !P3 ;  /* 0x1ec0000058f77fae */ /* 0x0003e8000d921848 */
[----:B------:R2:W-:Y:S04]  /*df60*/  STL.64 [R1+0x770], R86 ;  /* 0x0007705601007387 */ /* 0x0005e80000100a00 */
[----:B------:R2:W-:Y:S01]  /*df70*/  LDGSTS.E [R247+0x1ee00], [R86.64], !P3 ;  /* 0x1ee0000056f77fae */ /* 0x0005e2000d921848 */
[----:B-1----:R-:W-:-:S03]  /*df80*/  IMAD.WIDE R88, R248, 0x4, R106 ;  /* 0x00000004f8587825 */ /* 0x002fc600078e026a */
[----:B------:R-:W-:Y:S01]  /*df90*/  STL.64 [R1+0x1258], R248 ;  /* 0x001258f801007387 */ /* 0x000fe20000100a00 */
[----:B------:R-:W-:Y:S01]  /*dfa0*/  SEL R0, RZ, 0x4, P4 ;  /* 0x00000004ff007807 */ /* 0x000fe20002000000 */
[----:B--2---:R-:W-:Y:S02]  /*dfb0*/  IMAD.WIDE R86, R248, 0x4, R244 ;  /* 0x00000004f8567825 */ /* 0x004fe400078e02f4 */
[----:B------:R-:W-:Y:S01]  /*dfc0*/  STL.64 [R1+0x108], R88 ;  /* 0x0001085801007387 */ /* 0x000fe20000100a00 */
[----:B------:R-:W-:-:S03]  /*dfd0*/  ISETP.GT.AND P4, PT, R246, 0xff, PT ;  /* 0x000000fff600780c */ /* 0x000fc60003f84270 */
[----:B------:R1:W-:Y:S04]  /*dfe0*/  LDGSTS.E [R247+0x1fc00], [R88.64], !P5 ;  /* 0x1fc0000058f77fae */ /* 0x0003e8000e921848 */
[----:B------:R2:W-:Y:S04]  /*dff0*/  STL.64 [R1+0x150], R86 ;  /* 0x0001505601007387 */ /* 0x0005e80000100a00 */
[----:B------:R1:W-:Y:S01]  /*e000*/  LDGSTS.E [R247+0x1fe00], [R86.64], !P5 ;  /* 0x1fe0000056f77fae */ /* 0x0003e2000e921848 */
[----:B------:R-:W-:-:S03]  /*e010*/  ULDC UR4, c[0x0][0x18c] ;  /* 0x0000630000047ab9 */ /* 0x000fc60000000800 */
[----:B-1----:R-:W3:Y:S01]  /*e020*/  LDL.LU.64 R246, [R1+0xe8] ;  /* 0x0000e80001f67983 */ /* 0x002ee20000300a00 */
[----:B------:R-:W-:-:S03]  /*e030*/  USHF.L.U32 UR4, UR4, 0x6, URZ ;  /* 0x0000000604047899 */ /* 0x000fc6000800063f */
[----:B------:R-:W4:Y:S04]  /*e040*/  LDL.LU.64 R172, [R1+0xf0] ;  /* 0x0000f00001ac7983 */ /* 0x000f280000300a00 */
[----:B------:R-:W2:Y:S01]  /*e050*/  LDL.LU.64 R128, [R1+0xf8] ;  /* 0x0000f80001807983 */ /* 0x000ea20000300a00 */
[----:B------:R-:W-:-:S03]  /*e060*/  IMAD.U32 R214, RZ, RZ, UR4 ;  /* 0x00000004ffd67e24 */ /* 0x000fc6000f8e00ff */
[----:B------:R-:W4:Y:S04]  /*e070*/  LDL.LU.64 R130, [R1+0x100] ;  /* 0x0001000001827983 */ /* 0x000f280000300a00 */
[----:B------:R-:W4:Y:S04]  /*e080*/  LDL.LU.64 R120, [R1+0x110] ;  /* 0x0001100001787983 */ /* 0x000f280000300a00 */
[----:B------:R-:W4:Y:S01]  /*e090*/  LDL.LU.64 R174, [R1+0x118] ;  /* 0x0001180001ae7983 */ /* 0x000f220000300a00 */
[----:B------:R-:W-:-:S03]  /*e0a0*/  IMAD.WIDE R4, R214, 0x4, R4 ;  /* 0x00000004d6047825 */ /* 0x000fc600078e0204 */
[----:B------:R-:W4:Y:S01]  /*e0b0*/  LDL.LU.64 R186, [R1+0x128] ;  /* 0x0001280001ba7983 */ /* 0x000f220000300a00 */
[----:B------:R-:W-:-:S03]  /*e0c0*/  IMAD.WIDE R6, R214, 0x4, R6 ;  /* 0x00000004d6067825 */ /* 0x000fc600078e0206 */
[----:B------:R-:W4:Y:S01]  /*e0d0*/  LDL.LU.64 R132, [R1+0x130] ;  /* 0x0001300001847983 */ /* 0x000f220000300a00 */
[----:B------:R-:W-:-:S03]  /*e0e0*/  ISETP.NE.U32.AND P1, PT, R104, RZ, PT ;  /* 0x000000ff6800720c */ /* 0x000fc60003f25070 */
[----:B------:R-:W4:Y:S01]  /*e0f0*/  LDL.LU.64 R122, [R1+0x140] ;  /* 0x00014000017a7983 */ /* 0x000f220000300a00 */
[----:B------:R-:W-:-:S03]  /*e100*/  IMAD.WIDE R8, R214, 0x4, R8 ;  /* 0x00000004d6087825 */ /* 0x000fc600078e0208 */
[----:B------:R-:W4:Y:S01]  /*e110*/  LDL.LU.64 R176, [R1+0x148] ;  /* 0x0001480001b07983 */ /* 0x000f220000300a00 */
[----:B------:R-:W-:-:S03]  /*e120*/  IMAD.WIDE R104, R214, 0x4, R12 ;  /* 0x00000004d6687825 */ /* 0x000fc600078e020c */
[----:B------:R-:W4:Y:S01]  /*e130*/  LDL.LU.64 R190, [R1+0x158] ;  /* 0x0001580001be7983 */ /* 0x000f220000300a00 */
[----:B------:R-:W-:-:S03]  /*e140*/  IMAD.WIDE R106, R214, 0x4, R14 ;  /* 0x00000004d66a7825 */ /* 0x000fc600078e020e */
[----:B------:R-:W4:Y:S04]  /*e150*/  LDL.LU.64 R178, [R1+0x160] ;  /* 0x0001600001b27983 */ /* 0x000f280000300a00 */
[----:B------:R-:W4:Y:S04]  /*e160*/  LDL.LU.64 R124, [R1+0x168] ;  /* 0x00016800017c7983 */ /* 0x000f280000300a00 */
[----:B------:R-:W4:Y:S04]  /*e170*/  LDL.LU.64 R242, [R1+0x170] ;  /* 0x0001700001f27983 */ /* 0x000f280000300a00 */
[----:B------:R-:W-:Y:S04]  /*e180*/  STL.64 [R1+0x1260], R4 ;  /* 0x0012600401007387 */ /* 0x000fe80000100a00 */
[----:B------:R-:W-:Y:S04]  /*e190*/  STL.64 [R1+0x1268], R6 ;  /* 0x0012680601007387 */ /* 0x000fe80000100a00 */
[----:B------:R-:W-:Y:S04]  /*e1a0*/  STL.64 [R1+0x1270], R8 ;  /* 0x0012700801007387 */ /* 0x000fe80000100a00 */
[----:B------:R-:W-:Y:S04]  /*e1b0*/  STL.64 [R1+0x1278], R104 ;  /* 0x0012786801007387 */ /* 0x000fe80000100a00 */
[----:B------:R1:W-:Y:S04]  /*e1c0*/  STL.64 [R1+0x1280], R106 ;  /* 0x0012806a01007387 */ /* 0x0003e80000100a00 */
[----:B------:R-:W4:Y:S04]  /*e1d0*/  LDL.LU.64 R126, [R1+0x180] ;  /* 0x00018000017e7983 */ /* 0x000f280000300a00 */
[----:B------:R-:W4:Y:S01]  /*e1e0*/  LDL.LU.64 R244, [R1+0x188] ;  /* 0x0001880001f47983 */ /* 0x000f220000300a00 */
[----:B------:R-:W-:-:S03]  /*e1f0*/  SEL R0, R0, RZ, P4 ;  /* 0x000000ff00007207 */ /* 0x000fc60002000000 */
[----:B------:R-:W0:Y:S01]  /*e200*/  LDGDEPBAR ;  /* 0x00000000000079af */ /* 0x000e220000000000 */
[----:B---3--:R-:W-:-:S03]  /*e210*/  IMAD.WIDE R118, R214, 0x4, R246 ;  /* 0x00000004d6767825 */ /* 0x008fc600078e02f6 */
[----:B------:R-:W3:Y:S04]  /*e220*/  LDL.LU.64 R246, [R1+0x198] ;  /* 0x0001980001f67983 */ /* 0x000ee80000300a00 */
[----:B------:R-:W3:Y:S01]  /*e230*/  LDL.LU.64 R180, [R1+0x1a0] ;  /* 0x0001a00001b47983 */ /* 0x000ee20000300a00 */
[----:B--2---:R-:W-:-:S03]  /*e240*/  IMAD.WIDE R12, R214, 0x4, R128 ;  /* 0x00000004d60c7825 */ /* 0x004fc600078e0280 */
[----:B------:R-:W2:Y:S04]  /*e250*/  LDL.LU.64 R210, [R1+0x1b0] ;  /* 0x0001b00001d27983 */ /* 0x000ea80000300a00 */
[----:B------:R-:W2:Y:S04]  /*e260*/  LDL.LU.64 R208, [R1+0x1b8] ;  /* 0x0001b80001d07983 */ /* 0x000ea80000300a00 */
[----:B------:R-:W2:Y:S04]  /*e270*/  LDL.LU.64 R128, [R1+0x1c8] ;  /* 0x0001c80001807983 */ /* 0x000ea80000300a00 */
[----:B------:R-:W2:Y:S04]  /*e280*/  LDL.LU.64 R182, [R1+0x1d0] ;  /* 0x0001d00001b67983 */ /* 0x000ea80000300a00 */
[----:B------:R-:W2:Y:S04]  /*e290*/  LDL.LU.64 R200, [R1+0x1d8] ;  /* 0x0001d80001c87983 */ /* 0x000ea80000300a00 */
[----:B------:R-:W2:Y:S01]  /*e2a0*/  LDL.LU.64 R204, [R1+0x1e0] ;  /* 0x0001e00001cc7983 */ /* 0x000ea20000300a00 */
[----:B------:R-:W-:-:S04]  /*e2b0*/  IMAD.WIDE R154, R214, 0x4, R66 ;  /* 0x00000004d69a7825 */ /* 0x000fc800078e0242 */
[C---:B----4-:R-:W-:Y:S02]  /*e2c0*/  IMAD.WIDE R66, R214.reuse, 0x4, R130 ;  /* 0x00000004d6427825 */ /* 0x050fe400078e0282 */
[----:B------:R-:W4:Y:S02]  /*e2d0*/  LDL.LU.64 R130, [R1+0x1f0] ;  /* 0x0001f00001827983 */ /* 0x000f240000300a00 */
[C---:B------:R-:W-:Y:S02]  /*e2e0*/  IMAD.WIDE R156, R214.reuse, 0x4, R68 ;  /* 0x00000004d69c7825 */ /* 0x040fe400078e0244 */
[----:B------:R-:W4:Y:S02]  /*e2f0*/  LDL.LU.64 R184, [R1+0x1f8] ;  /* 0x0001f80001b87983 */ /* 0x000f240000300a00 */
[C---:B------:R-:W-:Y:S02]  /*e300*/  IMAD.WIDE R68, R214.reuse, 0x4, R132 ;  /* 0x00000004d6447825 */ /* 0x040fe400078e0284 */
[----:B------:R-:W4:Y:S02]  /*e310*/  LDL.LU.64 R194, [R1+0x218] ;  /* 0x0002180001c27983 */ /* 0x000f240000300a00 */
[----:B------:R-:W-:-:S02]  /*e320*/  IMAD.WIDE R108, R214, 0x4, R16 ;  /* 0x00000004d66c7825 */ /* 0x000fc400078e0210 */
[----:B------:R-:W4:Y:S02]  /*e330*/  LDL.LU.64 R192, [R1+0x228] ;  /* 0x0002280001c07983 */ /* 0x000f240000300a00 */
[C---:B------:R-:W-:Y:S02]  /*e340*/  IMAD.WIDE R158, R214.reuse, 0x4, R70 ;  /* 0x00000004d69e7825 */ /* 0x040fe400078e0246 */
[----:B------:R-:W4:Y:S02]  /*e350*/  LDL.LU.64 R132, [R1+0x248] ;  /* 0x0002480001847983 */ /* 0x000f240000300a00 */
[C---:B------:R-:W-:Y:S02]  /*e360*/  IMAD.WIDE R14, R214.reuse, 0x4, R186 ;  /* 0x00000004d60e7825 */ /* 0x040fe400078e02ba */
[----:B------:R-:W4:Y:S02]  /*e370*/  LDL.LU.64 R186, [R1+0x258] ;  /* 0x0002580001ba7983 */ /* 0x000f240000300a00 */
[----:B------:R-:W-:-:S02]  /*e380*/  IMAD.WIDE R16, R214, 0x4, R190 ;  /* 0x00000004d6107825 */ /* 0x000fc400078e02be */
[----:B------:R-:W4:Y:S02]  /*e390*/  LDL.LU.64 R190, [R1+0x260] ;  /* 0x0002600001be7983 */ /* 0x000f240000300a00 */
[----:B------:R-:W-:-:S04]  /*e3a0*/  IMAD.WIDE R70, R214, 0x4, R178 ;  /* 0x00000004d6467825 */ /* 0x000fc800078e02b2 */
[----:B------:R-:W-:-:S04]  /*e3b0*/  IMAD.WIDE R110, R214, 0x4, R18 ;  /* 0x00000004d66e7825 */ /* 0x000fc800078e0212 */
[----:B------:R-:W-:-:S04]  /*e3c0*/  IMAD.WIDE R168, R214, 0x4, R72 ;  /* 0x00000004d6a87825 */ /* 0x000fc800078e0248 */
[C---:B------:R-:W-:Y:S02]  /*e3d0*/  IMAD.WIDE R178, R214.reuse, 0x4, R242 ;  /* 0x00000004d6b27825 */ /* 0x040fe400078e02f2 */
[----:B------:R-:W4:Y:S02]  /*e3e0*/  LDL.LU.64 R242, [R1+0x268] ;  /* 0x0002680001f27983 */ /* 0x000f240000300a00 */
[----:B------:R-:W-:-:S04]  /*e3f0*/  IMAD.WIDE R18, R214, 0x4, R126 ;  /* 0x00000004d6127825 */ /* 0x000fc800078e027e */
[C---:B------:R-:W-:Y:S02]  /*e400*/  IMAD.WIDE R72, R214.reuse, 0x4, R244 ;  /* 0x00000004d6487825 */ /* 0x040fe400078e02f4 */
[----:B------:R-:W4:Y:S02]  /*e410*/  LDL.LU.64 R244, [R1+0x270] ;  /* 0x0002700001f47983 */ /* 0x000f240000300a00 */
[C---:B---3--:R-:W-:Y:S02]  /*e420*/  IMAD.WIDE R126, R214.reuse, 0x4, R246 ;  /* 0x00000004d67e7825 */ /* 0x048fe400078e02f6 */
[----:B------:R-:W3:Y:S02]  /*e430*/  LDL.LU.64 R246, [R1+0x278] ;  /* 0x0002780001f67983 */ /* 0x000ee40000300a00 */
[----:B------:R-:W-:-:S04]  /*e440*/  IMAD.WIDE R114, R214, 0x4, R22 ;  /* 0x00000004d6727825 */ /* 0x000fc800078e0216 */
[----:B------:R-:W-:-:S04]  /*e450*/  IMAD.WIDE R170, R214, 0x4, R76 ;  /* 0x00000004d6aa7825 */ /* 0x000fc800078e024c */
[----:B------:R-:W-:-:S04]  /*e460*/  IMAD.WIDE R160, R214, 0x4, R74 ;  /* 0x00000004d6a07825 */ /* 0x000fc800078e024a */
[----:B------:R-:W-:-:S04]  /*e470*/  IMAD.WIDE R112, R214, 0x4, R20 ;  /* 0x00000004d6707825 */ /* 0x000fc800078e0214 */
[----:B--2---:R-:W-:-:S04]  /*e480*/  IMAD.WIDE R74, R214, 0x4, R208 ;  /* 0x00000004d64a7825 */ /* 0x004fc800078e02d0 */
[C---:B------:R-:W-:Y:S02]  /*e490*/  IMAD.WIDE R22, R214.reuse, 0x4, R200 ;  /* 0x00000004d6167825 */ /* 0x040fe400078e02c8 */
[----:B------:R-:W2:Y:S02]  /*e4a0*/  LDL.LU.64 R200, [R1+0x280] ;  /* 0x0002800001c87983 */ /* 0x000ea40000300a00 */
[C---:B------:R-:W-:Y:S02]  /*e4b0*/  IMAD.WIDE R76, R214.reuse, 0x4, R204 ;  /* 0x00000004d64c7825 */ /* 0x040fe400078e02cc */
[----:B------:R-:W2:Y:S02]  /*e4c0*/  LDL.LU.64 R204, [R1+0x288] ;  /* 0x0002880001cc7983 */ /* 0x000ea40000300a00 */
[C---:B------:R-:W-:Y:S02]  /*e4d0*/  IMAD.WIDE R20, R214.reuse, 0x4, R210 ;  /* 0x00000004d6147825 */ /* 0x040fe400078e02d2 */
[----:B------:R-:W2:Y:S04]  /*e4e0*/  LDL.LU.64 R208, [R1+0x290] ;  /* 0x0002900001d07983 */ /* 0x000ea80000300a00 */
[----:B------:R-:W2:Y:S04]  /*e4f0*/  LDL.LU.64 R210, [R1+0x298] ;  /* 0x0002980001d27983 */ /* 0x000ea80000300a00 */
[----:B------:R-:W2:Y:S04]  /*e500*/  LDL.LU.64 R212, [R1+0x2a0] ;  /* 0x0002a00001d47983 */ /* 0x000ea80000300a00 */
[----:B------:R-:W2:Y:S04]  /*e510*/  LDL.LU.64 R216, [R1+0x2a8] ;  /* 0x0002a80001d87983 */ /* 0x000ea80000300a00 */
[----:B------:R-:W2:Y:S04]  /*e520*/  LDL.LU.64 R218, [R1+0x2b0] ;  /* 0x0002b00001da7983 */ /* 0x000ea80000300a00 */
[----:B------:R-:W2:Y:S04]  /*e530*/  LDL.LU.64 R220, [R1+0x2b8] ;  /* 0x0002b80001dc7983 */ /* 0x000ea80000300a00 */
[----:B------:R-:W2:Y:S04]  /*e540*/  LDL.LU.64 R222, [R1+0x2c0] ;  /* 0x0002c00001de7983 */ /* 0x000ea80000300a00 */
[----:B------:R-:W2:Y:S04]  /*e550*/  LDL.LU.64 R224, [R1+0x2c8] ;  /* 0x0002c80001e07983 */ /* 0x000ea80000300a00 */
[----:B------:R-:W2:Y:S01]  /*e560*/  LDL.LU.64 R226, [R1+0x2d0] ;  /* 0x0002d00001e27983 */ /* 0x000ea20000300a00 */
[----:B------:R-:W-:-:S03]  /*e570*/  IMAD.WIDE R134, R214, 0x4, R26 ;  /* 0x00000004d6867825 */ /* 0x000fc600078e021a */
[----:B------:R-:W2:Y:S01]  /*e580*/  LDL.LU.64 R228, [R1+0x2d8] ;  /* 0x0002d80001e47983 */ /* 0x000ea20000300a00 */
[----:B------:R-:W-:-:S03]  /*e590*/  IMAD.WIDE R188, R214, 0x4, R78 ;  /* 0x00000004d6bc7825 */ /* 0x000fc600078e024e */
[----:B------:R-:W2:Y:S01]  /*e5a0*/  LDL.LU.64 R230, [R1+0x2e0] ;  /* 0x0002e00001e67983 */ /* 0x000ea20000300a00 */
[----:B----4-:R-:W-:-:S03]  /*e5b0*/  IMAD.WIDE R26, R214, 0x4, R190 ;  /* 0x00000004d61a7825 */ /* 0x010fc600078e02be */
[----:B------:R-:W4:Y:S01]  /*e5c0*/  LDL.LU.64 R232, [R1+0x2e8] ;  /* 0x0002e80001e87983 */ /* 0x000f220000300a00 */
[----:B------:R-:W-:-:S03]  /*e5d0*/  IMAD.WIDE R116, R214, 0x4, R24 ;  /* 0x00000004d6747825 */ /* 0x000fc600078e0218 */
[----:B------:R-:W2:Y:S01]  /*e5e0*/  LDL.LU.64 R234, [R1+0x2f0] ;  /* 0x0002f00001ea7983 */ /* 0x000ea20000300a00 */
        /* <DEDUP_REMOVED lines=8> */
[----:B---3--:R-:W-:-:S03]  /*e670*/  IMAD.WIDE R194, R214, 0x4, R246 ;  /* 0x00000004d6c27825 */ /* 0x008fc600078e02f6 */
[----:B------:R-:W3:Y:S04]  /*e680*/  LDL.LU.64 R246, [R1+0x318] ;  /* 0x0003180001f67983 */ /* 0x000ee80000300a00 */
[----:B------:R-:W2:Y:S04]  /*e690*/  LDL.LU.64 R250, [R1+0x320] ;  /* 0x0003200001fa7983 */ /* 0x000ea80000300a00 */
[----:B------:R-:W2:Y:S04]  /*e6a0*/  LDL.LU.64 R240, [R1+0x328] ;  /* 0x0003280001f07983 */ /* 0x000ea80000300a00 */
[----:B------:R-:W3:Y:S04]  /*e6b0*/  LDL.LU.64 R198, [R1+0x330] ;  /* 0x0003300001c67983 */ /* 0x000ee80000300a00 */
[----:B------:R-:W4:Y:S04]  /*e6c0*/  LDL.LU.64 R202, [R1+0x338] ;  /* 0x0003380001ca7983 */ /* 0x000f280000300a00 */
[----:B------:R-:W1:Y:S04]  /*e6d0*/  LDL.LU.64 R206, [R1+0x340] ;  /* 0x0003400001ce7983 */ /* 0x000e680000300a00 */
[----:B------:R-:W4:Y:S04]  /*e6e0*/  LDL.LU.64 R86, [R1+0x348] ;  /* 0x0003480001567983 */ /* 0x000f280000300a00 */
[----:B------:R-:W4:Y:S04]  /*e6f0*/  LDL.LU.64 R166, [R1+0x350] ;  /* 0x0003500001a67983 */ /* 0x000f280000300a00 */
[----:B------:R-:W4:Y:S04]  /*e700*/  LDL.LU.64 R96, [R1+0x358] ;  /* 0x0003580001607983 */ /* 0x000f280000300a00 */
[----:B------:R-:W4:Y:S04]  /*e710*/  LDL.LU.64 R92, [R1+0x360] ;  /* 0x00036000015c7983 */ /* 0x000f280000300a00 */
[----:B------:R-:W4:Y:S04]  /*e720*/  LDL.LU.64 R90, [R1+0x368] ;  /* 0x00036800015a7983 */ /* 0x000f280000300a00 */
[----:B------:R-:W4:Y:S04]  /*e730*/  LDL.LU.64 R196, [R1+0x370] ;  /* 0x0003700001c47983 */ /* 0x000f280000300a00 */
[----:B------:R-:W4:Y:S04]  /*e740*/  LDL.LU.64 R94, [R1+0x378] ;  /* 0x00037800015e7983 */ /* 0x000f280000300a00 */
[----:B------:R-:W4:Y:S01]  /*e750*/  LDL.LU.64 R88, [R1+0x380] ;  /* 0x0003800001587983 */ /* 0x000f220000300a00 */
[----:B--2---:R-:W-:-:S04]  /*e760*/  IMAD.WIDE R100, R214, 0x4, R240 ;  /* 0x00000004d6647825 */ /* 0x004fc800078e02f0 */
[C---:B---3--:R-:W-:Y:S02]  /*e770*/  IMAD.WIDE R240, R214.reuse, 0x4, R198 ;  /* 0x00000004d6f07825 */ /* 0x048fe400078e02c6 */
[----:B------:R-:W2:Y:S02]  /*e780*/  LDL.LU.64 R198, [R1+0x388] ;  /* 0x0003880001c67983 */ /* 0x000ea40000300a00 */
[C---:B-1----:R-:W-:Y:S02]  /*e790*/  IMAD.WIDE R106, R214.reuse, 0x4, R206 ;  /* 0x00000004d66a7825 */ /* 0x042fe400078e02ce */
[----:B------:R-:W3:Y:S02]  /*e7a0*/  LDL.LU.64 R206, [R1+0x390] ;  /* 0x0003900001ce7983 */ /* 0x000ee40000300a00 */
[C---:B----4-:R-:W-:Y:S02]  /*e7b0*/  IMAD.WIDE R98, R214.reuse, 0x4, R86 ;  /* 0x00000004d6627825 */ /* 0x050fe400078e0256 */
[----:B------:R-:W-:Y:S04]  /*e7c0*/  STL.64 [R1], R100 ;  /* 0x0000006401007387 */ /* 0x000fe80000100a00 */
[----:B------:R-:W-:Y:S04]  /*e7d0*/  STL.64 [R1+0x8], R240 ;  /* 0x000008f001007387 */ /* 0x000fe80000100a00 */
[----:B------:R1:W-:Y:S04]  /*e7e0*/  STL.64 [R1+0x18], R106 ;  /* 0x0000186a01007387 */ /* 0x0003e80000100a00 */
[----:B------:R-:W4:Y:S01]  /*e7f0*/  LDL.LU.64 R86, [R1+0x398] ;  /* 0x0003980001567983 */ /* 0x000f220000300a00 */
[----:B------:R-:W-:-:S04]  /*e800*/  IMAD.WIDE R202, R214, 0x4, R202 ;  /* 0x00000004d6ca7825 */ /* 0x000fc800078e02ca */
[C---:B------:R-:W-:Y:S01]  /*e810*/  IMAD.WIDE R166, R214.reuse, 0x4, R166 ;  /* 0x00000004d6a67825 */ /* 0x040fe200078e02a6 */
[----:B------:R-:W-:Y:S03]  /*e820*/  STL.64 [R1+0x10], R202 ;  /* 0x000010ca01007387 */ /* 0x000fe60000100a00 */
[C---:B------:R-:W-:Y:S01]  /*e830*/  IMAD.WIDE R104, R214.reuse, 0x4, R92 ;  /* 0x00000004d6687825 */ /* 0x040fe200078e025c */
[----:B------:R-:W-:Y:S03]  /*e840*/  STL.64 [R1+0x20], R98 ;  /* 0x0000206201007387 */ /* 0x000fe60000100a00 */
[C---:B------:R-:W-:Y:S01]  /*e850*/  IMAD.WIDE R162, R214.reuse, 0x4, R48 ;  /* 0x00000004d6a27825 */ /* 0x040fe200078e0230 */
[----:B------:R-:W4:Y:S04]  /*e860*/  LDL.LU.64 R6, [R1+0x3a0] ;  /* 0x0003a00001067983 */ /* 0x000f280000300a00 */
[----:B------:R-:W4:Y:S01]  /*e870*/  LDL.LU.64 R92, [R1+0x3a8] ;  /* 0x0003a800015c7983 */ /* 0x000f220000300a00 */
[----:B------:R-:W-:-:S03]  /*e880*/  IMAD.WIDE R144, R214, 0x4, R44 ;  /* 0x00000004d6907825 */ /* 0x000fc600078e022c */
[----:B------:R-:W4:Y:S01]  /*e890*/  LDL.LU.64 R48, [R1+0x3b0] ;  /* 0x0003b00001307983 */ /* 0x000f220000300a00 */
[----:B------:R-:W-:Y:S01]  /*e8a0*/  IMAD.WIDE R164, R214, 0x4, R56 ;  /* 0x00000004d6a47825 */ /* 0x000fe200078e0238 */
[----:B------:R-:W-:Y:S02]  /*e8b0*/  ISETP.NE.U32.AND P4, PT, R0, RZ, PT ;  /* 0x000000ff0000720c */ /* 0x000fe40003f85070 */
[----:B------:R-:W-:Y:S01]  /*e8c0*/  STL.64 [R1+0x28], R166 ;  /* 0x000028a601007387 */ /* 0x000fe20000100a00 */
[C---:B------:R-:W-:Y:S01]  /*e8d0*/  IMAD.WIDE R56, R214.reuse, 0x4, R96 ;  /* 0x00000004d6387825 */ /* 0x040fe200078e0260 */
[----:B------:R-:W-:Y:S02]  /*e8e0*/  IADD3 R0, R249, -0x81, RZ ;  /* 0xffffff7ff9007810 */ /* 0x000fe40007ffe0ff */
[----:B------:R-:W4:Y:S01]  /*e8f0*/  LDL.LU.64 R44, [R1+0x3b8] ;  /* 0x0003b800012c7983 */ /* 0x000f220000300a00 */
[----:B------:R-:W-:-:S03]  /*e900*/  IMAD.WIDE R96, R214, 0x4, R90 ;  /* 0x00000004d6607825 */ /* 0x000fc600078e025a */
[----:B------:R-:W4:Y:S01]  /*e910*/  LDL.LU.64 R4, [R1+0x3c0] ;  /* 0x0003c00001047983 */ /* 0x000f220000300a00 */
[----:B------:R-:W-:-:S03]  /*e920*/  IMAD.WIDE R146, R214, 0x4, R46 ;  /* 0x00000004d6927825 */ /* 0x000fc600078e022e */
[----:B------:R-:W4:Y:S01]  /*e930*/  LDL.LU.64 R90, [R1+0x3c8] ;  /* 0x0003c800015a7983 */ /* 0x000f220000300a00 */
[----:B------:R-:W-:-:S03]  /*e940*/  IMAD.WIDE R142, R214, 0x4, R42 ;  /* 0x00000004d68e7825 */ /* 0x000fc600078e022a */
[----:B------:R-:W4:Y:S01]  /*e950*/  LDL.LU.64 R46, [R1+0x3d0] ;  /* 0x0003d000012e7983 */ /* 0x000f220000300a00 */
[----:B------:R-:W-:Y:S01]  /*e960*/  ISETP.GE.U32.AND P3, PT, R0, 0x7fffff40, PT ;  /* 0x7fffff400000780c */ /* 0x000fe20003f66070 */
[----:B------:R-:W-:Y:S02]  /*e970*/  IMAD.WIDE R196, R214, 0x4, R196 ;  /* 0x00000004d6c47825 */ /* 0x000fe400078e02c4 */
[----:B------:R1:W-:Y:S01]  /*e980*/  STL.64 [R1+0x38], R104 ;  /* 0x0000386801007387 */ /* 0x0003e20000100a00 */
[----:B------:R-:W-:-:S03]  /*e990*/  IADD3 R0, R249, -0x85, RZ ;  /* 0xffffff7bf9007810 */ /* 0x000fc60007ffe0ff */
[----:B------:R-:W-:Y:S01]  /*e9a0*/  STL.64 [R1+0x30], R56 ;  /* 0x0000303801007387 */ /* 0x000fe20000100a00 */
[----:B------:R-:W-:-:S03]  /*e9b0*/  IMAD.WIDE R8, R214, 0x4, R88 ;  /* 0x00000004d6087825 */ /* 0x000fc600078e0258 */
[----:B------:R-:W4:Y:S01]  /*e9c0*/  LDL.LU.64 R42, [R1+0x3d8] ;  /* 0x0003d800012a7983 */ /* 0x000f220000300a00 */
[----:B------:R-:W-:-:S03]  /*e9d0*/  IMAD.WIDE R140, R214, 0x4, R40 ;  /* 0x00000004d68c7825 */ /* 0x000fc600078e0228 */
[----:B------:R-:W-:Y:S01]  /*e9e0*/  STL.64 [R1+0x40], R96 ;  /* 0x0000406001007387 */ /* 0x000fe20000100a00 */
[----:B------:R-:W-:-:S03]  /*e9f0*/  IMAD.WIDE R152, R214, 0x4, R54 ;  /* 0x00000004d6987825 */ /* 0x000fc600078e0236 */
[----:B------:R-:W4:Y:S01]  /*ea00*/  LDL.LU.64 R248, [R1+0x3e0] ;  /* 0x0003e00001f87983 */ /* 0x000f220000300a00 */
[----:B------:R-:W-:-:S03]  /*ea10*/  IMAD.WIDE R54, R214, 0x4, R94 ;  /* 0x00000004d6367825 */ /* 0x000fc600078e025e */
[----:B------:R-:W4:Y:S04]  /*ea20*/  LDL.LU.64 R88, [R1+0x3f8] ;  /* 0x0003f80001587983 */ /* 0x000f280000300a00 */
[----:B------:R-:W4:Y:S04]  /*ea30*/  LDL.LU.64 R40, [R1+0x400] ;  /* 0x0004000001287983 */ /* 0x000f280000300a00 */
[----:B------:R-:W-:Y:S04]  /*ea40*/  STL.64 [R1+0x48], R196 ;  /* 0x000048c401007387 */ /* 0x000fe80000100a00 */
[----:B------:R-:W4:Y:S01]  /*ea50*/  LDL.LU.64 R102, [R1+0x408] ;  /* 0x0004080001667983 */ /* 0x000f220000300a00 */
[----:B------:R-:W-:-:S04]  /*ea60*/  IMAD.WIDE R150, R214, 0x4, R52 ;  /* 0x00000004d6967825 */ /* 0x000fc800078e0234 */
[----:B------:R-:W-:-:S04]  /*ea70*/  IMAD.WIDE R138, R214, 0x4, R38 ;  /* 0x00000004d68a7825 */ /* 0x000fc800078e0226 */
[----:B------:R-:W-:-:S04]  /*ea80*/  IMAD.WIDE R136, R214, 0x4, R36 ;  /* 0x00000004d6887825 */ /* 0x000fc800078e0224 */
[----:B--2---:R-:W-:-:S04]  /*ea90*/  IMAD.WIDE R94, R214, 0x4, R198 ;  /* 0x00000004d65e7825 */ /* 0x004fc800078e02c6 */
[C---:B---3--:R-:W-:Y:S02]  /*eaa0*/  IMAD.WIDE R198, R214.reuse, 0x4, R206 ;  /* 0x00000004d6c67825 */ /* 0x048fe400078e02ce */
[----:B------:R-:W2:Y:S04]  /*eab0*/  LDL.LU.64 R206, [R1+0x418] ;  /* 0x0004180001ce7983 */ /* 0x000ea80000300a00 */
[----:B------:R3:W-:Y:S04]  /*eac0*/  STL.64 [R1+0x58], R8 ;  /* 0x0000580801007387 */ /* 0x0007e80000100a00 */
[----:B------:R-:W-:Y:S01]  /*ead0*/  STL.64 [R1+0x50], R54 ;  /* 0x0000503601007387 */ /* 0x000fe20000100a00 */
[----:B----4-:R-:W-:-:S03]  /*eae0*/  IMAD.WIDE R52, R214, 0x4, R86 ;  /* 0x00000004d6347825 */ /* 0x010fc600078e0256 */
[----:B------:R-:W4:Y:S04]  /*eaf0*/  LDL.LU.64 R86, [R1+0x428] ;  /* 0x0004280001567983 */ /* 0x000f280000300a00 */
[----:B------:R-:W3:Y:S04]  /*eb00*/  LDL.LU.64 R38, [R1+0x420] ;  /* 0x0004200001267983 */ /* 0x000ee80000300a00 */
[----:B------:R-:W-:Y:S04]  /*eb10*/  STL.64 [R1+0x60], R94 ;  /* 0x0000605e01007387 */ /* 0x000fe80000100a00 */
[----:B------:R-:W-:Y:S04]  /*eb20*/  STL.64 [R1+0x68], R198 ;  /* 0x000068c601007387 */ /* 0x000fe80000100a00 */
[----:B------:R-:W3:Y:S01]  /*eb30*/  LDL.LU.64 R36, [R1+0x438] ;  /* 0x0004380001247983 */ /* 0x000ee20000300a00 */
[----:B------:R-:W-:Y:S01]  /*eb40*/  IMAD.WIDE R148, R214, 0x4, R50 ;  /* 0x00000004d6947825 */ /* 0x000fe200078e0232 */
[----:B------:R-:W-:-:S03]  /*eb50*/  ISETP.GE.U32.AND P5, PT, R0, 0x7fffff3c, PT ;  /* 0x7fffff3c0000780c */ /* 0x000fc60003fa6070 */
[----:B------:R-:W-:-:S04]  /*eb60*/  IMAD.WIDE R50, R214, 0x4, R42 ;  /* 0x00000004d6327825 */ /* 0x000fc800078e022a */
[----:B------:R-:W-:-:S04]  /*eb70*/  IMAD.WIDE R42, R214, 0x4, R102 ;  /* 0x00000004d62a7825 */ /* 0x000fc800078e0266 */
[----:B------:R-:W-:-:S04]  /*eb80*/  IMAD.WIDE R2, R214, 0x4, R2 ;  /* 0x00000004d6027825 */ /* 0x000fc800078e0202 */
[----:B------:R-:W-:-:S04]  /*eb90*/  IMAD.WIDE R10, R214, 0x4, R10 ;  /* 0x00000004d60a7825 */ /* 0x000fc800078e020a */
[----:B------:R-:W-:-:S04]  /*eba0*/  IMAD.WIDE R34, R214, 0x4, R34 ;  /* 0x00000004d6227825 */ /* 0x000fc800078e0222 */
[----:B------:R-:W-:-:S04]  /*ebb0*/  IMAD.WIDE R58, R214, 0x4, R58 ;  /* 0x00000004d63a7825 */ /* 0x000fc800078e023a */
[----:B------:R-:W-:-:S04]  /*ebc0*/  IMAD.WIDE R6, R214, 0x4, R6 ;  /* 0x00000004d6067825 */ /* 0x000fc800078e0206 */
[C---:B------:R-:W-:Y:S01]  /*ebd0*/  IMAD.WIDE R82, R214.reuse, 0x4, R82 ;  /* 0x00000004d6527825 */ /* 0x040fe200078e0252 */
[----:B------:R1:W-:Y:S03]  /*ebe0*/  STL.64 [R1+0x78], R6 ;  /* 0x0000780601007387 */ /* 0x0003e60000100a00 */
[C---:B------:R-:W-:Y:S01]  /*ebf0*/  IMAD.WIDE R92, R214.reuse, 0x4, R92 ;  /* 0x00000004d65c7825 */ /* 0x040fe200078e025c */
[----:B------:R-:W-:Y:S03]  /*ec00*/  STL.64 [R1+0x70], R52 ;  /* 0x0000703401007387 */ /* 0x000fe60000100a00 */
[C---:B------:R-:W-:Y:S01]  /*ec10*/  IMAD.WIDE R48, R214.reuse, 0x4, R48 ;  /* 0x00000004d6307825 */ /* 0x040fe200078e0230 */
[----:B------:R-:W-:Y:S03]  /*ec20*/  STL.64 [R1+0x80], R92 ;  /* 0x0000805c01007387 */ /* 0x000fe60000100a00 */
[C---:B------:R-:W-:Y:S01]  /*ec30*/  IMAD.WIDE R4, R214.reuse, 0x4, R4 ;  /* 0x00000004d6047825 */ /* 0x040fe200078e0204 */
[----:B------:R-:W-:Y:S03]  /*ec40*/  STL.64 [R1+0x88], R48 ;  /* 0x0000883001007387 */ /* 0x000fe60000100a00 */
        /* <DEDUP_REMOVED lines=12> */
[----:B------:R-:W-:-:S04]  /*ed10*/  IMAD.WIDE R212, R214, 0x4, R212 ;  /* 0x00000004d6d47825 */ /* 0x000fc800078e02d4 */
[C---:B------:R-:W-:Y:S01]  /*ed20*/  IMAD.WIDE R40, R214.reuse, 0x4, R40 ;  /* 0x00000004d6287825 */ /* 0x040fe200078e0228 */
[----:B------:R-:W-:Y:S03]  /*ed30*/  STL.64 [R1+0xc0], R88 ;  /* 0x0000c05801007387 */ /* 0x000fe60000100a00 */
[C---:B------:R-:W-:Y:S01]  /*ed40*/  IMAD.WIDE R222, R214.reuse, 0x4, R222 ;  /* 0x00000004d6de7825 */ /* 0x040fe200078e02de */
[----:B------:R-:W-:Y:S03]  /*ed50*/  STL.64 [R1+0xc8], R40 ;  /* 0x0000c82801007387 */ /* 0x000fe60000100a00 */
[----:B------:R-:W-:-:S04]  /*ed60*/  IMAD.WIDE R230, R214, 0x4, R230 ;  /* 0x00000004d6e67825 */ /* 0x000fc800078e02e6 */
[----:B------:R-:W-:-:S04]  /*ed70*/  IMAD.WIDE R238, R214, 0x4, R238 ;  /* 0x00000004d6ee7825 */ /* 0x000fc800078e02ee */
[----:B------:R-:W-:-:S04]  /*ed80*/  IMAD.WIDE R250, R214, 0x4, R250 ;  /* 0x00000004d6fa7825 */ /* 0x000fc800078e02fa */
[----:B--2---:R-:W-:Y:S02]  /*ed90*/  IMAD.WIDE R102, R214, 0x4, R206 ;  /* 0x00000004d6667825 */ /* 0x004fe400078e02ce */
[----:B------:R-:W2:Y:S02]  /*eda0*/  S2R R207, SR_TID.X ;  /* 0x0000000000cf7919 */ /* 0x000ea40000002100 */
[----:B--2---:R-:W-:Y:S02]  /*edb0*/  LOP3.LUT R206, R207, 0x3f, RZ, 0xc0, !PT ;  /* 0x0000003fcfce7812 */ /* 0x004fe400078ec0ff */
[----:B------:R-:W-:-:S03]  /*edc0*/  SHF.R.S32.HI R0, RZ, 0x6, R207 ;  /* 0x00000006ff007819 */ /* 0x000fc600000114cf */
[----:B------:R-:W-:Y:S01]  /*edd0*/  IMAD.SHL.U32 R207, R206, 0x4, RZ ;  /* 0x00000004cecf7824 */ /* 0x000fe200078e00ff */
[----:B------:R-:W-:-:S04]  /*ede0*/  SGXT R0, R0, 0x1 ;  /* 0x000000010000781a */ /* 0x000fc80000000200 */
        /* <DEDUP_REMOVED lines=15> */
[----:B------:R2:W-:Y:S01]  /*eee0*/  LDGSTS.E [R207+0x57000], [R18.64], P0 ;  /* 0x5700000012cf7fae */ /* 0x0005e20008121848 */
[----:B----4-:R-:W-:-:S03]  /*eef0*/  IMAD.WIDE R86, R214, 0x4, R86 ;  /* 0x00000004d6567825 */ /* 0x010fc600078e0256 */
[----:B------:R2:W-:Y:S01]  /*ef00*/  LDGSTS.E [R207+0x57800], [R20.64], P0 ;  /* 0x5780000014cf7fae */ /* 0x0005e20008121848 */
[----:B---3--:R-:W-:-:S03]  /*ef10*/  IMAD.WIDE R38, R214, 0x4, R38 ;  /* 0x00000004d6267825 */ /* 0x008fc600078e0226 */
[----:B------:R2:W-:Y:S01]  /*ef20*/  LDGSTS.E [R207+0x58000], [R22.64], P0 ;  /* 0x5800000016cf7fae */ /* 0x0005e20008121848 */
[----:B------:R-:W-:-:S03]  /*ef30*/  IMAD.WIDE R36, R214, 0x4, R36 ;  /* 0x00000004d6247825 */ /* 0x000fc600078e0224 */
[----:B------:R2:W-:Y:S04]  /*ef40*/  LDGSTS.E [R207+0x58800], [R24.64], P0 ;  /* 0x5880000018cf7fae */ /* 0x0005e80008121848 */
[----:B------:R2:W-:Y:S04]  /*ef50*/  LDGSTS.E [R207+0x59000], [R26.64], P0 ;  /* 0x590000001acf7fae */ /* 0x0005e80008121848 */
[----:B------:R2:W-:Y:S04]  /*ef60*/  LDGSTS.E [R207+0x59800], [R200.64], P0 ;  /* 0x59800000c8cf7fae */ /* 0x0005e80008121848 */
[----:B------:R2:W-:Y:S04]  /*ef70*/  LDGSTS.E [R207+0x5a000], [R212.64], P0 ;  /* 0x5a000000d4cf7fae */ /* 0x0005e80008121848 */
[----:B------:R3:W-:Y:S04]  /*ef80*/  STL.64 [R1+0xd8], R102 ;  /* 0x0000d86601007387 */ /* 0x0007e80000100a00 */
[----:B------:R2:W-:Y:S04]  /*ef90*/  LDGSTS.E [R207+0x5a800], [R222.64], P0 ;  /* 0x5a800000decf7fae */ /* 0x0005e80008121848 */
[----:B------:R-:W-:Y:S04]  /*efa0*/  STL.64 [R1+0xd0], R42 ;  /* 0x0000d02a01007387 */ /* 0x000fe80000100a00 */
[----:B------:R2:W-:Y:S04]  /*efb0*/  LDGSTS.E [R207+0x5b000], [R230.64], P0 ;  /* 0x5b000000e6cf7fae */ /* 0x0005e80008121848 */
[----:B------:R4:W-:Y:S04]  /*efc0*/  STL.64 [R1+0xe0], R86 ;  /* 0x0000e05601007387 */ /* 0x0009e80000100a00 */
[----:B------:R2:W-:Y:S04]  /*efd0*/  LDGSTS.E [R207+0x5b800], [R238.64], P0 ;  /* 0x5b800000eecf7fae */ /* 0x0005e80008121848 */
[----:B------:R1:W-:Y:S04]  /*efe0*/  STL.64 [R1+0xe8], R38 ;  /* 0x0000e82601007387 */ /* 0x0003e80000100a00 */
[----:B------:R2:W-:Y:S04]  /*eff0*/  LDGSTS.E [R207+0x5c000], [R250.64], P0 ;  /* 0x5c000000facf7fae */ /* 0x0005e80008121848 */
[----:B------:R1:W-:Y:S04]  /*f000*/  STL.64 [R1+0xf0], R36 ;  /* 0x0000f02401007387 */ /* 0x0003e80000100a00 */
[----:B------:R1:W-:Y:S04]  /*f010*/  LDGSTS.E [R207+0x5c800], [R106.64], P0 ;  /* 0x5c8000006acf7fae */ /* 0x0003e80008121848 */
[----:B------:R2:W-:Y:S04]  /*f020*/  LDGSTS.E [R207+0x5d000], [R104.64], P0 ;  /* 0x5d00000068cf7fae */ /* 0x0005e80008121848 */
[----:B------:R3:W-:Y:S04]  /*f030*/  LDGSTS.E [R207+0x5d800], [R8.64], P0 ;  /* 0x5d80000008cf7fae */ /* 0x0007e80008121848 */
[----:B-1----:R-:W4:Y:S04]  /*f040*/  LDL.LU.64 R106, [R1+0x1280] ;  /* 0x00128000016a7983 */ /* 0x002f280000300a00 */
[----:B--2---:R-:W2:Y:S04]  /*f050*/  LDL.LU.64 R104, [R1+0x1278] ;  /* 0x0012780001687983 */ /* 0x004ea80000300a00 */
[----:B---3--:R-:W3:Y:S04]  /*f060*/  LDL.LU.64 R8, [R1+0x1270] ;  /* 0x0012700001087983 */ /* 0x008ee80000300a00 */
[----:B------:R1:W-:Y:S04]  /*f070*/  LDGSTS.E [R207+0x5e000], [R6.64], P0 ;  /* 0x5e00000006cf7fae */ /* 0x0003e80008121848 */
[----:B------:R1:W-:Y:S01]  /*f080*/  LDGSTS.E [R207+0x5e800], [R4.64], P0 ;  /* 0x5e80000004cf7fae */ /* 0x0003e20008121848 */
[----:B------:R-:W-:Y:S01]  /*f090*/  SHF.L.U32 R206, R206, 0x2, RZ ;  /* 0x00000002cece7819 */ /* 0x000fe200000006ff */
[----:B------:R-:W-:-:S02]  /*f0a0*/  IMAD.WIDE R28, R214, 0x4, R28 ;  /* 0x00000004d61c7825 */ /* 0x000fc400078e021c */
[----:B------:R1:W-:Y:S04]  /*f0b0*/  LDGSTS.E [R207+0x5f000], [R248.64], P0 ;  /* 0x5f000000f8cf7fae */ /* 0x0003e80008121848 */
[----:B-1----:R-:W2:Y:S04]  /*f0c0*/  LDL.LU.64 R6, [R1+0x1268] ;  /* 0x0012680001067983 */ /* 0x002ea80000300a00 */
[----:B------:R-:W2:Y:S01]  /*f0d0*/  LDL.LU.64 R4, [R1+0x1260] ;  /* 0x0012600001047983 */ /* 0x000ea20000300a00 */
[----:B------:R-:W-:-:S03]  /*f0e0*/  LOP3.LUT R206, R206, 0x110, R0, 0x78, !PT ;  /* 0x00000110cece7812 */ /* 0x000fc600078e7800 */
[----:B------:R1:W-:Y:S01]  /*f0f0*/  LDGSTS.E [R207+0x5f800], [R102.64], P0 ;  /* 0x5f80000066cf7fae */ /* 0x0003e20008121848 */
[----:B------:R-:W-:Y:S01]  /*f100*/  LOP3.LUT R206, R206, 0x20, RZ, 0x3c, !PT ;  /* 0x00000020cece7812 */ /* 0x000fe200078e3cff */
[C---:B------:R-:W-:Y:S02]  /*f110*/  IMAD.WIDE R60, R214.reuse, 0x4, R60 ;  /* 0x00000004d63c7825 */ /* 0x040fe400078e023c */
[----:B------:R-:W3:Y:S02]  /*f120*/  LDL.LU.64 R248, [R1+0x1258] ;  /* 0x0012580001f87983 */ /* 0x000ee40000300a00 */
[----:B------:R-:W-:-:S04]  /*f130*/  IMAD.WIDE R84, R214, 0x4, R84 ;  /* 0x00000004d6547825 */ /* 0x000fc800078e0254 */
[C---:B------:R-:W-:Y:S01]  /*f140*/  IMAD.WIDE R204, R214.reuse, 0x4, R204 ;  /* 0x00000004d6cc7825 */ /* 0x040fe200078e02cc */
[----:B-1----:R-:W-:Y:S01]  /*f150*/  SHF.R.S32.HI R207, RZ, 0x6, R215 ;  /* 0x00000006ffcf7819 */ /* 0x002fe200000114d7 */
[----:B------:R-:W3:Y:S02]  /*f160*/  LDL.LU.64 R102, [R1+0x1250] ;  /* 0x0012500001667983 */ /* 0x000ee40000300a00 */
[----:B------:R-:W-:-:S04]  /*f170*/  IMAD.WIDE R216, R214, 0x4, R216 ;  /* 0x00000004d6d87825 */ /* 0x000fc800078e02d8 */
[----:B------:R-:W-:Y:S01]  /*f180*/  IMAD.WIDE R224, R214, 0x4, R224 ;  /* 0x00000004d6e07825 */ /* 0x000fe200078e02e0 */
[----:B------:R-:W-:-:S03]  /*f190*/  SGXT R207, R207, 0x1 ;  /* 0x00000001cfcf781a */ /* 0x000fc60000000200 */
[----:B------:R-:W-:-:S04]  /*f1a0*/  IMAD.WIDE R232, R214, 0x4, R232 ;  /* 0x00000004d6e87825 */ /* 0x000fc800078e02e8 */
[----:B------:R-:W-:-:S04]  /*f1b0*/  IMAD.WIDE R242, R214, 0x4, R242 ;  /* 0x00000004d6f27825 */ /* 0x000fc800078e02f2 */
[----:B------:R-:W-:-:S05]  /*f1c0*/  IMAD.SHL.U32 R215, R252, 0x4, RZ ;  /* 0x00000004fcd77824 */ /* 0x000fca00078e00ff */
[----:B------:R-:W-:Y:S01]  /*f1d0*/  LOP3.LUT R215, R215, 0x110, R207, 0x78, !PT ;  /* 0x00000110d7d77812 */ /* 0x000fe200078e78cf */
[----:B------:R-:W-:-:S03]  /*f1e0*/  IMAD.WIDE R30, R214, 0x4, R30 ;  /* 0x00000004d61e7825 */ /* 0x000fc600078e021e */
[----:B------:R-:W-:Y:S01]  /*f1f0*/  LOP3.LUT R215, R215, 0x40, RZ, 0x3c, !PT ;  /* 0x00000040d7d77812 */ /* 0x000fe200078e3cff */
[----:B------:R-:W-:-:S04]  /*f200*/  IMAD.WIDE R62, R214, 0x4, R62 ;  /* 0x00000004d63e7825 */ /* 0x000fc800078e023e */
        /* <DEDUP_REMOVED lines=28> */
[----:B------:R-:W-:Y:S01]  /*f3d0*/  IMAD.WIDE R246, R214, 0x4, R246 ;  /* 0x00000004d6f67825 */ /* 0x000fe200078e02f6 */
[----:B--2---:R1:W-:Y:S04]  /*f3e0*/  LDGSTS.E [R206+0x50200], [R4.64], P0 ;  /* 0x5020000004ce7fae */ /* 0x0043e80008121848 */
        /* <DEDUP_REMOVED lines=63> */
[----:B--2---:R-:W2:Y:S04]  /*f7e0*/  LDL.LU.64 R100, [R1+0x1248] ;  /* 0x0012480001647983 */ /* 0x004ea80000300a00 */
[----:B---3--:R3:W-:Y:S04]  /*f7f0*/  LDGSTS.E [R252+0x50600], [R8.64], P0 ;  /* 0x5060000008fc7fae */ /* 0x0087e80008121848 */
[----:B-1----:R-:W2:Y:S04]  /*f800*/  LDL.LU.64 R98, [R1+0x1240] ;  /* 0x0012400001627983 */ /* 0x002ea80000300a00 */
[----:B------:R1:W-:Y:S04]  /*f810*/  LDGSTS.E [R252+0x50e00], [R108.64], P0 ;  /* 0x50e000006cfc7fae */ /* 0x0003e80008121848 */
[----:B------:R-:W2:Y:S04]  /*f820*/  LDL.LU.64 R96, [R1+0x1238] ;  /* 0x0012380001607983 */ /* 0x000ea80000300a00 */
        /* <DEDUP_REMOVED lines=21> */
[----:B------:R-:W3:Y:S04]  /*f980*/  LDL.LU.64 R40, [R1+0x758] ;  /* 0x0007580001287983 */ /* 0x000ee80000300a00 */
        /* <DEDUP_REMOVED lines=8> */
[----:B------:R-:W4:Y:S04]  /*fa10*/  LDL.LU.64 R38, [R1+0x750] ;  /* 0x0007500001267983 */ /* 0x000f280000300a00 */
[----:B------:R1:W-:Y:S04]  /*fa20*/  LDGSTS.E [R252+0x5ae00], [R228.64], P0 ;  /* 0x5ae00000e4fc7fae */ /* 0x0003e80008121848 */
[----:B------:R-:W4:Y:S04]  /*fa30*/  LDL.LU.64 R46, [R1+0x748] ;  /* 0x00074800012e7983 */ /* 0x000f280000300a00 */
[----:B------:R1:W-:Y:S04]  /*fa40*/  LDGSTS.E [R252+0x5b600], [R236.64], P0 ;  /* 0x5b600000ecfc7fae */ /* 0x0003e80008121848 */
[----:B------:R1:W-:Y:S04]  /*fa50*/  LDGSTS.E [R252+0x5be00], [R246.64], P0 ;  /* 0x5be00000f6fc7fae */ /* 0x0003e80008121848 */
[----:B------:R1:W-:Y:S04]  /*fa60*/  LDGSTS.E [R252+0x5c600], [R202.64], P0 ;  /* 0x5c600000cafc7fae */ /* 0x0003e80008121848 */
[----:B------:R1:W-:Y:S04]  /*fa70*/  LDGSTS.E [R252+0x5ce00], [R56.64], P0 ;  /* 0x5ce0000038fc7fae */ /* 0x0003e80008121848 */
[----:B------:R2:W-:Y:S04]  /*fa80*/  LDGSTS.E [R252+0x5d600], [R54.64], P0 ;  /* 0x5d60000036fc7fae */ /* 0x0005e80008121848 */
[----:B------:R3:W-:Y:S04]  /*fa90*/  LDGSTS.E [R252+0x5de00], [R52.64], P0 ;  /* 0x5de0000034fc7fae */ /* 0x0007e80008121848 */
[----:B-1----:R-:W4:Y:S04]  /*faa0*/  LDL.LU.64 R202, [R1+0x740] ;  /* 0x0007400001ca7983 */ /* 0x002f280000300a00 */
[----:B------:R1:W-:Y:S04]  /*fab0*/  LDGSTS.E [R252+0x5e600], [R44.64], P0 ;  /* 0x5e6000002cfc7fae */ /* 0x0003e80008121848 */
[----:B------:R1:W-:Y:S04]  /*fac0*/  LDGSTS.E [R252+0x5ee00], [R50.64], P0 ;  /* 0x5ee0000032fc7fae */ /* 0x0003e80008121848 */
[----:B------:R1:W-:Y:S04]  /*fad0*/  LDGSTS.E [R252+0x5f600], [R42.64], P0 ;  /* 0x5f6000002afc7fae */ /* 0x0003e80008121848 */
[----:B-1----:R-:W4:Y:S04]  /*fae0*/  LDL.LU.64 R44, [R1+0x738] ;  /* 0x00073800012c7983 */ /* 0x002f280000300a00 */
[----:B------:R-:W4:Y:S04]  /*faf0*/  LDL.LU.64 R206, [R1+0x730] ;  /* 0x0007300001ce7983 */ /* 0x000f280000300a00 */
[----:B------:R-:W1:Y:S04]  /*fb00*/  S2R R51, SR_TID.X ;  /* 0x0000000000337919 */ /* 0x000e680000002100 */
[----:B------:R1:W-:Y:S04]  /*fb10*/  LDGSTS.E [R252+0x5fe00], [R36.64], P0 ;  /* 0x5fe0000024fc7fae */ /* 0x0003e80008121848 */
[----:B------:R-:W0:Y:S04]  /*fb20*/  LDGDEPBAR ;  /* 0x00000000000079af */ /* 0x000e280000000000 */
[----:B------:R-:W4:Y:S01]  /*fb30*/  LDL.LU.64 R42, [R1+0x728] ;  /* 0x00072800012a7983 */ /* 0x000f220000300a00 */
[----:B------:R-:W-:-:S02]  /*fb40*/  IADD3 R0, R249, -0x89, RZ ;  /* 0xffffff77f9007810 */ /* 0x000fc40007ffe0ff */
[----:B-1----:R-:W-:-:S05]  /*fb50*/  LOP3.LUT R36, R51, 0x7f, RZ, 0xc0, !PT ;  /* 0x0000007f33247812 */ /* 0x002fca00078ec0ff */
[----:B------:R-:W-:Y:S01]  /*fb60*/  IMAD.SHL.U32 R37, R36, 0x4, RZ ;  /* 0x0000000424257824 */ /* 0x000fe200078e00ff */
[----:B------:R-:W-:Y:S01]  /*fb70*/  ISETP.GE.U32.AND P0, PT, R0, 0x7fffff38, PT ;  /* 0x7fffff380000780c */ /* 0x000fe20003f06070 */
[C---:B--2---:R-:W-:Y:S01]  /*fb80*/  IMAD.WIDE R54, R248.reuse, 0x4, R48 ;  /* 0x00000004f8367825 */ /* 0x044fe200078e0230 */
[----:B------:R-:W-:Y:S03]  /*fb90*/  BAR.SYNC.DEFER_BLOCKING 0x0 ;  /* 0x0000000000007b1d */ /* 0x000fe60000010000 */
[----:B---3--:R-:W-:-:S03]  /*fba0*/  IMAD.WIDE R52, R248, 0x4, R40 ;  /* 0x00000004f8347825 */ /* 0x008fc600078e0228 */
[----:B------:R-:W2:Y:S04]  /*fbb0*/  LDL.LU.64 R40, [R1+0x720] ;  /* 0x0007200001287983 */ /* 0x000ea80000300a00 */
[----:B------:R-:W3:Y:S04]  /*fbc0*/  LDL.LU.64 R48, [R1+0x718] ;  /* 0x0007180001307983 */ /* 0x000ee80000300a00 */
[----:B------:R4:W-:Y:S04]  /*fbd0*/  STL.64 [R1+0x760], R54 ;  /* 0x0007603601007387 */ /* 0x0009e80000100a00 */
[----:B------:R1:W-:Y:S04]  /*fbe0*/  STL.64 [R1+0x758], R52 ;  /* 0x0007583401007387 */ /* 0x0003e80000100a00 */
[----:B------:R-:W-:Y:S01]  /*fbf0*/  @!PT LDS RZ, [RZ] ;  /* 0x00000000fffff984 */ /* 0x000fe20000000800 */
[----:B------:R-:W-:Y:S01]  /*fc00*/  @!PT LDS RZ, [RZ] ;  /* 0x00000000fffff984 */ /* 0x000fe20000000800 */
[----:B------:R-:W-:Y:S01]  /*fc10*/  @!PT LDS RZ, [RZ] ;  /* 0x00000000fffff984 */ /* 0x000fe20000000800 */
[----:B------:R4:W-:Y:S04]  /*fc20*/  LDGSTS.E [R37+0x20000], [R54.64], !P3 ;  /* 0x2000000036257fae */ /* 0x0009e8000d921848 */
[----:B------:R1:W-:Y:S01]  /*fc30*/  LDGSTS.E [R37+0x20200], [R52.64], !P3 ;  /* 0x2020000034257fae */ /* 0x0003e2000d921848 */
[----:B----4-:R-:W-:-:S03]  /*fc40*/  IMAD.WIDE R54, R248, 0x4, R38 ;  /* 0x00000004f8367825 */ /* 0x010fc600078e0226 */
[----:B------:R-:W4:Y:S04]  /*fc50*/  LDL.LU.64 R38, [R1+0x710] ;  /* 0x0007100001267983 */ /* 0x000f280000300a00 */
[----:B------:R1:W-:Y:S02]  /*fc60*/  LDGSTS.E [R37+0x21000], [R54.64], !P5 ;  /* 0x2100000036257fae */ /* 0x0003e4000e921848 */
[C---:B-1----:R-:W-:Y:S02]  /*fc70*/  IMAD.WIDE R52, R248.reuse, 0x4, R46 ;  /* 0x00000004f8347825 */ /* 0x042fe400078e022e */
[----:B------:R-:W4:Y:S04]  /*fc80*/  LDL.LU.64 R46, [R1+0x708] ;  /* 0x00070800012e7983 */ /* 0x000f280000300a00 */
[----:B------:R1:W-:Y:S04]  /*fc90*/  STL.64 [R1+0x750], R54 ;  /* 0x0007503601007387 */ /* 0x0003e80000100a00 */
[----:B------:R1:W-:Y:S04]  /*fca0*/  STL.64 [R1+0x248], R52 ;  /* 0x0002483401007387 */ /* 0x0003e80000100a00 */
[----:B------:R1:W-:Y:S02]  /*fcb0*/  LDGSTS.E [R37+0x21200], [R52.64], !P5 ;  /* 0x2120000034257fae */ /* 0x0003e4000e921848 */
[----:B-1----:R-:W-:-:S02]  /*fcc0*/  IMAD.WIDE R54, R248, 0x4, R202 ;  /* 0x00000004f8367825 */ /* 0x002fc400078e02ca */
[----:B------:R-:W4:Y:S04]  /*fcd0*/  LDL.LU.64 R202, [R1+0x700] ;  /* 0x0007000001ca7983 */ /* 0x000f280000300a00 */
[----:B------:R1:W-:Y:S01]  /*fce0*/  LDGSTS.E [R37+0x22000], [R54.64], !P0 ;  /* 0x2200000036257fae */ /* 0x0003e2000c121848 */
[----:B------:R-:W-:-:S03]  /*fcf0*/  IMAD.WIDE R52, R248, 0x4, R44 ;  /* 0x00000004f8347825 */ /* 0x000fc600078e022c */
[----:B------:R-:W4:Y:S04]  /*fd00*/  LDL.LU.64 R44, [R1+0x6f8] ;  /* 0x0006f800012c7983 */ /* 0x000f280000300a00 */
[----:B------:R1:W-:Y:S04]  /*fd10*/  STL.64 [R1+0x740], R54 ;  /* 0x0007403601007387 */ /* 0x0003e80000100a00 */
[----:B------:R1:W-:Y:S01]  /*fd20*/  STL.64 [R1+0x250], R52 ;  /* 0x0002503401007387 */ /* 0x0003e20000100a00 */
[----:B------:R-:W-:-:S03]  /*fd30*/  IADD3 R0, R249, -0x8d, RZ ;  /* 0xffffff73f9007810 */ /* 0x000fc60007ffe0ff */
[----:B------:R1:W-:Y:S02]  /*fd40*/  LDGSTS.E [R37+0x22200], [R52.64], !P0 ;  /* 0x2220000034257fae */ /* 0x0003e4000c121848 */
[----:B-1----:R-:W-:Y:S02]  /*fd50*/  IMAD.WIDE R54, R248, 0x4, R206 ;  /* 0x00000004f8367825 */ /* 0x002fe400078e02ce */
[----:B------:R-:W4:Y:S01]  /*fd60*/  LDL.LU.64 R206, [R1+0x6f0] ;  /* 0x0006f00001ce7983 */ /* 0x000f220000300a00 */
[----:B------:R-:W-:Y:S02]  /*fd70*/  ISETP.GE.U32.AND P3, PT, R0, 0x7fffff34, PT ;  /* 0x7fffff340000780c */ /* 0x000fe40003f66070 */
[----:B------:R-:W-:Y:S01]  /*fd80*/  IADD3 R0, R249, -0x91, RZ ;  /* 0xffffff6ff9007810 */ /* 0x000fe20007ffe0ff */
[----:B------:R-:W-:-:S03]  /*fd90*/  IMAD.WIDE R52, R248, 0x4, R42 ;  /* 0x00000004f8347825 */ /* 0x000fc600078e022a */
[----:B------:R-:W-:Y:S01]  /*fda0*/  ISETP.GE.U32.AND P5, PT, R0, 0x7fffff30, PT ;  /* 0x7fffff300000780c */ /* 0x000fe20003fa6070 */
[----:B------:R-:W4:Y:S01]  /*fdb0*/  LDL.LU.64 R42, [R1+0x6e8] ;  /* 0x0006e800012a7983 */ /* 0x000f220000300a00 */
[----:B------:R-:W-:-:S03]  /*fdc0*/  IADD3 R0, R249, -0x95, RZ ;  /* 0xffffff6bf9007810 */ /* 0x000fc60007ffe0ff */
[----:B------:R2:W-:Y:S01]  /*fdd0*/  STL.64 [R1+0x730], R54 ;  /* 0x0007303601007387 */ /* 0x0005e20000100a00 */
[----:B------:R-:W-:Y:S02]  /*fde0*/  ISETP.GE.U32.AND P0, PT, R0, 0x7fffff2c, PT ;  /* 0x7fffff2c0000780c */ /* 0x000fe40003f06070 */
[----:B------:R-:W-:Y:S01]  /*fdf0*/  IADD3 R0, R249, -0x82, RZ ;  /* 0xffffff7ef9007810 */ /* 0x000fe20007ffe0ff */
[----:B------:R2:W-:Y:S04]  /*fe00*/  LDGSTS.E [R37+0x23000], [R54.64], !P3 ;  /* 0x2300000036257fae */ /* 0x0005e8000d921848 */
[----:B------:R3:W-:Y:S04]  /*fe10*/  STL.64 [R1+0x258], R52 ;  /* 0x0002583401007387 */ /* 0x0007e80000100a00 */
[----:B------:R3:W-:Y:S01]  /*fe20*/  LDGSTS.E [R37+0x23200], [R52.64], !P3 ;  /* 0x2320000034257fae */ /* 0x0007e2000d921848 */
[----:B------:R-:W-:-:S02]  /*fe30*/  ISETP.GE.U32.AND P3, PT, R0, 0x7fffff3f, PT ;  /* 0x7fffff3f0000780c */ /* 0x000fc40003f66070 */
[----:B------:R-:W-:Y:S01]  /*fe40*/  IADD3 R0, R249, -0x99, RZ ;  /* 0xffffff67f9007810 */ /* 0x000fe20007ffe0ff */
[C---:B--2---:R-:W-:Y:S02]  /*fe50*/  IMAD.WIDE R54, R248.reuse, 0x4, R40 ;  /* 0x00000004f8367825 */ /* 0x044fe400078e0228 */
[----:B------:R-:W2:Y:S02]  /*fe60*/  LDL.LU.64 R40, [R1+0x6e0] ;  /* 0x0006e00001287983 */ /* 0x000ea40000300a00 */
[----:B---3--:R-:W-:Y:S02]  /*fe70*/  IMAD.WIDE R52, R248, 0x4, R48 ;  /* 0x00000004f8347825 */ /* 0x008fe400078e0230 */
[----:B------:R-:W3:Y:S04]  /*fe80*/  LDL.LU.64 R48, [R1+0x6d8] ;  /* 0x0006d80001307983 */ /* 0x000ee80000300a00 */
[----:B------:R4:W-:Y:S04]  /*fe90*/  LDGSTS.E [R37+0x24000], [R54.64], !P5 ;  /* 0x2400000036257fae */ /* 0x0009e8000e921848 */
[----:B------:R4:W-:Y:S04]  /*fea0*/  STL.64 [R1+0x2f0], R54 ;  /* 0x0002f03601007387 */ /* 0x0009e80000100a00 */
[----:B------:R1:W-:Y:S01]  /*feb0*/  LDGSTS.E [R37+0x24200], [R52.64], !P5 ;  /* 0x2420000034257fae */ /* 0x0003e2000e921848 */
[----:B------:R-:W-:-:S03]  /*fec0*/  ISETP.GE.U32.AND P5, PT, R0, 0x7fffff28, PT ;  /* 0x7fffff280000780c */ /* 0x000fc60003fa6070 */
[----:B------:R1:W-:Y:S01]  /*fed0*/  STL.64 [R1+0x260], R52 ;  /* 0x0002603401007387 */ /* 0x0003e20000100a00 */
        /* <DEDUP_REMOVED lines=25> */
[----:B------:R-:W-:Y:S04]  /*10070*/  STL.64 [R1+0x2d0], R54 ;  /* 0x0002d03601007387 */ /* 0x000fe80000100a00 */
[----:B------:R2:W-:Y:S04]  /*10080*/  LDGSTS.E [R37+0x27000], [R54.64], !P0 ;  /* 0x2700000036257fae */ /* 0x0005e8000c121848 */
[----:B------:R1:W-:Y:S01]  /*10090*/  LDGSTS.E [R37+0x27200], [R42.64], !P0 ;  /* 0x272000002a257fae */ /* 0x0003e2000c121848 */
[----:B------:R-:W-:-:S03]  /*100a0*/  ISETP.GE.U32.AND P0, PT, R0, 0x7fffff1c, PT ;  /* 0x7fffff1c0000780c */ /* 0x000fc60003f06070 */
[----:B------:R1:W-:Y:S01]  /*100b0*/  STL.64 [R1+0x278], R42 ;  /* 0x0002782a01007387 */ /* 0x0003e20000100a00 */
[----:B------:R-:W-:-:S03]  /*100c0*/  IADD3 R0, R249, -0xa9, RZ ;  /* 0xffffff57f9007810 */ /* 0x000fc60007ffe0ff */
[----:B-1----:R-:W4:Y:S01]  /*100d0*/  LDL.LU.64 R42, [R1+0x6a0] ;  /* 0x0006a000012a7983 */ /* 0x002f220000300a00 */
[----:B--2---:R-:W-:-:S03]  /*100e0*/  IMAD.WIDE R54, R248, 0x4, R40 ;  /* 0x00000004f8367825 */ /* 0x004fc600078e0228 */
[----:B------:R-:W2:Y:S01]  /*100f0*/  LDL.LU.64 R40, [R1+0x698] ;  /* 0x0006980001287983 */ /* 0x000ea20000300a00 */
[----:B---3--:R-:W-:-:S03]  /*10100*/  IMAD.WIDE R48, R248, 0x4, R48 ;  /* 0x00000004f8307825 */ /* 0x008fc600078e0230 */
[----:B------:R4:W-:Y:S04]  /*10110*/  LDGSTS.E [R37+0x28000], [R54.64], !P5 ;  /* 0x2800000036257fae */ /* 0x0009e8000e921848 */
[----:B------:R-:W-:Y:S04]  /*10120*/  STL.64 [R1+0x2c0], R54 ;  /* 0x0002c03601007387 */ /* 0x000fe80000100a00 */
[----:B------:R1:W-:Y:S01]  /*10130*/  LDGSTS.E [R37+0x28200], [R48.64], !P5 ;  /* 0x2820000030257fae */ /* 0x0003e2000e921848 */
[----:B------:R-:W-:-:S03]  /*10140*/  ISETP.GE.U32.AND P5, PT, R0, 0x7fffff18, PT ;  /* 0x7fffff180000780c */ /* 0x000fc60003fa6070 */
[----:B------:R1:W-:Y:S04]  /*10150*/  STL.64 [R1+0x280], R48 ;  /* 0x0002803001007387 */ /* 0x0003e80000100a00 */
[----:B-1----:R-:W3:Y:S01]  /*10160*/  LDL.LU.64 R48, [R1+0x690] ;  /* 0x0006900001307983 */ /* 0x002ee20000300a00 */
[----:B----4-:R-:W-:-:S03]  /*10170*/  IMAD.WIDE R54, R248, 0x4, R38 ;  /* 0x00000004f8367825 */ /* 0x010fc600078e0226 */
[----:B------:R-:W4:Y:S01]  /*10180*/  LDL.LU.64 R38, [R1+0x688] ;  /* 0x0006880001267983 */ /* 0x000f220000300a00 */
[----:B------:R-:W-:-:S03]  /*10190*/  IMAD.WIDE R46, R248, 0x4, R46 ;  /* 0x00000004f82e7825 */ /* 0x000fc600078e022e */
[----:B------:R-:W-:Y:S04]  /*101a0*/  STL.64 [R1+0x2b8], R54 ;  /* 0x0002b83601007387 */ /* 0x000fe80000100a00 */
[----:B------:R1:W-:Y:S04]  /*101b0*/  LDGSTS.E [R37+0x29000], [R54.64], !P0 ;  /* 0x2900000036257fae */ /* 0x0003e8000c121848 */
[----:B------:R1:W-:Y:S04]  /*101c0*/  STL.64 [R1+0x288], R46 ;  /* 0x0002882e01007387 */ /* 0x0003e80000100a00 */
[----:B------:R1:W-:Y:S04]  /*101d0*/  LDGSTS.E [R37+0x29200], [R46.64], !P0 ;  /* 0x292000002e257fae */ /* 0x0003e8000c121848 */
[----:B-1----:R-:W4:Y:S01]  /*101e0*/  LDL.LU.64 R46, [R1+0x680] ;  /* 0x00068000012e7983 */ /* 0x002f220000300a00 */
[----:B------:R-:W-:-:S03]  /*101f0*/  IMAD.WIDE R54, R248, 0x4, R202 ;  /* 0x00000004f8367825 */ /* 0x000fc600078e02ca */
[----:B------:R-:W4:Y:S04]  /*10200*/  LDL.LU.64 R202, [R1+0x678] ;  /* 0x0006780001ca7983 */ /* 0x000f280000300a00 */
[----:B------:R1:W-:Y:S04]  /*10210*/  STL.64 [R1+0x2a8], R54 ;  /* 0x0002a83601007387 */ /* 0x0003e80000100a00 */
[----:B------:R1:W-:Y:S01]  /*10220*/  LDGSTS.E [R37+0x2a000], [R54.64], !P5 ;  /* 0x2a00000036257fae */ /* 0x0003e2000e921848 */
[----:B------:R-:W-:-:S05]  /*10230*/  IMAD.WIDE R44, R248, 0x4, R44 ;  /* 0x00000004f82c7825 */ /* 0x000fca00078e022c */
[----:B------:R1:W-:Y:S04]  /*10240*/  STL.64 [R1+0x290], R44 ;  /* 0x0002902c01007387 */ /* 0x0003e80000100a00 */
[----:B------:R1:W-:Y:S02]  /*10250*/  LDGSTS.E [R37+0x2a200], [R44.64], !P5 ;  /* 0x2a2000002c257fae */ /* 0x0003e4000e921848 */
[----:B-1----:R-:W-:Y:S02]  /*10260*/  IMAD.WIDE R54, R248, 0x4, R206 ;  /* 0x00000004f8367825 */ /* 0x002fe400078e02ce */
[----:B------:R-:W4:Y:S04]  /*10270*/  LDL.LU.64 R44, [R1+0x670] ;  /* 0x00067000012c7983 */ /* 0x000f280000300a00 */
[----:B------:R-:W4:Y:S01]  /*10280*/  LDL.LU.64 R206, [R1+0x668] ;  /* 0x0006680001ce7983 */ /* 0x000f220000300a00 */
[----:B------:R-:W-:-:S04]  /*10290*/  IADD3 R0, R249, -0xad, RZ ;  /* 0xffffff53f9007810 */ /* 0x000fc80007ffe0ff */
[----:B------:R-:W-:Y:S02]  /*102a0*/  ISETP.GE.U32.AND P0, PT, R0, 0x7fffff14, PT ;  /* 0x7fffff140000780c */ /* 0x000fe40003f06070 */
[----:B------:R-:W-:Y:S01]  /*102b0*/  IADD3 R0, R249, -0xb1, RZ ;  /* 0xffffff4ff9007810 */ /* 0x000fe20007ffe0ff */
[----:B------:R-:W-:-:S03]  /*102c0*/  IMAD.WIDE R52, R248, 0x4, R52 ;  /* 0x00000004f8347825 */ /* 0x000fc600078e0234 */
[----:B------:R-:W-:Y:S02]  /*102d0*/  ISETP.GE.U32.AND P5, PT, R0, 0x7fffff10, PT ;  /* 0x7fffff100000780c */ /* 0x000fe40003fa6070 */
[----:B------:R-:W-:Y:S01]  /*102e0*/  IADD3 R0, R249, -0xb5, RZ ;  /* 0xffffff4bf9007810 */ /* 0x000fe20007ffe0ff */
[----:B------:R1:W-:Y:S04]  /*102f0*/  STL.64 [R1+0x2a0], R54 ;  /* 0x0002a03601007387 */ /* 0x0003e80000100a00 */
[----:B------:R1:W-:Y:S04]  /*10300*/  LDGSTS.E [R37+0x2b000], [R54.64], !P0 ;  /* 0x2b00000036257fae */ /* 0x0003e8000c121848 */
[----:B------:R2:W-:Y:S01]  /*10310*/  LDGSTS.E [R37+0x2b200], [R52.64], !P0 ;  /* 0x2b20000034257fae */ /* 0x0005e2000c121848 */
[----:B------:R-:W-:-:S03]  /*10320*/  ISETP.GE.U32.AND P0, PT, R0, 0x7fffff0c, PT ;  /* 0x7fffff0c0000780c */ /* 0x000fc60003f06070 */
[----:B------:R2:W-:Y:S01]  /*10330*/  STL.64 [R1+0x298], R52 ;  /* 0x0002983401007387 */ /* 0x0005e20000100a00 */
[----:B------:R-:W-:Y:S01]  /*10340*/  IADD3 R0, R249, -0xb9, RZ ;  /* 0xffffff47f9007810 */ /* 0x000fe20007ffe0ff */
[C---:B-1----:R-:W-:Y:S02]  /*10350*/  IMAD.WIDE R54, R248.reuse, 0x4, R42 ;  /* 0x00000004f8367825 */ /* 0x042fe400078e022a */
[----:B------:R-:W4:Y:S04]  /*10360*/  LDL.LU.64 R42, [R1+0x660] ;  /* 0x00066000012a7983 */ /* 0x000f280000300a00 */
[----:B------:R3:W-:Y:S01]  /*10370*/  LDGSTS.E [R37+0x2c000], [R54.64], !P5 ;  /* 0x2c00000036257fae */ /* 0x0007e2000e921848 */
[----:B--2---:R-:W-:-:S03]  /*10380*/  IMAD.WIDE R52, R248, 0x4, R40 ;  /* 0x00000004f8347825 */ /* 0x004fc600078e0228 */
[----:B------:R-:W2:Y:S04]  /*10390*/  LDL.LU.64 R40, [R1+0x658] ;  /* 0x0006580001287983 */ /* 0x000ea80000300a00 */
[----:B------:R3:W-:Y:S04]  /*103a0*/  STL.64 [R1+0x218], R54 ;  /* 0x0002183601007387 */ /* 0x0007e80000100a00 */
[----:B------:R4:W-:Y:S01]  /*103b0*/  LDGSTS.E [R37+0x2c200], [R52.64], !P5 ;  /* 0x2c20000034257fae */ /* 0x0009e2000e921848 */
[----:B------:R-:W-:-:S03]  /*103c0*/  ISETP.GE.U32.AND P5, PT, R0, 0x7fffff08, PT ;  /* 0x7fffff080000780c */ /* 0x000fc60003fa6070 */
[----:B------:R4:W-:Y:S01]  /*103d0*/  STL.64 [R1+0x210], R52 ;  /* 0x0002103401007387 */ /* 0x0009e20000100a00 */
[----:B---3--:R-:W-:-:S05]  /*103e0*/  IMAD.WIDE R54, R248, 0x4, R48 ;  /* 0x00000004f8367825 */ /* 0x008fca00078e0230 */
[----:B------:R1:W-:Y:S01]  /*103f0*/  LDGSTS.E [R37+0x2d000], [R54.64], !P0 ;  /* 0x2d00000036257fae */ /* 0x0003e2000c121848 */
[----:B----4-:R-:W-:-:S03]  /*10400*/  IMAD.WIDE R52, R248, 0x4, R38 ;  /* 0x00000004f8347825 */ /* 0x010fc600078e0226 */
[----:B------:R-:W3:Y:S04]  /*10410*/  LDL.LU.64 R38, [R1+0x650] ;  /* 0x0006500001267983 */ /* 0x000ee80000300a00 */
[----:B------:R-:W4:Y:S04]  /*10420*/  LDL.LU.64 R48, [R1+0x648] ;  /* 0x0006480001307983 */ /* 0x000f280000300a00 */
[----:B------:R1:W-:Y:S04]  /*10430*/  STL.64 [R1+0x1a8], R54 ;  /* 0x0001a83601007387 */ /* 0x0003e80000100a00 */
[----:B------:R1:W-:Y:S04]  /*10440*/  STL.64 [R1+0x1a0], R52 ;  /* 0x0001a03401007387 */ /* 0x0003e80000100a00 */
[----:B------:R1:W-:Y:S02]  /*10450*/  LDGSTS.E [R37+0x2d200], [R52.64], !P0 ;  /* 0x2d20000034257fae */ /* 0x0003e4000c121848 */
[----:B-1----:R-:W-:-:S04]  /*10460*/  IMAD.WIDE R54, R248, 0x4, R46 ;  /* 0x00000004f8367825 */ /* 0x002fc800078e022e */
[C---:B------:R-:W-:Y:S01]  /*10470*/  IMAD.WIDE R52, R248.reuse, 0x4, R202 ;  /* 0x00000004f8347825 */ /* 0x040fe200078e02ca */
[----:B------:R1:W-:Y:S04]  /*10480*/  LDGSTS.E [R37+0x2e000], [R54.64], !P5 ;  /* 0x2e00000036257fae */ /* 0x0003e8000e921848 */
[----:B------:R-:W4:Y:S04]  /*10490*/  LDL.LU.64 R202, [R1+0x640] ;  /* 0x0006400001ca7983 */ /* 0x000f280000300a00 */
[----:B------:R-:W4:Y:S04]  /*104a0*/  LDL.LU.64 R46, [R1+0x638] ;  /* 0x00063800012e7983 */ /* 0x000f280000300a00 */
[----:B------:R-:W-:Y:S04]  /*104b0*/  STL.64 [R1+0x188], R54 ;  /* 0x0001883601007387 */ /* 0x000fe80000100a00 */
[----:B------:R1:W-:Y:S04]  /*104c0*/  STL.64 [R1+0x180], R52 ;  /* 0x0001803401007387 */ /* 0x0003e80000100a00 */
[----:B------:R1:W-:Y:S02]  /*104d0*/  LDGSTS.E [R37+0x2e200], [R52.64], !P5 ;  /* 0x2e20000034257fae */ /* 0x0003e4000e921848 */
[----:B-1----:R-:W-:-:S02]  /*104e0*/  IMAD.WIDE R52, R248, 0x4, R206 ;  /* 0x00000004f8347825 */ /* 0x002fc400078e02ce */
[----:B------:R-:W4:Y:S01]  /*104f0*/  LDL.LU.64 R206, [R1+0x630] ;  /* 0x0006300001ce7983 */ /* 0x000f220000300a00 */
[----:B------:R-:W-:-:S04]  /*10500*/  IADD3 R0, R249, -0xbd, RZ ;  /* 0xffffff43f9007810 */ /* 0x000fc80007ffe0ff */
[----:B------:R-:W-:Y:S02]  /*10510*/  ISETP.GE.U32.AND P0, PT, R0, 0x7fffff04, PT ;  /* 0x7fffff040000780c */ /* 0x000fe40003f06070 */
[----:B------:R-:W-:Y:S02]  /*10520*/  LOP3.LUT R51, R51, 0x7f, RZ, 0xc0, !PT ;  /* 0x0000007f33337812 */ /* 0x000fe400078ec0ff */
[----:B------:R-:W-:Y:S01]  /*10530*/  IADD3 R0, R249, -0x83, RZ ;  /* 0xffffff7df9007810 */ /* 0x000fe20007ffe0ff */
[----:B------:R-:W-:Y:S02]  /*10540*/  IMAD.WIDE R54, R248, 0x4, R44 ;  /* 0x00000004f8367825 */ /* 0x000fe400078e022c */
[----:B------:R-:W4:Y:S01]  /*10550*/  LDL.LU.64 R44, [R1+0x628] ;  /* 0x00062800012c7983 */ /* 0x000f220000300a00 */
[----:B------:R-:W-:Y:S01]  /*10560*/  ISETP.GE.U32.AND P5, PT, R0, 0x7fffff3e, PT ;  /* 0x7fffff3e0000780c */ /* 0x000fe20003fa6070 */
[----:B------:R-:W-:Y:S01]  /*10570*/  IMAD.SHL.U32 R51, R51, 0x4, RZ ;  /* 0x0000000433337824 */ /* 0x000fe200078e00ff */
[----:B------:R-:W-:Y:S01]  /*10580*/  IADD3 R0, R249, -0x86, RZ ;  /* 0xffffff7af9007810 */ /* 0x000fe20007ffe0ff */
[----:B------:R1:W-:Y:S04]  /*10590*/  STL.64 [R1+0x158], R54 ;  /* 0x0001583601007387 */ /* 0x0003e80000100a00 */
[----:B------:R1:W-:Y:S01]  /*105a0*/  LDGSTS.E [R37+0x2f000], [R54.64], !P0 ;  /* 0x2f00000036257fae */ /* 0x0003e2000c121848 */
[----:B------:R-:W-:-:S03]  /*105b0*/  LOP3.LUT R51, R51, 0x20, RZ, 0x3c, !PT ;  /* 0x0000002033337812 */ /* 0x000fc600078e3cff */
[----:B------:R2:W-:Y:S04]  /*105c0*/  STL.64 [R1+0x148], R52 ;  /* 0x0001483401007387 */ /* 0x0005e80000100a00 */
[----:B------:R2:W-:Y:S01]  /*105d0*/  LDGSTS.E [R37+0x2f200], [R52.64], !P0 ;  /* 0x2f20000034257fae */ /* 0x0005e2000c121848 */
[----:B------:R-:W-:Y:S01]  /*105e0*/  ISETP.GE.U32.AND P0, PT, R0, 0x7fffff3b, PT ;  /* 0x7fffff3b0000780c */ /* 0x000fe20003f06070 */
[----:B-1----:R-:W-:Y:S02]  /*105f0*/  IMAD.WIDE R54, R248, 0x4, R42 ;  /* 0x00000004f8367825 */ /* 0x002fe400078e022a */
[----:B------:R-:W4:Y:S01]  /*10600*/  LDL.LU.64 R42, [R1+0x620] ;  /* 0x00062000012a7983 */ /* 0x000f220000300a00 */
[----:B------:R-:W-:-:S03]  /*10610*/  IADD3 R0, R249, -0x8a, RZ ;  /* 0xffffff76f9007810 */ /* 0x000fc60007ffe0ff */
[----:B------:R3:W-:Y:S01]  /*10620*/  LDGSTS.E [R51+0x20400], [R54.64], !P3 ;  /* 0x2040000036337fae */ /* 0x0007e2000d921848 */
[----:B--2---:R-:W-:-:S03]  /*10630*/  IMAD.WIDE R52, R248, 0x4, R40 ;  /* 0x00000004f8347825 */ /* 0x004fc600078e0228 */
[----:B------:R-:W2:Y:S04]  /*10640*/  LDL.LU.64 R40, [R1+0x618] ;  /* 0x0006180001287983 */ /* 0x000ea80000300a00 */
[----:B------:R3:W-:Y:S04]  /*10650*/  STL.64 [R1+0x660], R54 ;  /* 0x0006603601007387 */ /* 0x0007e80000100a00 */
[----:B------:R4:W-:Y:S01]  /*10660*/  LDGSTS.E [R51+0x20600], [R52.64], !P3 ;  /* 0x2060000034337fae */ /* 0x0009e2000d921848 */
[----:B------:R-:W-:-:S03]  /*10670*/  ISETP.GE.U32.AND P3, PT, R0, 0x7fffff37, PT ;  /* 0x7fffff370000780c */ /* 0x000fc60003f66070 */
[----:B------:R4:W-:Y:S01]  /*10680*/  STL.64 [R1+0x658], R52 ;  /* 0x0006583401007387 */ /* 0x0009e20000100a00 */
[----:B---3--:R-:W-:-:S03]  /*10690*/  IMAD.WIDE R54, R248, 0x4, R38 ;  /* 0x00000004f8367825 */ /* 0x008fc600078e0226 */
[----:B------:R-:W3:Y:S01]  /*106a0*/  LDL.LU.64 R38, [R1+0x610] ;  /* 0x0006100001267983 */ /* 0x000ee20000300a00 */
[----:B----4-:R-:W-:-:S03]  /*106b0*/  IMAD.WIDE R52, R248, 0x4, R48 ;  /* 0x00000004f8347825 */ /* 0x010fc600078e0230 */
[----:B------:R-:W4:Y:S04]  /*106c0*/  LDL.LU.64 R48, [R1+0x608] ;  /* 0x0006080001307983 */ /* 0x000f280000300a00 */
[----:B------:R1:W-:Y:S04]  /*106d0*/  STL.64 [R1+0x650], R54 ;  /* 0x0006503601007387 */ /* 0x0003e80000100a00 */
[----:B------:R1:W-:Y:S04]  /*106e0*/  LDGSTS.E [R51+0x21400], [R54.64], !P0 ;  /* 0x2140000036337fae */ /* 0x0003e8000c121848 */
[----:B------:R1:W-:Y:S04]  /*106f0*/  STL.64 [R1+0x648], R52 ;  /* 0x0006483401007387 */ /* 0x0003e80000100a00 */
[----:B------:R1:W-:Y:S02]  /*10700*/  LDGSTS.E [R51+0x21600], [R52.64], !P0 ;  /* 0x2160000034337fae */ /* 0x0003e4000c121848 */
[----:B-1----:R-:W-:-:S02]  /*10710*/  IMAD.WIDE R54, R248, 0x4, R202 ;  /* 0x00000004f8367825 */ /* 0x002fc400078e02ca */
[----:B------:R-:W4:Y:S02]  /*10720*/  LDL.LU.64 R202, [R1+0x600] ;  /* 0x0006000001ca7983 */ /* 0x000f240000300a00 */
[----:B------:R-:W-:Y:S02]  /*10730*/  IMAD.WIDE R52, R248, 0x4, R46 ;  /* 0x00000004f8347825 */ /* 0x000fe400078e022e */
[----:B------:R-:W4:Y:S04]  /*10740*/  LDL.LU.64 R46, [R1+0x5f8] ;  /* 0x0005f800012e7983 */ /* 0x000f280000300a00 */
[----:B------:R1:W-:Y:S04]  /*10750*/  STL.64 [R1+0x640], R54 ;  /* 0x0006403601007387 */ /* 0x0003e80000100a00 */
[----:B------:R1:W-:Y:S04]  /*10760*/  LDGSTS.E [R51+0x22400], [R54.64], !P3 ;  /* 0x2240000036337fae */ /* 0x0003e8000d921848 */
[----:B------:R1:W-:Y:S01]  /*10770*/  STL.64 [R1+0x638], R52 ;  /* 0x0006383401007387 */ /* 0x0003e20000100a00 */
[----:B------:R-:W-:-:S03]  /*10780*/  IADD3 R0, R249, -0x8e, RZ ;  /* 0xffffff72f9007810 */ /* 0x000fc60007ffe0ff */
[----:B------:R1:W-:Y:S02]  /*10790*/  LDGSTS.E [R51+0x22600], [R52.64], !P3 ;  /* 0x2260000034337fae */ /* 0x0003e4000d921848 */
[----:B-1----:R-:W-:Y:S02]  /*107a0*/  IMAD.WIDE R54, R248, 0x4, R206 ;  /* 0x00000004f8367825 */ /* 0x002fe400078e02ce */
[----:B------:R-:W4:Y:S01]  /*107b0*/  LDL.LU.64 R206, [R1+0x5f0] ;  /* 0x0005f00001ce7983 */ /* 0x000f220000300a00 */
[----:B------:R-:W-:Y:S02]  /*107c0*/  ISETP.GE.U32.AND P0, PT, R0, 0x7fffff33, PT ;  /* 0x7fffff330000780c */ /* 0x000fe40003f06070 */
[----:B------:R-:W-:-:S04]  /*107d0*/  IADD3 R0, R249, -0x92, RZ ;  /* 0xffffff6ef9007810 */ /* 0x000fc80007ffe0ff */
[----:B------:R-:W-:Y:S01]  /*107e0*/  ISETP.GE.U32.AND P3, PT, R0, 0x7fffff2f, PT ;  /* 0x7fffff2f0000780c */ /* 0x000fe20003f66070 */
[----:B------:R-:W-:Y:S02]  /*107f0*/  IMAD.WIDE R52, R248, 0x4, R44 ;  /* 0x00000004f8347825 */ /* 0x000fe400078e022c */
[----:B------:R-:W4:Y:S01]  /*10800*/  LDL.LU.64 R44, [R1+0x5e8] ;  /* 0x0005e800012c7983 */ /* 0x000f220000300a00 */
[----:B------:R-:W-:-:S03]  /*10810*/  IADD3 R0, R249, -0x96, RZ ;  /* 0xffffff6af9007810 */ /* 0x000fc60007ffe0ff */
[----:B------:R1:W-:Y:S04]  /*10820*/  STL.64 [R1+0x630], R54 ;  /* 0x0006303601007387 */ /* 0x0003e80000100a00 */
[----:B------:R1:W-:Y:S04]  /*10830*/  LDGSTS.E [R51+0x23400], [R54.64], !P0 ;  /* 0x2340000036337fae */ /* 0x0003e8000c121848 */
[----:B------:R2:W-:Y:S04]  /*10840*/  STL.64 [R1+0x628], R52 ;  /* 0x0006283401007387 */ /* 0x0005e80000100a00 */
[----:B------:R2:W-:Y:S01]  /*10850*/  LDGSTS.E [R51+0x23600], [R52.64], !P0 ;  /* 0x2360000034337fae */ /* 0x0005e2000c121848 */
[----:B------:R-:W-:Y:S01]  /*10860*/  ISETP.GE.U32.AND P0, PT, R0, 0x7fffff2b, PT ;  /* 0x7fffff2b0000780c */ /* 0x000fe20003f06070 */
[----:B-1----:R-:W-:-:S02]  /*10870*/  IMAD.WIDE R54, R248, 0x4, R42 ;  /* 0x00000004f8367825 */ /* 0x002fc400078e022a */
        /* <DEDUP_REMOVED lines=29> */
[C---:B------:R-:W-:Y:S01]  /*10a50*/  IADD3 R0, R249.reuse, -0xa2, RZ ;  /* 0xffffff5ef9007810 */ /* 0x040fe20007ffe0ff */
[----:B------:R-:W4:Y:S03]  /*10a60*/  LDL.LU.64 R52, [R1+0x5a8] ;  /* 0x0005a80001347983 */ /* 0x000f260000300a00 */
[----:B------:R-:W-:Y:S01]  /*10a70*/  ISETP.GE.U32.AND P3, PT, R0, 0x7fffff1f, PT ;  /* 0x7fffff1f0000780c */ /* 0x000fe20003f66070 */
[----:B------:R-:W-:Y:S01]  /*10a80*/  IMAD.WIDE R44, R248, 0x4, R44 ;  /* 0x00000004f82c7825 */ /* 0x000fe200078e022c */
[----:B------:R-:W-:Y:S01]  /*10a90*/  IADD3 R0, R249, -0xa6, RZ ;  /* 0xffffff5af9007810 */ /* 0x000fe20007ffe0ff */
[----:B------:R1:W-:Y:S04]  /*10aa0*/  STL.64 [R1+0x350], R54 ;  /* 0x0003503601007387 */ /* 0x0003e80000100a00 */
[----:B------:R1:W-:Y:S04]  /*10ab0*/  LDGSTS.E [R51+0x27400], [R54.64], !P0 ;  /* 0x2740000036337fae */ /* 0x0003e8000c121848 */
[----:B------:R1:W-:Y:S04]  /*10ac0*/  STL.64 [R1+0x310], R44 ;  /* 0x0003102c01007387 */ /* 0x0003e80000100a00 */
[----:B------:R1:W-:Y:S01]  /*10ad0*/  LDGSTS.E [R51+0x27600], [R44.64], !P0 ;  /* 0x276000002c337fae */ /* 0x0003e2000c121848 */
[----:B------:R-:W-:-:S02]  /*10ae0*/  ISETP.GE.U32.AND P0, PT, R0, 0x7fffff1b, PT ;  /* 0x7fffff1b0000780c */ /* 0x000fc40003f06070 */
[----:B------:R-:W-:Y:S01]  /*10af0*/  IADD3 R0, R249, -0xaa, RZ ;  /* 0xffffff56f9007810 */ /* 0x000fe20007ffe0ff */
[C---:B-1----:R-:W-:Y:S01]  /*10b00*/  IMAD.WIDE R54, R248.reuse, 0x4, R42 ;  /* 0x00000004f8367825 */ /* 0x042fe200078e022a */
[----:B------:R-:W4:Y:S04]  /*10b10*/  LDL.LU.64 R44, [R1+0x5a0] ;  /* 0x0005a000012c7983 */ /* 0x000f280000300a00 */
[----:B------:R-:W4:Y:S04]  /*10b20*/  LDL.LU.64 R42, [R1+0x598] ;  /* 0x00059800012a7983 */ /* 0x000f280000300a00 */
[----:B------:R3:W-:Y:S04]  /*10b30*/  LDGSTS.E [R51+0x28400], [R54.64], !P3 ;  /* 0x2840000036337fae */ /* 0x0007e8000d921848 */
[----:B------:R-:W-:Y:S01]  /*10b40*/  STL.64 [R1+0x348], R54 ;  /* 0x0003483601007387 */ /* 0x000fe20000100a00 */
[----:B--2---:R-:W-:-:S05]  /*10b50*/  IMAD.WIDE R40, R248, 0x4, R40 ;  /* 0x00000004f8287825 */ /* 0x004fca00078e0228 */
[----:B------:R1:W-:Y:S01]  /*10b60*/  LDGSTS.E [R51+0x28600], [R40.64], !P3 ;  /* 0x2860000028337fae */ /* 0x0003e2000d921848 */
[----:B------:R-:W-:-:S03]  /*10b70*/  ISETP.GE.U32.AND P3, PT, R0, 0x7fffff17, PT ;  /* 0x7fffff170000780c */ /* 0x000fc60003f66070 */
[----:B------:R1:W-:Y:S04]  /*10b80*/  STL.64 [R1+0x318], R40 ;  /* 0x0003182801007387 */ /* 0x0003e80000100a00 */
[----:B-1----:R-:W2:Y:S01]  /*10b90*/  LDL.LU.64 R40, [R1+0x590] ;  /* 0x0005900001287983 */ /* 0x002ea20000300a00 */
[----:B---3--:R-:W-:-:S03]  /*10ba0*/  IMAD.WIDE R54, R248, 0x4, R38 ;  /* 0x00000004f8367825 */ /* 0x008fc600078e0226 */
[----:B------:R-:W3:Y:S01]  /*10bb0*/  LDL.LU.64 R38, [R1+0x588] ;  /* 0x0005880001267983 */ /* 0x000ee20000300a00 */
[----:B----4-:R-:W-:-:S03]  /*10bc0*/  IMAD.WIDE R48, R248, 0x4, R48 ;  /* 0x00000004f8307825 */ /* 0x010fc600078e0230 */
[----:B------:R-:W-:Y:S04]  /*10bd0*/  STL.64 [R1+0x340], R54 ;  /* 0x0003403601007387 */ /* 0x000fe80000100a00 */
[----:B------:R1:W-:Y:S04]  /*10be0*/  LDGSTS.E [R51+0x29400], [R54.64], !P0 ;  /* 0x2940000036337fae */ /* 0x0003e8000c121848 */
[----:B------:R4:W-:Y:S04]  /*10bf0*/  STL.64 [R1+0x320], R48 ;  /* 0x0003203001007387 */ /* 0x0009e80000100a00 */
[----:B------:R4:W-:Y:S04]  /*10c00*/  LDGSTS.E [R51+0x29600], [R48.64], !P0 ;  /* 0x2960000030337fae */ /* 0x0009e8000c121848 */
[----:B----4-:R-:W4:Y:S01]  /*10c10*/  LDL.LU.64 R48, [R1+0x580] ;  /* 0x0005800001307983 */ /* 0x010f220000300a00 */
[----:B-1----:R-:W-:-:S03]  /*10c20*/  IMAD.WIDE R54, R248, 0x4, R202 ;  /* 0x00000004f8367825 */ /* 0x002fc600078e02ca */
        /* <DEDUP_REMOVED lines=17> */
[----:B------:R1:W-:Y:S04]  /*10d40*/  STL.64 [R1+0x220], R52 ;  /* 0x0002203401007387 */ /* 0x0003e80000100a00 */
[----:B------:R1:W-:Y:S01]  /*10d50*/  LDGSTS.E [R51+0x2b600], [R52.64], !P0 ;  /* 0x2b60000034337fae */ /* 0x0003e2000c121848 */
[----:B------:R-:W-:-:S02]  /*10d60*/  ISETP.GE.U32.AND P0, PT, R0, 0x7fffff0b, PT ;  /* 0x7fffff0b0000780c */ /* 0x000fc40003f06070 */
[----:B------:R-:W-:Y:S01]  /*10d70*/  IADD3 R0, R249, -0xba, RZ ;  /* 0xffffff46f9007810 */ /* 0x000fe20007ffe0ff */
[C---:B-1----:R-:W-:Y:S02]  /*10d80*/  IMAD.WIDE R54, R248.reuse, 0x4, R44 ;  /* 0x00000004f8367825 */ /* 0x042fe400078e022c */
[----:B------:R-:W4:Y:S02]  /*10d90*/  LDL.LU.64 R44, [R1+0x560] ;  /* 0x00056000012c7983 */ /* 0x000f240000300a00 */
[----:B------:R-:W-:Y:S02]  /*10da0*/  IMAD.WIDE R52, R248, 0x4, R42 ;  /* 0x00000004f8347825 */ /* 0x000fe400078e022a */
[----:B------:R-:W4:Y:S04]  /*10db0*/  LDL.LU.64 R42, [R1+0x558] ;  /* 0x00055800012a7983 */ /* 0x000f280000300a00 */
[----:B------:R2:W-:Y:S04]  /*10dc0*/  LDGSTS.E [R51+0x2c400], [R54.64], !P3 ;  /* 0x2c40000036337fae */ /* 0x0005e8000d921848 */
[----:B------:R3:W-:Y:S01]  /*10dd0*/  LDGSTS.E [R51+0x2c600], [R52.64], !P3 ;  /* 0x2c60000034337fae */ /* 0x0007e2000d921848 */
[----:B------:R-:W-:-:S03]  /*10de0*/  ISETP.GE.U32.AND P3, PT, R0, 0x7fffff07, PT ;  /* 0x7fffff070000780c */ /* 0x000fc60003f66070 */
[----:B------:R2:W-:Y:S04]  /*10df0*/  STL.64 [R1+0x1b8], R54 ;  /* 0x0001b83601007387 */ /* 0x0005e80000100a00 */
[----:B------:R3:W-:Y:S01]  /*10e00*/  STL.64 [R1+0x1b0], R52 ;  /* 0x0001b03401007387 */ /* 0x0007e20000100a00 */
[----:B--2---:R-:W-:-:S03]  /*10e10*/  IMAD.WIDE R54, R248, 0x4, R40 ;  /* 0x00000004f8367825 */ /* 0x004fc600078e0228 */
[----:B------:R-:W2:Y:S04]  /*10e20*/  LDL.LU.64 R40, [R1+0x550] ;  /* 0x0005500001287983 */ /* 0x000ea80000300a00 */
[----:B------:R4:W-:Y:S01]  /*10e30*/  LDGSTS.E [R51+0x2d400], [R54.64], !P0 ;  /* 0x2d40000036337fae */ /* 0x0009e2000c121848 */
[----:B---3--:R-:W-:-:S03]  /*10e40*/  IMAD.WIDE R52, R248, 0x4, R38 ;  /* 0x00000004f8347825 */ /* 0x008fc600078e0226 */
[----:B------:R-:W3:Y:S04]  /*10e50*/  LDL.LU.64 R38, [R1+0x548] ;  /* 0x0005480001267983 */ /* 0x000ee80000300a00 */
[----:B------:R4:W-:Y:S04]  /*10e60*/  STL.64 [R1+0x198], R54 ;  /* 0x0001983601007387 */ /* 0x0009e80000100a00 */
[----:B------:R1:W-:Y:S04]  /*10e70*/  STL.64 [R1+0x190], R52 ;  /* 0x0001903401007387 */ /* 0x0003e80000100a00 */
[----:B------:R1:W-:Y:S01]  /*10e80*/  LDGSTS.E [R51+0x2d600], [R52.64], !P0 ;  /* 0x2d60000034337fae */ /* 0x0003e2000c121848 */
[----:B----4-:R-:W-:-:S05]  /*10e90*/  IMAD.WIDE R54, R248, 0x4, R48 ;  /* 0x00000004f8367825 */ /* 0x010fca00078e0230 */
[----:B------:R4:W-:Y:S01]  /*10ea0*/  LDGSTS.E [R51+0x2e400], [R54.64], !P3 ;  /* 0x2e40000036337fae */ /* 0x0009e2000d921848 */
[----:B-1----:R-:W-:-:S03]  /*10eb0*/  IMAD.WIDE R52, R248, 0x4, R202 ;  /* 0x00000004f8347825 */ /* 0x002fc600078e02ca */
[----:B------:R-:W3:Y:S04]  /*10ec0*/  LDL.LU.64 R202, [R1+0x540] ;  /* 0x0005400001ca7983 */ /* 0x000ee80000300a00 */
[----:B------:R-:W3:Y:S04]  /*10ed0*/  LDL.LU.64 R48, [R1+0x538] ;  /* 0x0005380001307983 */ /* 0x000ee80000300a00 */
[----:B------:R-:W-:Y:S04]  /*10ee0*/  STL.64 [R1+0x178], R54 ;  /* 0x0001783601007387 */ /* 0x000fe80000100a00 */
[----:B------:R1:W-:Y:S04]  /*10ef0*/  STL.64 [R1+0x170], R52 ;  /* 0x0001703401007387 */ /* 0x0003e80000100a00 */
[----:B------:R1:W-:Y:S02]  /*10f00*/  LDGSTS.E [R51+0x2e600], [R52.64], !P3 ;  /* 0x2e60000034337fae */ /* 0x0003e4000d921848 */
[----:B-1----:R-:W-:-:S02]  /*10f10*/  IMAD.WIDE R52, R248, 0x4, R206 ;  /* 0x00000004f8347825 */ /* 0x002fc400078e02ce */
[----:B------:R-:W3:Y:S01]  /*10f20*/  LDL.LU.64 R206, [R1+0x530] ;  /* 0x0005300001ce7983 */ /* 0x000ee20000300a00 */
[----:B------:R-:W-:-:S04]  /*10f30*/  IADD3 R0, R249, -0xbe, RZ ;  /* 0xffffff42f9007810 */ /* 0x000fc80007ffe0ff */
[----:B------:R-:W-:Y:S01]  /*10f40*/  ISETP.GE.U32.AND P0, PT, R0, 0x7fffff03, PT ;  /* 0x7fffff030000780c */ /* 0x000fe20003f06070 */
[----:B----4-:R-:W-:Y:S01]  /*10f50*/  IMAD.WIDE R54, R248, 0x4, R46 ;  /* 0x00000004f8367825 */ /* 0x010fe200078e022e */
[C---:B------:R-:W-:Y:S01]  /*10f60*/  IADD3 R0, R249.reuse, -0x84, RZ ;  /* 0xffffff7cf9007810 */ /* 0x040fe20007ffe0ff */
[----:B------:R-:W4:Y:S02]  /*10f70*/  LDL.LU.64 R46, [R1+0x528] ;  /* 0x00052800012e7983 */ /* 0x000f240000300a00 */
[----:B------:R-:W-:Y:S01]  /*10f80*/  IMAD.SHL.U32 R36, R36, 0x4, RZ ;  /* 0x0000000424247824 */ /* 0x000fe200078e00ff */
[----:B------:R-:W-:Y:S01]  /*10f90*/  ISETP.GE.U32.AND P3, PT, R0, 0x7fffff3d, PT ;  /* 0x7fffff3d0000780c */ /* 0x000fe20003f66070 */
[----:B------:R-:W-:Y:S01]  /*10fa0*/  STL.64 [R1+0x160], R54 ;  /* 0x0001603601007387 */ /* 0x000fe20000100a00 */
[----:B------:R-:W-:-:S03]  /*10fb0*/  IADD3 R0, R249, -0x87, RZ ;  /* 0xffffff79f9007810 */ /* 0x000fc60007ffe0ff */
[----:B------:R1:W-:Y:S04]  /*10fc0*/  STL.64 [R1+0x168], R52 ;  /* 0x0001683401007387 */ /* 0x0003e80000100a00 */
[----:B------:R1:W-:Y:S01]  /*10fd0*/  LDGSTS.E [R51+0x2f400], [R54.64], !P0 ;  /* 0x2f40000036337fae */ /* 0x0003e2000c121848 */
[----:B------:R-:W-:-:S03]  /*10fe0*/  LOP3.LUT R36, R36, 0x40, RZ, 0x3c, !PT ;  /* 0x0000004024247812 */ /* 0x000fc600078e3cff */
[----:B------:R1:W-:Y:S01]  /*10ff0*/  LDGSTS.E [R51+0x2f600], [R52.64], !P0 ;  /* 0x2f60000034337fae */ /* 0x0003e2000c121848 */
[----:B------:R-:W-:Y:S02]  /*11000*/  ISETP.GE.U32.AND P0, PT, R0, 0x7fffff3a, PT ;  /* 0x7fffff3a0000780c */ /* 0x000fe40003f06070 */
[----:B------:R-:W-:Y:S01]  /*11010*/  IADD3 R0, R249, -0x8b, RZ ;  /* 0xffffff75f9007810 */ /* 0x000fe20007ffe0ff */
[C---:B-1----:R-:W-:Y:S02]  /*11020*/  IMAD.WIDE R52, R248.reuse, 0x4, R44 ;  /* 0x00000004f8347825 */ /* 0x042fe400078e022c */
[----:B------:R-:W4:Y:S02]  /*11030*/  LDL.LU.64 R44, [R1+0x520] ;  /* 0x00052000012c7983 */ /* 0x000f240000300a00 */
[----:B------:R-:W-:Y:S02]  /*11040*/  IMAD.WIDE R50, R248, 0x4, R42 ;  /* 0x00000004f8327825 */ /* 0x000fe400078e022a */
[----:B------:R-:W4:Y:S04]  /*11050*/  LDL.LU.64 R42, [R1+0x518] ;  /* 0x00051800012a7983 */ /* 0x000f280000300a00 */
[----:B------:R2:W-:Y:S04]  /*11060*/  LDGSTS.E [R36+0x20800], [R52.64], !P5 ;  /* 0x2080000034247fae */ /* 0x0005e8000e921848 */
[----:B------:R2:W-:Y:S04]  /*11070*/  STL.64 [R1+0x560], R52 ;  /* 0x0005603401007387 */ /* 0x0005e80000100a00 */
[----:B------:R3:W-:Y:S01]  /*11080*/  LDGSTS.E [R36+0x20a00], [R50.64], !P5 ;  /* 0x20a0000032247fae */ /* 0x0007e2000e921848 */
[----:B------:R-:W-:-:S03]  /*11090*/  ISETP.GE.U32.AND P5, PT, R0, 0x7fffff36, PT ;  /* 0x7fffff360000780c */ /* 0x000fc60003fa6070 */
        /* <DEDUP_REMOVED lines=8> */
[----:B------:R1:W-:Y:S02]  /*11120*/  LDGSTS.E [R36+0x21a00], [R50.64], !P0 ;  /* 0x21a0000032247fae */ /* 0x0003e4000c121848 */
[----:B-1----:R-:W-:-:S02]  /*11130*/  IMAD.WIDE R52, R248, 0x4, R202 ;  /* 0x00000004f8347825 */ /* 0x002fc400078e02ca */
[----:B------:R-:W3:Y:S02]  /*11140*/  LDL.LU.64 R202, [R1+0x500] ;  /* 0x0005000001ca7983 */ /* 0x000ee40000300a00 */
[----:B------:R-:W-:Y:S02]  /*11150*/  IMAD.WIDE R50, R248, 0x4, R48 ;  /* 0x00000004f8327825 */ /* 0x000fe400078e0230 */
[----:B------:R-:W3:Y:S04]  /*11160*/  LDL.LU.64 R48, [R1+0x4f8] ;  /* 0x0004f80001307983 */ /* 0x000ee80000300a00 */
[----:B------:R1:W-:Y:S04]  /*11170*/  STL.64 [R1+0x540], R52 ;  /* 0x0005403401007387 */ /* 0x0003e80000100a00 */
[----:B------:R1:W-:Y:S04]  /*11180*/  LDGSTS.E [R36+0x22800], [R52.64], !P5 ;  /* 0x2280000034247fae */ /* 0x0003e8000e921848 */
[----:B------:R4:W-:Y:S01]  /*11190*/  STL.64 [R1+0x538], R50 ;  /* 0x0005383201007387 */ /* 0x0009e20000100a00 */
[----:B------:R-:W-:-:S03]  /*111a0*/  IADD3 R0, R249, -0x8f, RZ ;  /* 0xffffff71f9007810 */ /* 0x000fc60007ffe0ff */
[----:B------:R4:W-:Y:S01]  /*111b0*/  LDGSTS.E [R36+0x22a00], [R50.64], !P5 ;  /* 0x22a0000032247fae */ /* 0x0009e2000e921848 */
[----:B-1----:R-:W-:-:S03]  /*111c0*/  IMAD.WIDE R52, R248, 0x4, R206 ;  /* 0x00000004f8347825 */ /* 0x002fc600078e02ce */
[----:B------:R-:W3:Y:S01]  /*111d0*/  LDL.LU.64 R206, [R1+0x4f0] ;  /* 0x0004f00001ce7983 */ /* 0x000ee20000300a00 */
[----:B------:R-:W-:Y:S02]  /*111e0*/  ISETP.GE.U32.AND P0, PT, R0, 0x7fffff32, PT ;  /* 0x7fffff320000780c */ /* 0x000fe40003f06070 */
[----:B------:R-:W-:-:S04]  /*111f0*/  IADD3 R0, R249, -0x93, RZ ;  /* 0xffffff6df9007810 */ /* 0x000fc80007ffe0ff */
[----:B------:R-:W-:Y:S01]  /*11200*/  ISETP.GE.U32.AND P5, PT, R0, 0x7fffff2e, PT ;  /* 0x7fffff2e0000780c */ /* 0x000fe20003fa6070 */
[----:B----4-:R-:W-:Y:S01]  /*11210*/  IMAD.WIDE R50, R248, 0x4, R46 ;  /* 0x00000004f8327825 */ /* 0x010fe200078e022e */
[----:B------:R-:W-:Y:S01]  /*11220*/  IADD3 R0, R249, -0x97, RZ ;  /* 0xffffff69f9007810 */ /* 0x000fe20007ffe0ff */
[----:B------:R-:W4:Y:S04]  /*11230*/  LDL.LU.64 R46, [R1+0x4e8] ;  /* 0x0004e800012e7983 */ /* 0x000f280000300a00 */
        /* <DEDUP_REMOVED lines=11> */
[----:B------:R-:W-:Y:S04]  /*112f0*/  STL.64 [R1+0x3e0], R52 ;  /* 0x0003e03401007387 */ /* 0x000fe80000100a00 */
[----:B------:R1:W-:Y:S01]  /*11300*/  LDGSTS.E [R36+0x24a00], [R42.64], !P5 ;  /* 0x24a000002a247fae */ /* 0x0003e2000e921848 */
[----:B------:R-:W-:-:S03]  /*11310*/  ISETP.GE.U32.AND P5, PT, R0, 0x7fffff26, PT ;  /* 0x7fffff260000780c */ /* 0x000fc60003fa6070 */
[----:B------:R1:W-:Y:S04]  /*11320*/  STL.64 [R1+0x378], R42 ;  /* 0x0003782a01007387 */ /* 0x0003e80000100a00 */
[----:B-1----:R-:W4:Y:S01]  /*11330*/  LDL.LU.64 R42, [R1+0x4d0] ;  /* 0x0004d000012a7983 */ /* 0x002f220000300a00 */
[----:B--2---:R-:W-:-:S03]  /*11340*/  IMAD.WIDE R52, R248, 0x4, R40 ;  /* 0x00000004f8347825 */ /* 0x004fc600078e0228 */
[----:B------:R-:W2:Y:S04]  /*11350*/  LDL.LU.64 R40, [R1+0x4c8] ;  /* 0x0004c80001287983 */ /* 0x000ea80000300a00 */
[----:B------:R-:W-:Y:S04]  /*11360*/  STL.64 [R1+0x3d8], R52 ;  /* 0x0003d83401007387 */ /* 0x000fe80000100a00 */
[----:B------:R1:W-:Y:S01]  /*11370*/  LDGSTS.E [R36+0x25800], [R52.64], !P0 ;  /* 0x2580000034247fae */ /* 0x0003e2000c121848 */
[----:B---3--:R-:W-:-:S05]  /*11380*/  IMAD.WIDE R38, R248, 0x4, R38 ;  /* 0x00000004f8267825 */ /* 0x008fca00078e0226 */
[----:B------:R3:W-:Y:S04]  /*11390*/  STL.64 [R1+0x380], R38 ;  /* 0x0003802601007387 */ /* 0x0007e80000100a00 */
[----:B------:R3:W-:Y:S04]  /*113a0*/  LDGSTS.E [R36+0x25a00], [R38.64], !P0 ;  /* 0x25a0000026247fae */ /* 0x0007e8000c121848 */
[----:B---3--:R-:W3:Y:S01]  /*113b0*/  LDL.LU.64 R38, [R1+0x4c0] ;  /* 0x0004c00001267983 */ /* 0x008ee20000300a00 */
[----:B-1----:R-:W-:-:S03]  /*113c0*/  IMAD.WIDE R52, R248, 0x4, R202 ;  /* 0x00000004f8347825 */ /* 0x002fc600078e02ca */
[----:B------:R-:W3:Y:S01]  /*113d0*/  LDL.LU.64 R202, [R1+0x4b8] ;  /* 0x0004b80001ca7983 */ /* 0x000ee20000300a00 */
[----:B------:R-:W-:-:S03]  /*113e0*/  IMAD.WIDE R48, R248, 0x4, R48 ;  /* 0x00000004f8307825 */ /* 0x000fc600078e0230 */
[----:B------:R-:W-:Y:S04]  /*113f0*/  STL.64 [R1+0x3d0], R52 ;  /* 0x0003d03401007387 */ /* 0x000fe80000100a00 */
[----:B------:R1:W-:Y:S04]  /*11400*/  LDGSTS.E [R36+0x26800], [R52.64], !P5 ;  /* 0x2680000034247fae */ /* 0x0003e8000e921848 */
[----:B------:R1:W-:Y:S04]  /*11410*/  STL.64 [R1+0x388], R48 ;  /* 0x0003883001007387 */ /* 0x0003e80000100a00 */
[----:B------:R1:W-:Y:S04]  /*11420*/  LDGSTS.E [R36+0x26a00], [R48.64], !P5 ;  /* 0x26a0000030247fae */ /* 0x0003e8000e921848 */
[----:B-1----:R-:W3:Y:S01]  /*11430*/  LDL.LU.64 R48, [R1+0x4b0] ;  /* 0x0004b00001307983 */ /* 0x002ee20000300a00 */
[----:B------:R-:W-:-:S03]  /*11440*/  IMAD.WIDE R52, R248, 0x4, R206 ;  /* 0x00000004f8347825 */ /* 0x000fc600078e02ce */
[----:B------:R-:W3:Y:S01]  /*11450*/  LDL.LU.64 R206, [R1+0x4a8] ;  /* 0x0004a80001ce7983 */ /* 0x000ee20000300a00 */
[----:B------:R-:W-:-:S04]  /*11460*/  IADD3 R0, R249, -0x9f, RZ ;  /* 0xffffff61f9007810 */ /* 0x000fc80007ffe0ff */
[----:B------:R-:W-:Y:S02]  /*11470*/  ISETP.GE.U32.AND P0, PT, R0, 0x7fffff22, PT ;  /* 0x7fffff220000780c */ /* 0x000fe40003f06070 */
[----:B------:R-:W-:Y:S01]  /*11480*/  IADD3 R0, R249, -0xa3, RZ ;  /* 0xffffff5df9007810 */ /* 0x000fe20007ffe0ff */
[----:B----4-:R-:W-:-:S03]  /*11490*/  IMAD.WIDE R46, R248, 0x4, R46 ;  /* 0x00000004f82e7825 */ /* 0x010fc600078e022e */
[----:B------:R-:W-:Y:S02]  /*114a0*/  ISETP.GE.U32.AND P5, PT, R0, 0x7fffff1e, PT ;  /* 0x7fffff1e0000780c */ /* 0x000fe40003fa6070 */
[----:B------:R-:W-:Y:S01]  /*114b0*/  IADD3 R0, R249, -0xa7, RZ ;  /* 0xffffff59f9007810 */ /* 0x000fe20007ffe0ff */
[----:B------:R1:W-:Y:S04]  /*114c0*/  STL.64 [R1+0x3c8], R52 ;  /* 0x0003c83401007387 */ /* 0x0003e80000100a00 */
[----:B------:R1:W-:Y:S04]  /*114d0*/  LDGSTS.E [R36+0x27800], [R52.64], !P0 ;  /* 0x2780000034247fae */ /* 0x0003e8000c121848 */
[----:B------:R4:W-:Y:S01]  /*114e0*/  LDGSTS.E [R36+0x27a00], [R46.64], !P0 ;  /* 0x27a000002e247fae */ /* 0x0009e2000c121848 */
[----:B------:R-:W-:-:S02]  /*114f0*/  ISETP.GE.U32.AND P0, PT, R0, 0x7fffff1a, PT ;  /* 0x7fffff1a0000780c */ /* 0x000fc40003f06070 */
[----:B------:R-:W-:Y:S01]  /*11500*/  IADD3 R0, R249, -0xab, RZ ;  /* 0xffffff55f9007810 */ /* 0x000fe20007ffe0ff */
[----:B------:R4:W-:Y:S01]  /*11510*/  STL.64 [R1+0x390], R46 ;  /* 0x0003902e01007387 */ /* 0x0009e20000100a00 */
[----:B-1----:R-:W-:-:S03]  /*11520*/  IMAD.WIDE R52, R248, 0x4, R44 ;  /* 0x00000004f8347825 */ /* 0x002fc600078e022c */
[----:B----4-:R-:W4:Y:S01]  /*11530*/  LDL.LU.64 R46, [R1+0x4a0] ;  /* 0x0004a000012e7983 */ /* 0x010f220000300a00 */
[----:B------:R-:W-:-:S03]  /*11540*/  IMAD.WIDE R50, R248, 0x4, R50 ;  /* 0x00000004f8327825 */ /* 0x000fc600078e0232 */
[----:B------:R-:W4:Y:S04]  /*11550*/  LDL.LU.64 R44, [R1+0x498] ;  /* 0x00049800012c7983 */ /* 0x000f280000300a00 */
[----:B------:R1:W-:Y:S04]  /*11560*/  LDGSTS.E [R36+0x28800], [R52.64], !P5 ;  /* 0x2880000034247fae */ /* 0x0003e8000e921848 */
[----:B------:R2:W-:Y:S01]  /*11570*/  LDGSTS.E [R36+0x28a00], [R50.64], !P5 ;  /* 0x28a0000032247fae */ /* 0x0005e2000e921848 */
[----:B------:R-:W-:-:S03]  /*11580*/  ISETP.GE.U32.AND P5, PT, R0, 0x7fffff16, PT ;  /* 0x7fffff160000780c */ /* 0x000fc60003fa6070 */
[----:B------:R1:W-:Y:S04]  /*11590*/  STL.64 [R1+0x3c0], R52 ;  /* 0x0003c03401007387 */ /* 0x0003e80000100a00 */
[----:B------:R2:W-:Y:S01]  /*115a0*/  STL.64 [R1+0x398], R50 ;  /* 0x0003983201007387 */ /* 0x0005e20000100a00 */
[----:B-1----:R-:W-:-:S03]  /*115b0*/  IMAD.WIDE R52, R248, 0x4, R42 ;  /* 0x00000004f8347825 */ /* 0x002fc600078e022a */
[----:B------:R-:W4:Y:S04]  /*115c0*/  LDL.LU.64 R42, [R1+0x490] ;  /* 0x00049000012a7983 */ /* 0x000f280000300a00 */
[----:B------:R3:W-:Y:S01]  /*115d0*/  LDGSTS.E [R36+0x29800], [R52.64], !P0 ;  /* 0x2980000034247fae */ /* 0x0007e2000c121848 */
[----:B--2---:R-:W-:-:S03]  /*115e0*/  IMAD.WIDE R50, R248, 0x4, R40 ;  /* 0x00000004f8327825 */ /* 0x004fc600078e0228 */
[----:B------:R-:W2:Y:S04]  /*115f0*/  LDL.LU.64 R40, [R1+0x488] ;  /* 0x0004880001287983 */ /* 0x000ea80000300a00 */
[----:B------:R3:W-:Y:S04]  /*11600*/  STL.64 [R1+0x3b8], R52 ;  /* 0x0003b83401007387 */ /* 0x0007e80000100a00 */
[----:B------:R1:W-:Y:S04]  /*11610*/  STL.64 [R1+0x3a0], R50 ;  /* 0x0003a03201007387 */ /* 0x0003e80000100a00 */
[----:B------:R1:W-:Y:S01]  /*11620*/  LDGSTS.E [R36+0x29a00], [R50.64], !P0 ;  /* 0x29a0000032247fae */ /* 0x0003e2000c121848 */
[----:B---3--:R-:W-:-:S05]  /*11630*/  IMAD.WIDE R52, R248, 0x4, R38 ;  /* 0x00000004f8347825 */ /* 0x008fca00078e0226 */
[----:B------:R3:W-:Y:S01]  /*11640*/  LDGSTS.E [R36+0x2a800], [R52.64], !P5 ;  /* 0x2a80000034247fae */ /* 0x0007e2000e921848 */
[----:B-1----:R-:W-:-:S03]  /*11650*/  IMAD.WIDE R50, R248, 0x4, R202 ;  /* 0x00000004f8327825 */ /* 0x002fc600078e02ca */
[----:B------:R-:W2:Y:S04]  /*11660*/  LDL.LU.64 R202, [R1+0x480] ;  /* 0x0004800001ca7983 */ /* 0x000ea80000300a00 */
[----:B------:R-:W2:Y:S04]  /*11670*/  LDL.LU.64 R38, [R1+0x478] ;  /* 0x0004780001267983 */ /* 0x000ea80000300a00 */
[----:B------:R-:W-:Y:S04]  /*11680*/  STL.64 [R1+0x3b0], R52 ;  /* 0x0003b03401007387 */ /* 0x000fe80000100a00 */
[----:B------:R1:W-:Y:S04]  /*11690*/  STL.64 [R1+0x3a8], R50 ;  /* 0x0003a83201007387 */ /* 0x0003e80000100a00 */
[----:B------:R1:W-:Y:S02]  /*116a0*/  LDGSTS.E [R36+0x2aa00], [R50.64], !P5 ;  /* 0x2aa0000032247fae */ /* 0x0003e4000e921848 */
[----:B-1----:R-:W-:-:S04]  /*116b0*/  IMAD.WIDE R50, R248, 0x4, R48 ;  /* 0x00000004f8327825 */ /* 0x002fc800078e0230 */
[----:B------:R-:W-:Y:S02]  /*116c0*/  IMAD.WIDE R48, R248, 0x4, R206 ;  /* 0x00000004f8307825 */ /* 0x000fe400078e02ce */
[----:B------:R-:W2:Y:S01]  /*116d0*/  LDL.LU.64 R206, [R1+0x470] ;  /* 0x0004700001ce7983 */ /* 0x000ea20000300a00 */
[----:B------:R-:W-:-:S04]  /*116e0*/  IADD3 R0, R249, -0xaf, RZ ;  /* 0xffffff51f9007810 */ /* 0x000fc80007ffe0ff */
[----:B------:R-:W-:Y:S02]  /*116f0*/  ISETP.GE.U32.AND P0, PT, R0, 0x7fffff12, PT ;  /* 0x7fffff120000780c */ /* 0x000fe40003f06070 */
[----:B------:R-:W-:-:S04]  /*11700*/  IADD3 R0, R249, -0xb3, RZ ;  /* 0xffffff4df9007810 */ /* 0x000fc80007ffe0ff */
[----:B------:R-:W-:Y:S02]  /*11710*/  ISETP.GE.U32.AND P5, PT, R0, 0x7fffff0e, PT ;  /* 0x7fffff0e0000780c */ /* 0x000fe40003fa6070 */
[----:B------:R-:W-:Y:S01]  /*11720*/  IADD3 R0, R249, -0xb7, RZ ;  /* 0xffffff49f9007810 */ /* 0x000fe20007ffe0ff */
[----:B------:R1:W-:Y:S04]  /*11730*/  STL.64 [R1+0x1c0], R50 ;  /* 0x0001c03201007387 */ /* 0x0003e80000100a00 */
[----:B------:R1:W-:Y:S04]  /*11740*/  LDGSTS.E [R36+0x2b800], [R50.64], !P0 ;  /* 0x2b80000032247fae */ /* 0x0003e8000c121848 */
[----:B------:R1:W-:Y:S01]  /*11750*/  LDGSTS.E [R36+0x2ba00], [R48.64], !P0 ;  /* 0x2ba0000030247fae */ /* 0x0003e2000c121848 */
[----:B------:R-:W-:-:S03]  /*11760*/  ISETP.GE.U32.AND P0, PT, R0, 0x7fffff0a, PT ;  /* 0x7fffff0a0000780c */ /* 0x000fc60003f06070 */
[----:B------:R1:W-:Y:S04]  /*11770*/  STL.64 [R1+0x208], R48 ;  /* 0x0002083001007387 */ /* 0x0003e80000100a00 */
[----:B------:R-:W2:Y:S01]  /*11780*/  LDL.LU.64 R56, [R1+0x468] ;  /* 0x0004680001387983 */ /* 0x000ea20000300a00 */
[----:B------:R-:W-:-:S03]  /*11790*/  IADD3 R0, R249, -0xbb, RZ ;  /* 0xffffff45f9007810 */ /* 0x000fc60007ffe0ff */
[----:B------:R-:W2:Y:S01]  /*117a0*/  LDL.LU.64 R54, [R1+0x460] ;  /* 0x0004600001367983 */ /* 0x000ea20000300a00 */
[----:B----4-:R-:W-:-:S03]  /*117b0*/  IMAD.WIDE R46, R248, 0x4, R46 ;  /* 0x00000004f82e7825 */ /* 0x010fc600078e022e */
[----:B---3--:R-:W3:Y:S01]  /*117c0*/  LDL.LU.64 R52, [R1+0x458] ;  /* 0x0004580001347983 */ /* 0x008ee20000300a00 */
[----:B------:R-:W-:-:S03]  /*117d0*/  IMAD.WIDE R44, R248, 0x4, R44 ;  /* 0x00000004f82c7825 */ /* 0x000fc600078e022c */
[----:B------:R4:W-:Y:S04]  /*117e0*/  LDGSTS.E [R36+0x2c800], [R46.64], !P5 ;  /* 0x2c8000002e247fae */ /* 0x0009e8000e921848 */
[----:B------:R1:W-:Y:S01]  /*117f0*/  LDGSTS.E [R36+0x2ca00], [R44.64], !P5 ;  /* 0x2ca000002c247fae */ /* 0x0003e2000e921848 */
[----:B------:R-:W-:Y:S02]  /*11800*/  ISETP.GE.U32.AND P5, PT, R0, 0x7fffff06, PT ;  /* 0x7fffff060000780c */ /* 0x000fe40003fa6070 */
[----:B------:R-:W-:Y:S01]  /*11810*/  IADD3 R0, R249, -0xbf, RZ ;  /* 0xffffff41f9007810 */ /* 0x000fe20007ffe0ff */
[----:B------:R4:W-:Y:S04]  /*11820*/  STL.64 [R1+0x1c8], R46 ;  /* 0x0001c82e01007387 */ /* 0x0009e80000100a00 */
[----:B------:R2:W-:Y:S04]  /*11830*/  STL.64 [R1+0x200], R44 ;  /* 0x0002002c01007387 */ /* 0x0005e80000100a00 */
[----:B-1----:R-:W3:Y:S04]  /*11840*/  LDL.LU.64 R50, [R1+0x450] ;  /* 0x0004500001327983 */ /* 0x002ee80000300a00 */
[----:B------:R-:W3:Y:S01]  /*11850*/  LDL.LU.64 R48, [R1+0x448] ;  /* 0x0004480001307983 */ /* 0x000ee20000300a00 */
[----:B------:R-:W-:-:S05]  /*11860*/  IMAD.WIDE R42, R248, 0x4, R42 ;  /* 0x00000004f82a7825 */ /* 0x000fca00078e022a */
[----:B------:R1:W-:Y:S04]  /*11870*/  LDGSTS.E [R36+0x2d800], [R42.64], !P0 ;  /* 0x2d8000002a247fae */ /* 0x0003e8000c121848 */
[----:B------:R1:W-:Y:S01]  /*11880*/  STL.64 [R1+0x1d0], R42 ;  /* 0x0001d02a01007387 */ /* 0x0003e20000100a00 */
[----:B--2---:R-:W-:-:S05]  /*11890*/  IMAD.WIDE R40, R248, 0x4, R40 ;  /* 0x00000004f8287825 */ /* 0x004fca00078e0228 */
[----:B------:R2:W-:Y:S01]  /*118a0*/  LDGSTS.E [R36+0x2da00], [R40.64], !P0 ;  /* 0x2da0000028247fae */ /* 0x0005e2000c121848 */
[----:B------:R-:W-:-:S03]  /*118b0*/  ISETP.GE.U32.AND P0, PT, R0, 0x7fffff02, PT ;  /* 0x7fffff020000780c */ /* 0x000fc60003f06070 */
[----:B------:R2:W-:Y:S04]  /*118c0*/  STL.64 [R1+0x1f8], R40 ;  /* 0x0001f82801007387 */ /* 0x0005e80000100a00 */
[----:B----4-:R-:W4:Y:S04]  /*118d0*/  LDL.LU.64 R46, [R1+0x440] ;  /* 0x00044000012e7983 */ /* 0x010f280000300a00 */
[----:B------:R-:W4:Y:S04]  /*118e0*/  LDL.LU.64 R44, [R1+0x430] ;  /* 0x00043000012c7983 */ /* 0x000f280000300a00 */
[----:B-1----:R-:W4:Y:S04]  /*118f0*/  LDL.LU.64 R42, [R1+0x410] ;  /* 0x00041000012a7983 */ /* 0x002f280000300a00 */
[----:B--2---:R-:W2:Y:S01]  /*11900*/  LDL.LU.64 R40, [R1+0x3f0] ;  /* 0x0003f00001287983 */ /* 0x004ea20000300a00 */
[----:B------:R-:W-:-:S04]  /*11910*/  IMAD.WIDE R202, R248, 0x4, R202 ;  /* 0x00000004f8ca7825 */ /* 0x000fc800078e02ca */
[C---:B------:R-:W-:Y:S01]  /*11920*/  IMAD.WIDE R38, R248.reuse, 0x4, R38 ;  /* 0x00000004f8267825 */ /* 0x040fe200078e0226 */
[----:B------:R1:W-:Y:S04]  /*11930*/  STL.64 [R1+0x1d8], R202 ;  /* 0x0001d8ca01007387 */ /* 0x0003e80000100a00 */
[----:B------:R1:W-:Y:S04]  /*11940*/  STL.64 [R1+0x1f0], R38 ;  /* 0x0001f02601007387 */ /* 0x0003e80000100a00 */
[----:B------:R1:W-:Y:S04]  /*11950*/  LDGSTS.E [R36+0x2e800], [R202.64], !P5 ;  /* 0x2e800000ca247fae */ /* 0x0003e8000e921848 */
[----:B------:R1:W-:Y:S04]  /*11960*/  LDGSTS.E [R36+0x2ea00], [R38.64], !P5 ;  /* 0x2ea0000026247fae */ /* 0x0003e8000e921848 */
[----:B-1----:R-:W2:Y:S04]  /*11970*/  LDL.LU.64 R202, [R1+0x11e8] ;  /* 0x0011e80001ca7983 */ /* 0x002ea80000300a00 */
[----:B------:R-:W2:Y:S01]  /*11980*/  LDL.LU.64 R38, [R1+0x3e8] ;  /* 0x0003e80001267983 */ /* 0x000ea20000300a00 */
[----:B------:R-:W-:-:S05]  /*11990*/  IMAD.WIDE R206, R248, 0x4, R206 ;  /* 0x00000004f8ce7825 */ /* 0x000fca00078e02ce */
[----:B------:R1:W-:Y:S04]  /*119a0*/  STL.64 [R1+0x1e0], R206 ;  /* 0x0001e0ce01007387 */ /* 0x0003e80000100a00 */
[----:B------:R1:W-:Y:S04]  /*119b0*/  LDGSTS.E [R36+0x2f800], [R206.64], !P0 ;  /* 0x2f800000ce247fae */ /* 0x0003e8000c121848 */
[----:B-1----:R-:W2:Y:S01]  /*119c0*/  LDL.LU.64 R206, [R1+0x11e0] ;  /* 0x0011e00001ce7983 */ /* 0x002ea20000300a00 */
[----:B------:R-:W-:-:S04]  /*119d0*/  IADD3 R0, R249, -0x88, RZ ;  /* 0xffffff78f9007810 */ /* 0x000fc80007ffe0ff */
[----:B------:R-:W-:Y:S02]  /*119e0*/  ISETP.GE.U32.AND P5, PT, R0, 0x7fffff39, PT ;  /* 0x7fffff390000780c */ /* 0x000fe40003fa6070 */
[----:B------:R-:W-:Y:S01]  /*119f0*/  IADD3 R0, R249, -0x8c, RZ ;  /* 0xffffff74f9007810 */ /* 0x000fe20007ffe0ff */
[----:B------:R-:W-:Y:S01]  /*11a00*/  IMAD.WIDE R56, R248, 0x4, R56 ;  /* 0x00000004f8387825 */ /* 0x000fe200078e0238 */
[----:B------:R-:W-:-:S03]  /*11a10*/  LOP3.LUT R37, R37, 0x60, RZ, 0x3c, !PT ;  /* 0x0000006025257812 */ /* 0x000fc600078e3cff */
[----:B------:R-:W-:Y:S01]  /*11a20*/  IMAD.WIDE R54, R248, 0x4, R54 ;  /* 0x00000004f8367825 */ /* 0x000fe200078e0236 */
[----:B------:R1:W-:Y:S01]  /*11a30*/  LDGSTS.E [R36+0x2fa00], [R56.64], !P0 ;  /* 0x2fa0000038247fae */ /* 0x0003e2000c121848 */
[----:B------:R-:W-:Y:S02]  /*11a40*/  ISETP.GE.U32.AND P0, PT, R0, 0x7fffff35, PT ;  /* 0x7fffff350000780c */ /* 0x000fe40003f06070 */
[----:B---3--:R-:W-:Y:S01]  /*11a50*/  IMAD.WIDE R52, R248, 0x4, R52 ;  /* 0x00000004f8347825 */ /* 0x008fe200078e0234 */
[----:B------:R-:W-:Y:S01]  /*11a60*/  IADD3 R0, R249, -0x90, RZ ;  /* 0xffffff70f9007810 */ /* 0x000fe20007ffe0ff */
[----:B------:R1:W-:Y:S04]  /*11a70*/  LDGSTS.E [R37+0x20c00], [R54.64], !P3 ;  /* 0x20c0000036257fae */ /* 0x0003e8000d921848 */
[----:B------:R1:W-:Y:S01]  /*11a80*/  LDGSTS.E [R37+0x20e00], [R52.64], !P3 ;  /* 0x20e0000034257fae */ /* 0x0003e2000d921848 */
[----:B------:R-:W-:-:S02]  /*11a90*/  ISETP.GE.U32.AND P3, PT, R0, 0x7fffff31, PT ;  /* 0x7fffff310000780c */ /* 0x000fc40003f66070 */
[----:B------:R-:W-:Y:S01]  /*11aa0*/  IADD3 R0, R249, -0x94, RZ ;  /* 0xffffff6cf9007810 */ /* 0x000fe20007ffe0ff */
[----:B------:R-:W-:Y:S01]  /*11ab0*/  STL.64 [R1+0x1e8], R56 ;  /* 0x0001e83801007387 */ /* 0x000fe20000100a00 */
[----:B------:R-:W-:-:S04]  /*11ac0*/  IMAD.WIDE R50, R248, 0x4, R50 ;  /* 0x00000004f8327825 */ /* 0x000fc800078e0232 */
[----:B------:R-:W-:Y:S01]  /*11ad0*/  IMAD.WIDE R48, R248, 0x4, R48 ;  /* 0x00000004f8307825 */ /* 0x000fe200078e0230 */
[----:B------:R1:W-:Y:S04]  /*11ae0*/  LDGSTS.E [R37+0x21c00], [R50.64], !P5 ;  /* 0x21c0000032257fae */ /* 0x0003e8000e921848 */
[----:B------:R1:W-:Y:S01]  /*11af0*/  LDGSTS.E [R37+0x21e00], [R48.64], !P5 ;  /* 0x21e0000030257fae */ /* 0x0003e2000e921848 */
[----:B------:R-:W-:-:S03]  /*11b00*/  ISETP.GE.U32.AND P5, PT, R0, 0x7fffff2d, PT ;  /* 0x7fffff2d0000780c */ /* 0x000fc60003fa6070 */
[----:B------:R-:W-:Y:S01]  /*11b10*/  STL.64 [R1+0x468], R54 ;  /* 0x0004683601007387 */ /* 0x000fe20000100a00 */
[----:B------:R-:W-:-:S03]  /*11b20*/  IADD3 R0, R249, -0x98, RZ ;  /* 0xffffff68f9007810 */ /* 0x000fc60007ffe0ff */
[----:B------:R-:W-:Y:S04]  /*11b30*/  STL.64 [R1+0x460], R52 ;  /* 0x0004603401007387 */ /* 0x000fe80000100a00 */
[----:B------:R-:W-:Y:S04]  /*11b40*/  STL.64 [R1+0x458], R50 ;  /* 0x0004583201007387 */ /* 0x000fe80000100a00 */
[----:B------:R-:W-:Y:S01]  /*11b50*/  STL.64 [R1+0x450], R48 ;  /* 0x0004503001007387 */ /* 0x000fe20000100a00 */
[----:B----4-:R-:W-:-:S04]  /*11b60*/  IMAD.WIDE R46, R248, 0x4, R46 ;  /* 0x00000004f82e7825 */ /* 0x010fc800078e022e */
[C---:B------:R-:W-:Y:S01]  /*11b70*/  IMAD.WIDE R44, R248.reuse, 0x4, R44 ;  /* 0x00000004f82c7825 */ /* 0x040fe200078e022c */
[----:B------:R-:W-:Y:S03]  /*11b80*/  STL.64 [R1+0x448], R46 ;  /* 0x0004482e01007387 */ /* 0x000fe60000100a00 */
[C---:B------:R-:W-:Y:S01]  /*11b90*/  IMAD.WIDE R42, R248.reuse, 0x4, R42 ;  /* 0x00000004f82a7825 */ /* 0x040fe200078e022a */
[----:B------:R1:W-:Y:S03]  /*11ba0*/  LDGSTS.E [R37+0x22c00], [R46.64], !P0 ;  /* 0x22c000002e257fae */ /* 0x0003e6000c121848 */
[----:B--2---:R-:W-:Y:S01]  /*11bb0*/  IMAD.WIDE R40, R248, 0x4, R40 ;  /* 0x00000004f8287825 */ /* 0x004fe200078e0228 */
[----:B------:R-:W-:Y:S04]  /*11bc0*/  STL.64 [R1+0x440], R44 ;  /* 0x0004402c01007387 */ /* 0x000fe80000100a00 */
[----:B------:R1:W-:Y:S01]  /*11bd0*/  LDGSTS.E [R37+0x22e00], [R44.64], !P0 ;  /* 0x22e000002c257fae */ /* 0x0003e2000c121848 */
[----:B------:R-:W-:-:S03]  /*11be0*/  ISETP.GE.U32.AND P0, PT, R0, 0x7fffff29, PT ;  /* 0x7fffff290000780c */ /* 0x000fc60003f06070 */
[----:B------:R-:W-:Y:S01]  /*11bf0*/  STL.64 [R1+0x438], R42 ;  /* 0x0004382a01007387 */ /* 0x000fe20000100a00 */
[----:B------:R-:W-:-:S03]  /*11c00*/  IADD3 R0, R249, -0x9c, RZ ;  /* 0xffffff64f9007810 */ /* 0x000fc60007ffe0ff */
[----:B------:R1:W-:Y:S04]  /*11c10*/  LDGSTS.E [R37+0x23c00], [R42.64], !P3 ;  /* 0x23c000002a257fae */ /* 0x0003e8000d921848 */
[----:B------:R2:W-:Y:S04]  /*11c20*/  STL.64 [R1+0x3f0], R40 ;  /* 0x0003f02801007387 */ /* 0x0005e80000100a00 */
[----:B------:R2:W-:Y:S01]  /*11c30*/  LDGSTS.E [R37+0x23e00], [R40.64], !P3 ;  /* 0x23e0000028257fae */ /* 0x0005e2000d921848 */
[----:B------:R-:W-:Y:S02]  /*11c40*/  ISETP.GE.U32.AND P3, PT, R0, 0x7fffff25, PT ;  /* 0x7fffff250000780c */ /* 0x000fe40003f66070 */
[----:B------:R-:W-:Y:S01]  /*11c50*/  IADD3 R0, R249, -0xa0, RZ ;  /* 0xffffff60f9007810 */ /* 0x000fe20007ffe0ff */
[----:B--2---:R-:W-:-:S05]  /*11c60*/  IMAD.WIDE R40, R248, 0x4, R38 ;  /* 0x00000004f8287825 */ /* 0x004fca00078e0226 */
[----:B------:R2:W-:Y:S04]  /*11c70*/  STL.64 [R1+0x430], R40 ;  /* 0x0004302801007387 */ /* 0x0005e80000100a00 */
[----:B------:R2:W-:Y:S02]  /*11c80*/  LDGSTS.E [R37+0x24c00], [R40.64], !P5 ;  /* 0x24c0000028257fae */ /* 0x0005e4000e921848 */
[----:B--2---:R-:W-:-:S04]  /*11c90*/  IMAD.WIDE R40, R248, 0x4, R202 ;  /* 0x00000004f8287825 */ /* 0x004fc800078e02ca */
[----:B------:R-:W-:-:S05]  /*11ca0*/  IMAD.WIDE R38, R248, 0x4, R206 ;  /* 0x00000004f8267825 */ /* 0x000fca00078e02ce */
[----:B------:R2:W-:Y:S04]  /*11cb0*/  STL.64 [R1+0x3f8], R38 ;  /* 0x0003f82601007387 */ /* 0x0005e80000100a00 */
[----:B------:R2:W-:Y:S01]  /*11cc0*/  LDGSTS.E [R37+0x24e00], [R38.64], !P5 ;  /* 0x24e0000026257fae */ /* 0x0005e2000e921848 */
[----:B------:R-:W-:Y:S02]  /*11cd0*/  ISETP.GE.U32.AND P5, PT, R0, 0x7fffff21, PT ;  /* 0x7fffff210000780c */ /* 0x000fe40003fa6070 */
[----:B------:R-:W-:Y:S01]  /*11ce0*/  IADD3 R0, R249, -0xa4, RZ ;  /* 0xffffff5cf9007810 */ /* 0x000fe20007ffe0ff */
[----:B------:R3:W-:Y:S04]  /*11cf0*/  STL.64 [R1+0x428], R40 ;  /* 0x0004282801007387 */ /* 0x0007e80000100a00 */
[----:B------:R3:W-:Y:S01]  /*11d00*/  LDGSTS.E [R37+0x25c00], [R40.64], !P0 ;  /* 0x25c0000028257fae */ /* 0x0007e2000c121848 */
[----:B--2---:R-:W-:-:S05]  /*11d10*/  IMAD.WIDE R38, R248, 0x4, R198 ;  /* 0x00000004f8267825 */ /* 0x004fca00078e02c6 */
[----:B------:R2:W-:Y:S01]  /*11d20*/  STL.64 [R1+0x400], R38 ;  /* 0x0004002601007387 */ /* 0x0005e20000100a00 */
[----:B---3--:R-:W-:-:S03]  /*11d30*/  IMAD.WIDE R40, R248, 0x4, R196 ;  /* 0x00000004f8287825 */ /* 0x008fc600078e02c4 */
        /* <DEDUP_REMOVED lines=20> */
[----:B--2---:R-:W-:Y:S01]  /*11e80*/  IMAD.WIDE R38, R248, 0x4, R90 ;  /* 0x00000004f8267825 */ /* 0x004fe200078e025a */
[----:B------:R-:W-:-:S04]  /*11e90*/  IADD3 R0, R249, -0xb0, RZ ;  /* 0xffffff50f9007810 */ /* 0x000fc80007ffe0ff */
        /* <DEDUP_REMOVED lines=22> */
[----:B------:R-:W-:Y:S01]  /*12000*/  STL.64 [R1+0x240], R40 ;  /* 0x0002402801007387 */ /* 0x000fe20000100a00 */
[----:B--2---:R-:W-:-:S03]  /*12010*/  IMAD.WIDE R38, R248, 0x4, R102 ;  /* 0x00000004f8267825 */ /* 0x004fc600078e0266 */
[----:B------:R1:W-:Y:S04]  /*12020*/  LDGSTS.E [R37+0x2bc00], [R40.64], !P0 ;  /* 0x2bc0000028257fae */ /* 0x0003e8000c121848 */
[----:B------:R-:W-:Y:S04]  /*12030*/  STL.64 [R1+0x470], R38 ;  /* 0x0004702601007387 */ /* 0x000fe80000100a00 */
[----:B---3--:R-:W2:Y:S04]  /*12040*/  LDL.LU.64 R248, [R1+0x30] ;  /* 0x0000300001f87983 */ /* 0x008ea80000300a00 */
[----:B------:R-:W3:Y:S01]  /*12050*/  LDL.LU.64 R240, [R1+0x38] ;  /* 0x0000380001f07983 */ /* 0x000ee20000300a00 */
[----:B------:R-:W-:-:S03]  /*12060*/  IMAD.WIDE R206, R214, 0x4, R2 ;  /* 0x00000004d6ce7825 */ /* 0x000fc600078e0202 */
[----:B------:R1:W-:Y:S01]  /*12070*/  LDGSTS.E [R37+0x2be00], [R38.64], !P0 ;  /* 0x2be0000026257fae */ /* 0x0003e2000c121848 */
[----:B------:R-:W-:-:S03]  /*12080*/  IMAD.WIDE R202, R214, 0x4, R4 ;  /* 0x00000004d6ca7825 */ /* 0x000fc600078e0204 */
[----:B------:R4:W-:Y:S01]  /*12090*/  STL.64 [R1+0x1178], R206 ;  /* 0x001178ce01007387 */ /* 0x0009e20000100a00 */
[----:B------:R-:W-:-:S04]  /*120a0*/  IMAD.WIDE R198, R214, 0x4, R6 ;  /* 0x00000004d6c67825 */ /* 0x000fc800078e0206 */
[----:B------:R-:W-:-:S04]  /*120b0*/  IMAD.WIDE R196, R214, 0x4, R8 ;  /* 0x00000004d6c47825 */ /* 0x000fc800078e0208 */
[C---:B------:R-:W-:Y:S01]  /*120c0*/  IMAD.WIDE R102, R214.reuse, 0x4, R10 ;  /* 0x00000004d6667825 */ /* 0x040fe200078e020a */
[----:B----4-:R-:W4:Y:S03]  /*120d0*/  LDL.LU.64 R206, [R1+0x28] ;  /* 0x0000280001ce7983 */ /* 0x010f260000300a00 */
[C---:B-1----:R-:W-:Y:S01]  /*120e0*/  IMAD.WIDE R36, R214.reuse, 0x4, R104 ;  /* 0x00000004d6247825 */ /* 0x042fe200078e0268 */
[----:B------:R1:W-:Y:S03]  /*120f0*/  STL.64 [R1+0x1180], R202 ;  /* 0x001180ca01007387 */ /* 0x0003e60000100a00 */
[----:B------:R-:W-:-:S04]  /*12100*/  IMAD.WIDE R38, R214, 0x4, R106 ;  /* 0x00000004d6267825 */ /* 0x000fc800078e026a */
[C---:B------:R-:W-:Y:S01]  /*12110*/  IMAD.WIDE R40, R214.reuse, 0x4, R108 ;  /* 0x00000004d6287825 */ /* 0x040fe200078e026c */
[----:B-1----:R-:W4:Y:S04]  /*12120*/  LDL.LU.64 R202, [R1+0x20] ;  /* 0x0000200001ca7983 */ /* 0x002f280000300a00 */
[----:B------:R1:W-:Y:S01]  /*12130*/  STL.64 [R1+0x1188], R198 ;  /* 0x001188c601007387 */ /* 0x0003e20000100a00 */
        /* <DEDUP_REMOVED lines=14> */
[----:B-1----:R-:W4:Y:S04]  /*12220*/  LDL.LU.64 R36, [R1] ;  /* 0x0000000001247983 */ /* 0x002f280000300a00 */
[----:B------:R-:W-:Y:S04]  /*12230*/  STL.64 [R1+0x11a8], R38 ;  /* 0x0011a82601007387 */ /* 0x000fe80000100a00 */
[----:B------:R-:W-:Y:S04]  /*12240*/  STL.64 [R1+0x11b0], R40 ;  /* 0x0011b02801007387 */ /* 0x000fe80000100a00 */
[----:B------:R-:W-:Y:S01]  /*12250*/  STL.64 [R1+0x11c0], R42 ;  /* 0x0011c02a01007387 */ /* 0x000fe20000100a00 */
[----:B------:R-:W-:-:S03]  /*12260*/  IMAD.WIDE R50, R214, 0x4, R134 ;  /* 0x00000004d6327825 */ /* 0x000fc600078e0286 */
[----:B------:R-:W-:Y:S01]  /*12270*/  STL.64 [R1+0x11c8], R44 ;  /* 0x0011c82c01007387 */ /* 0x000fe20000100a00 */
[----:B------:R-:W-:-:S03]  /*12280*/  IMAD.WIDE R94, R214, 0x4, R138 ;  /* 0x00000004d65e7825 */ /* 0x000fc600078e028a */
[----:B------:R-:W-:Y:S01]  /*12290*/  STL.64 [R1+0x11d0], R46 ;  /* 0x0011d02e01007387 */ /* 0x000fe20000100a00 */
[----:B------:R-:W-:-:S03]  /*122a0*/  IMAD.WIDE R84, R214, 0x4, R216 ;  /* 0x00000004d6547825 */ /* 0x000fc600078e02d8 */
[----:B------:R1:W-:Y:S01]  /*122b0*/  STL.64 [R1+0x11d8], R48 ;  /* 0x0011d83001007387 */ /* 0x0003e20000100a00 */
[----:B------:R-:W-:-:S03]  /*122c0*/  IMAD.WIDE R134, R214, 0x4, R192 ;  /* 0x00000004d6867825 */ /* 0x000fc600078e02c0 */
[----:B------:R-:W4:Y:S01]  /*122d0*/  LDL.LU.64 R212, [R1+0x40] ;  /* 0x0000400001d47983 */ /* 0x000f220000300a00 */
        /* <DEDUP_REMOVED lines=8> */
[----:B------:R-:W-:-:S04]  /*12360*/  IMAD.WIDE R96, R214, 0x4, R140 ;  /* 0x00000004d6607825 */ /* 0x000fc800078e028c */
[----:B------:R-:W-:-:S04]  /*12370*/  IMAD.WIDE R116, R214, 0x4, R188 ;  /* 0x00000004d6747825 */ /* 0x000fc800078e02bc */
[C---:B------:R-:W-:Y:S02]  /*12380*/  IMAD.WIDE R86, R214.reuse, 0x4, R224 ;  /* 0x00000004d6567825 */ /* 0x040fe400078e02e0 */
[----:B------:R-:W4:Y:S02]  /*12390*/  LDL.LU.64 R224, [R1+0x68] ;  /* 0x0000680001e07983 */ /* 0x000f240000300a00 */
        /* <DEDUP_REMOVED lines=33> */
[C---:B---3--:R-:W-:Y:S02]  /*125b0*/  IMAD.WIDE R210, R214.reuse, 0x4, R240 ;  /* 0x00000004d6d27825 */ /* 0x048fe400078e02f0 */
[----:B------:R-:W3:Y:S04]  /*125c0*/  LDL.LU.64 R240, [R1+0xa8] ;  /* 0x0000a80001f07983 */ /* 0x000ee80000300a00 */
[----:B------:R-:W3:Y:S04]  /*125d0*/  LDL.LU.64 R242, [R1+0xb0] ;  /* 0x0000b00001f27983 */ /* 0x000ee80000300a00 */
[----:B------:R-:W3:Y:S04]  /*125e0*/  LDL.LU.64 R244, [R1+0xb8] ;  /* 0x0000b80001f47983 */ /* 0x000ee80000300a00 */
[----:B------:R-:W3:Y:S04]  /*125f0*/  LDL.LU.64 R246, [R1+0xc0] ;  /* 0x0000c00001f67983 */ /* 0x000ee80000300a00 */
[----:B------:R-:W3:Y:S04]  /*12600*/  LDL.LU.64 R250, [R1+0xc8] ;  /* 0x0000c80001fa7983 */ /* 0x000ee80000300a00 */
[----:B-1----:R-:W3:Y:S04]  /*12610*/  LDL.LU.64 R48, [R1+0xd0] ;  /* 0x0000d00001307983 */ /* 0x002ee80000300a00 */
[----:B------:R-:W3:Y:S01]  /*12620*/  LDL.LU.64 R46, [R1+0xd8] ;  /* 0x0000d800012e7983 */ /* 0x000ee20000300a00 */
[----:B--2---:R-:W-:-:S03]  /*12630*/  IMAD.WIDE R208, R214, 0x4, R248 ;  /* 0x00000004d6d07825 */ /* 0x004fc600078e02f8 */
[----:B------:R-:W2:Y:S04]  /*12640*/  LDL.LU.64 R44, [R1+0xe0] ;  /* 0x0000e000012c7983 */ /* 0x000ea80000300a00 */
[----:B------:R-:W2:Y:S04]  /*12650*/  LDL.LU.64 R42, [R1+0xe8] ;  /* 0x0000e800012a7983 */ /* 0x000ea80000300a00 */
[----:B------:R-:W2:Y:S01]  /*12660*/  LDL.LU.64 R248, [R1+0xf0] ;  /* 0x0000f00001f87983 */ /* 0x000ea20000300a00 */
[----:B------:R-:W-:-:S03]  /*12670*/  IMAD.WIDE R4, R214, 0x4, R58 ;  /* 0x00000004d6047825 */ /* 0x000fc600078e023a */
[----:B------:R-:W2:Y:S01]  /*12680*/  LDL.LU.64 R40, [R1+0x768] ;  /* 0x0007680001287983 */ /* 0x000ea20000300a00 */
[----:B------:R-:W-:-:S03]  /*12690*/  IMAD.WIDE R58, R214, 0x4, R60 ;  /* 0x00000004d63a7825 */ /* 0x000fc600078e023c */
[----:B------:R-:W2:Y:S01]  /*126a0*/  LDL.LU.64 R38, [R1+0x138] ;  /* 0x0001380001267983 */ /* 0x000ea20000300a00 */
[----:B------:R-:W-:-:S04]  /*126b0*/  IMAD.WIDE R6, R214, 0x4, R154 ;  /* 0x00000004d6067825 */ /* 0x000fc800078e029a */
[----:B------:R-:W-:-:S04]  /*126c0*/  IMAD.WIDE R52, R214, 0x4, R28 ;  /* 0x00000004d6347825 */ /* 0x000fc800078e021c */
[----:B------:R-:W-:-:S04]  /*126d0*/  IMAD.WIDE R60, R214, 0x4, R156 ;  /* 0x00000004d63c7825 */ /* 0x000fc800078e029c */
[----:B------:R-:W-:-:S04]  /*126e0*/  IMAD.WIDE R28, R214, 0x4, R200 ;  /* 0x00000004d61c7825 */ /* 0x000fc800078e02c8 */
[----:B------:R-:W-:-:S04]  /*126f0*/  IMAD.WIDE R114, R214, 0x4, R158 ;  /* 0x00000004d6727825 */ /* 0x000fc800078e029e */
[----:B------:R-:W-:-:S04]  /*12700*/  IMAD.WIDE R8, R214, 0x4, R160 ;  /* 0x00000004d6087825 */ /* 0x000fc800078e02a0 */
[----:B----4-:R-:W-:-:S04]  /*12710*/  IMAD.WIDE R200, R214, 0x4, R196 ;  /* 0x00000004d6c87825 */ /* 0x010fc800078e02c4 */
[----:B------:R-:W-:-:S04]  /*12720*/  IMAD.WIDE R10, R214, 0x4, R82 ;  /* 0x00000004d60a7825 */ /* 0x000fc800078e0252 */
[----:B------:R-:W-:-:S04]  /*12730*/  IMAD.WIDE R158, R214, 0x4, R198 ;  /* 0x00000004d69e7825 */ /* 0x000fc800078e02c6 */
[----:B------:R-:W-:-:S04]  /*12740*/  IMAD.WIDE R156, R214, 0x4, R102 ;  /* 0x00000004d69c7825 */ /* 0x000fc800078e0266 */
[----:B------:R-:W-:-:S04]  /*12750*/  IMAD.WIDE R82, R214, 0x4, R204 ;  /* 0x00000004d6527825 */ /* 0x000fc800078e02cc */
[----:B------:R-:W-:-:S04]  /*12760*/  IMAD.WIDE R160, R214, 0x4, R202 ;  /* 0x00000004d6a07825 */ /* 0x000fc800078e02ca */
[C---:B------:R-:W-:Y:S02]  /*12770*/  IMAD.WIDE R154, R214.reuse, 0x4, R36 ;  /* 0x00000004d69a7825 */ /* 0x040fe400078e0224 */
[----:B------:R-:W4:Y:S04]  /*12780*/  LDL.LU.64 R36, [R1+0x120] ;  /* 0x0001200001247983 */ /* 0x000f280000300a00 */
[----:B------:R-:W4:Y:S01]  /*12790*/  LDL.LU.64 R102, [R1+0x108] ;  /* 0x0001080001667983 */ /* 0x000f220000300a00 */
[----:B------:R-:W-:-:S03]  /*127a0*/  IMAD.WIDE R204, R214, 0x4, R206 ;  /* 0x00000004d6cc7825 */ /* 0x000fc600078e02ce */
[----:B------:R-:W4:Y:S04]  /*127b0*/  LDL.LU.64 R196, [R1+0x780] ;  /* 0x0007800001c47983 */ /* 0x000f280000300a00 */
[----:B------:R-:W4:Y:S04]  /*127c0*/  LDL.LU.64 R198, [R1+0x778] ;  /* 0x0007780001c67983 */ /* 0x000f280000300a00 */
[----:B------:R-:W4:Y:S04]  /*127d0*/  LDL.LU.64 R202, [R1+0x770] ;  /* 0x0007700001ca7983 */ /* 0x000f280000300a00 */
[----:B------:R-:W4:Y:S01]  /*127e0*/  LDL.LU.64 R206, [R1+0x150] ;  /* 0x0001500001ce7983 */ /* 0x000f220000300a00 */
[----:B---3--:R-:W-:-:S04]  /*127f0*/  IMAD.WIDE R48, R214, 0x4, R48 ;  /* 0x00000004d6307825 */ /* 0x008fc800078e0230 */
[C---:B------:R-:W-:Y:S01]  /*12800*/  IMAD.WIDE R46, R214.reuse, 0x4, R46 ;  /* 0x00000004d62e7825 */ /* 0x040fe200078e022e */
[----:B------:R1:W-:Y:S03]  /*12810*/  STL.64 [R1], R48 ;  /* 0x0000003001007387 */ /* 0x0003e60000100a00 */
[----:B--2---:R-:W-:-:S04]  /*12820*/  IMAD.WIDE R44, R214, 0x4, R44 ;  /* 0x00000004d62c7825 */ /* 0x004fc800078e022c */
[C---:B------:R-:W-:Y:S01]  /*12830*/  IMAD.WIDE R42, R214.reuse, 0x4, R42 ;  /* 0x00000004d62a7825 */ /* 0x040fe200078e022a */
[----:B-1----:R1:W5:Y:S03]  /*12840*/  LDL.LU.64 R48, [R1+0x11d8] ;  /* 0x0011d80001307983 */ /* 0x0023660000300a00 */
[----:B------:R-:W-:Y:S01]  /*12850*/  IMAD.WIDE R248, R214, 0x4, R248 ;  /* 0x00000004d6f87825 */ /* 0x000fe200078e02f8 */
[----:B------:R2:W-:Y:S04]  /*12860*/  STL.64 [R1+0x8], R46 ;  /* 0x0000082e01007387 */ /* 0x0005e80000100a00 */
[----:B--2---:R1:W5:Y:S04]  /*12870*/  LDL.LU.64 R46, [R1+0x11d0] ;  /* 0x0011d000012e7983 */ /* 0x0043680000300a00 */
[----:B------:R2:W-:Y:S04]  /*12880*/  STL.64 [R1+0x10], R44 ;  /* 0x0000102c01007387 */ /* 0x0005e80000100a00 */
[----:B--2---:R1:W5:Y:S04]  /*12890*/  LDL.LU.64 R44, [R1+0x11c8] ;  /* 0x0011c800012c7983 */ /* 0x0043680000300a00 */
[----:B------:R2:W-:Y:S04]  /*128a0*/  STL.64 [R1+0x18], R42 ;  /* 0x0000182a01007387 */ /* 0x0005e80000100a00 */
[----:B--2---:R1:W5:Y:S04]  /*128b0*/  LDL.LU.64 R42, [R1+0x11c0] ;  /* 0x0011c000012a7983 */ /* 0x0043680000300a00 */
[----:B------:R2:W-:Y:S04]  /*128c0*/  STL.64 [R1+0x20], R248 ;  /* 0x000020f801007387 */ /* 0x0005e80000100a00 */
[----:B--2---:R-:W2:Y:S02]  /*128d0*/  LDL.LU.64 R248, [R1+0x11b8] ;  /* 0x0011b80001f87983 */ /* 0x004ea40000300a00 */
[----:B--2---:R-:W-:-:S04]  /*128e0*/  IMAD.WIDE R40, R248, 0x4, R40 ;  /* 0x00000004f8287825 */ /* 0x004fc800078e0228 */
[C---:B------:R-:W-:Y:S01]  /*128f0*/  IMAD.WIDE R38, R248.reuse, 0x4, R38 ;  /* 0x00000004f8267825 */ /* 0x040fe200078e0226 */
[----:B------:R2:W-:Y:S03]  /*12900*/  STL.64 [R1+0x140], R40 ;  /* 0x0001402801007387 */ /* 0x0005e60000100a00 */
[----:B----4-:R-:W-:-:S04]  /*12910*/  IMAD.WIDE R36, R248, 0x4, R36 ;  /* 0x00000004f8247825 */ /* 0x010fc800078e0224 */
[C---:B------:R-:W-:Y:S01]  /*12920*/  IMAD.WIDE R102, R248.reuse, 0x4, R102 ;  /* 0x00000004f8667825 */ /* 0x040fe200078e0266 */
[----:B--2---:R1:W5:Y:S03]  /*12930*/  LDL.LU.64 R40, [R1+0x11b0] ;  /* 0x0011b00001287983 */ /* 0x0043660000300a00 */
[C---:B------:R-:W-:Y:S01]  /*12940*/  IMAD.WIDE R196, R248.reuse, 0x4, R196 ;  /* 0x00000004f8c47825 */ /* 0x040fe200078e02c4 */
[----:B------:R2:W-:Y:S03]  /*12950*/  STL.64 [R1+0x130], R38 ;  /* 0x0001302601007387 */ /* 0x0005e60000100a00 */
[----:B------:R-:W-:-:S04]  /*12960*/  IMAD.WIDE R198, R248, 0x4, R198 ;  /* 0x00000004f8c67825 */ /* 0x000fc800078e02c6 */
[C---:B------:R-:W-:Y:S01]  /*12970*/  IMAD.WIDE R202, R248.reuse, 0x4, R202 ;  /* 0x00000004f8ca7825 */ /* 0x040fe200078e02ca */
[----:B--2---:R1:W5:Y:S04]  /*12980*/  LDL.LU.64 R38, [R1+0x11a8] ;  /* 0x0011a80001267983 */ /* 0x0043680000300a00 */
[----:B------:R2:W-:Y:S01]  /*12990*/  STL.64 [R1+0x120], R36 ;  /* 0x0001202401007387 */ /* 0x0005e20000100a00 */
[----:B------:R-:W-:-:S03]  /*129a0*/  IMAD.WIDE R206, R248, 0x4, R206 ;  /* 0x00000004f8ce7825 */ /* 0x000fc600078e02ce */
[----:B--2---:R1:W5:Y:S04]  /*129b0*/  LDL.LU.64 R36, [R1+0x11a0] ;  /* 0x0011a00001247983 */ /* 0x0043680000300a00 */
[----:B------:R2:W-:Y:S04]  /*129c0*/  STL.64 [R1+0x110], R102 ;  /* 0x0001106601007387 */ /* 0x0005e80000100a00 */
        /* <DEDUP_REMOVED lines=8> */
[----:B--2---:R1:W5:Y:S01]  /*12a50*/  LDL.LU.64 R206, [R1+0x1178] ;  /* 0x0011780001ce7983 */ /* 0x0043620000300a00 */
[----:B------:R-:W-:Y:S01]  /*12a60*/  ISETP.GE.U32.AND P0, PT, R0, 0x7fffff05, PT ;  /* 0x7fffff050000780c */ /* 0x000fe20003f06070 */
        /* <DEDUP_REMOVED lines=52> */
[----:B-1----:R1:W-:Y:S04]  /*12db0*/  STL.64 [R1+0x1288], R106 ;  /* 0x0012886a01007387 */ /* 0x0023e80000100a00 */
[----:B-1----:R-:W2:Y:S04]  /*12dc0*/  LDL.64 R106, [R1+0x140] ;  /* 0x00014000016a7983 */ /* 0x002ea80000100a00 */
[----:B------:R1:W-:Y:S04]  /*12dd0*/  STL.64 [R1+0x1280], R150 ;  /* 0x0012809601007387 */ /* 0x0003e80000100a00 */
[----:B-1----:R-:W3:Y:S04]  /*12de0*/  LDL.64 R150, [R1+0x138] ;  /* 0x0001380001967983 */ /* 0x002ee80000100a00 */
[----:B------:R1:W-:Y:S04]  /*12df0*/  STL.64 [R1+0x1278], R200 ;  /* 0x001278c801007387 */ /* 0x0003e80000100a00 */
[----:B-1----:R-:W4:Y:S04]  /*12e00*/  LDL.64 R200, [R1+0x130] ;  /* 0x0001300001c87983 */ /* 0x002f280000100a00 */
[----:B------:R1:W-:Y:S04]  /*12e10*/  STL.64 [R1+0x1270], R208 ;  /* 0x001270d001007387 */ /* 0x0003e80000100a00 */
[----:B-1----:R-:W4:Y:S04]  /*12e20*/  LDL.64 R208, [R1+0x128] ;  /* 0x0001280001d07983 */ /* 0x002f280000100a00 */
[----:B------:R1:W-:Y:S04]  /*12e30*/  STL.64 [R1+0x1268], R218 ;  /* 0x001268da01007387 */ /* 0x0003e80000100a00 */
[----:B------:R-:W1:Y:S04]  /*12e40*/  S2R R0, SR_TID.X ;  /* 0x0000000000007919 */ /* 0x000e680000002100 */
[----:B-1----:R-:W4:Y:S04]  /*12e50*/  LDL.64 R218, [R1+0x120] ;  /* 0x0001200001da7983 */ /* 0x002f280000100a00 */
[----:B------:R1:W-:Y:S04]  /*12e60*/  STL.64 [R1+0x1260], R226 ;  /* 0x001260e201007387 */ /* 0x0003e80000100a00 */
[----:B-1----:R-:W4:Y:S01]  /*12e70*/  LDL.64 R226, [R1+0x118] ;  /* 0x0001180001e27983 */ /* 0x002f220000100a00 */
[----:B------:R-:W-:-:S03]  /*12e80*/  LOP3.LUT R0, R0, 0x7f, RZ, 0xc0, !PT ;  /* 0x0000007f00007812 */ /* 0x000fc600078ec0ff */
[----:B------:R1:W-:Y:S04]  /*12e90*/  STL.64 [R1+0x1258], R234 ;  /* 0x001258ea01007387 */ /* 0x0003e80000100a00 */
[----:B-1----:R-:W4:Y:S04]  /*12ea0*/  LDL.64 R234, [R1+0x110] ;  /* 0x0001100001ea7983 */ /* 0x002f280000100a00 */
[----:B------:R1:W-:Y:S04]  /*12eb0*/  STL.64 [R1+0x1250], R242 ;  /* 0x001250f201007387 */ /* 0x0003e80000100a00 */
[----:B-1----:R-:W4:Y:S01]  /*12ec0*/  LDL.64 R242, [R1+0x108] ;  /* 0x0001080001f27983 */ /* 0x002f220000100a00 */
[----:B------:R-:W-:-:S03]  /*12ed0*/  IMAD.SHL.U32 R0, R0, 0x4, RZ ;  /* 0x0000000400007824 */ /* 0x000fc600078e00ff */
[----:B------:R1:W-:Y:S02]  /*12ee0*/  STL.64 [R1+0x1248], R248 ;  /* 0x001248f801007387 */ /* 0x0003e40000100a00 */
[----:B-1----:R-:W-:Y:S02]  /*12ef0*/  LOP3.LUT R248, R0, 0x60, RZ, 0x3c, !PT ;  /* 0x0000006000f87812 */ /* 0x002fe400078e3cff */
[----:B------:R-:W1:Y:S02]  /*12f00*/  S2R R0, SR_TID.X ;  /* 0x0000000000007919 */ /* 0x000e640000002100 */
[----:B-1----:R-:W-:Y:S02]  /*12f10*/  SHF.R.S32.HI R249, RZ, 0x6, R0 ;  /* 0x00000006fff97819 */ /* 0x002fe40000011400 */
[----:B------:R-:W-:Y:S02]  /*12f20*/  LOP3.LUT R0, R0, 0x3f, RZ, 0xc0, !PT ;  /* 0x0000003f00007812 */ /* 0x000fe400078ec0ff */
[----:B------:R-:W-:-:S02]  /*12f30*/  SGXT R249, R249, 0x1 ;  /* 0x00000001f9f9781a */ /* 0x000fc40000000200 */
[----:B------:R-:W-:-:S04]  /*12f40*/  SHF.L.U32 R0, R0, 0x2, RZ ;  /* 0x0000000200007819 */ /* 0x000fc800000006ff */
[----:B------:R-:W-:Y:S02]  /*12f50*/  LOP3.LUT R0, R0, 0x110, R249, 0x78, !PT ;  /* 0x0000011000007812 */ /* 0x000fe400078e78f9 */
[----:B------:R-:W1:Y:S04]  /*12f60*/  S2R R249, SR_TID.X ;  /* 0x0000000000f97919 */ /* 0x000e680000002100 */
[----:B--2---:R2:W-:Y:S04]  /*12f70*/  LDGSTS.E [R248+0x2cc00], [R106.64], !P3 ;  /* 0x2cc000006af87fae */ /* 0x0045e8000d921848 */
[----:B--2---:R-:W2:Y:S04]  /*12f80*/  LDL.LU.64 R106, [R1+0x1288] ;  /* 0x00128800016a7983 */ /* 0x004ea80000300a00 */
[----:B---3--:R3:W-:Y:S04]  /*12f90*/  LDGSTS.E [R248+0x2ce00], [R150.64], !P3 ;  /* 0x2ce0000096f87fae */ /* 0x0087e8000d921848 */
[----:B---3--:R-:W3:Y:S04]  /*12fa0*/  LDL.LU.64 R150, [R1+0x1280] ;  /* 0x0012800001967983 */ /* 0x008ee80000300a00 */
[----:B----4-:R4:W-:Y:S04]  /*12fb0*/  LDGSTS.E [R248+0x2dc00], [R200.64], !P5 ;  /* 0x2dc00000c8f87fae */ /* 0x0109e8000e921848 */
[----:B----4-:R-:W2:Y:S04]  /*12fc0*/  LDL.LU.64 R200, [R1+0x1278] ;  /* 0x0012780001c87983 */ /* 0x010ea80000300a00 */
[----:B------:R1:W-:Y:S04]  /*12fd0*/  LDGSTS.E [R248+0x2de00], [R208.64], !P5 ;  /* 0x2de00000d0f87fae */ /* 0x0003e8000e921848 */
[----:B-1----:R-:W2:Y:S04]  /*12fe0*/  LDL.LU.64 R208, [R1+0x1270] ;  /* 0x0012700001d07983 */ /* 0x002ea80000300a00 */
[----:B------:R1:W-:Y:S04]  /*12ff0*/  LDGSTS.E [R248+0x2ec00], [R218.64], !P0 ;  /* 0x2ec00000daf87fae */ /* 0x0003e8000c121848 */
[----:B-1----:R-:W2:Y:S04]  /*13000*/  LDL.LU.64 R218, [R1+0x1268] ;  /* 0x0012680001da7983 */ /* 0x002ea80000300a00 */
[----:B------:R1:W-:Y:S04]  /*13010*/  LDGSTS.E [R248+0x2ee00], [R226.64], !P0 ;  /* 0x2ee00000e2f87fae */ /* 0x0003e8000c121848 */
[----:B-1----:R-:W2:Y:S04]  /*13020*/  LDL.LU.64 R226, [R1+0x1260] ;  /* 0x0012600001e27983 */ /* 0x002ea80000300a00 */
[----:B------:R1:W-:Y:S04]  /*13030*/  LDGSTS.E [R248+0x2fc00], [R234.64], !P2 ;  /* 0x2fc00000eaf87fae */ /* 0x0003e8000d121848 */
[----:B-1----:R-:W2:Y:S04]  /*13040*/  LDL.LU.64 R234, [R1+0x1258] ;  /* 0x0012580001ea7983 */ /* 0x002ea80000300a00 */
[----:B------:R1:W-:Y:S04]  /*13050*/  LDGSTS.E [R248+0x2fe00], [R242.64], !P2 ;  /* 0x2fe00000f2f87fae */ /* 0x0003e8000d121848 */
[----:B------:R-:W0:Y:S04]  /*13060*/  LDGDEPBAR ;  /* 0x00000000000079af */ /* 0x000e280000000000 */
[----:B-----5:R1:W-:Y:S04]  /*13070*/  LDGSTS.E [R0+0x60000], [R206.64], P1 ;  /* 0x60000000ce007fae */ /* 0x0203e80008921848 */
[----:B-1----:R-:W2:Y:S01]  /*13080*/  LDL.LU.64 R242, [R1+0x1250] ;  /* 0x0012500001f27983 */ /* 0x002ea20000300a00 */
[----:B------:R-:W-:Y:S01]  /*13090*/  IMAD.WIDE R206, R214, 0x4, R206 ;  /* 0x00000004d6ce7825 */ /* 0x000fe200078e02ce */
[----:B------:R-:W-:-:S04]  /*130a0*/  LOP3.LUT R0, R249, 0x3f, RZ, 0xc0, !PT ;  /* 0x0000003ff9007812 */ /* 0x000fc800078ec0ff */
[----:B------:R1:W-:Y:S02]  /*130b0*/  STL.64 [R1+0x100], R206 ;  /* 0x000100ce01007387 */ /* 0x0003e40000100a00 */
[----:B-1----:R-:W-:Y:S02]  /*130c0*/  SHF.R.S32.HI R206, RZ, 0x6, R249 ;  /* 0x00000006ffce7819 */ /* 0x002fe400000114f9 */
[----:B------:R-:W2:Y:S01]  /*130d0*/  LDL.LU.64 R248, [R1+0x8] ;  /* 0x0000080001f87983 */ /* 0x000ea20000300a00 */
        /* <DEDUP_REMOVED lines=25> */
[----:B------:R-:W-:-:S03]  /*13270*/  IMAD.SHL.U32 R0, R0, 0x4, RZ ;  /* 0x0000000400007824 */ /* 0x000fc600078e00ff */
[----:B------:R1:W-:Y:S04]  /*13280*/  LDGSTS.E [R207+0x6b800], [R144.64], P1 ;  /* 0x6b80000090cf7fae */ /* 0x0003e80008921848 */
[----:B------:R1:W-:Y:S04]  /*13290*/  LDGSTS.E [R207+0x6c000], [R152.64], P1 ;  /* 0x6c00000098cf7fae */ /* 0x0003e80008921848 */
[----:B------:R1:W-:Y:S04]  /*132a0*/  LDGSTS.E [R207+0x6c800], [R158.64], P1 ;  /* 0x6c8000009ecf7fae */ /* 0x0003e80008921848 */
[----:B------:R1:W-:Y:S04]  /*132b0*/  LDGSTS.E [R207+0x6d000], [R210.64], P1 ;  /* 0x6d000000d2cf7fae */ /* 0x0003e80008921848 */
[----:B------:R1:W-:Y:S01]  /*132c0*/  LDGSTS.E [R207+0x6d800], [R220.64], P1 ;  /* 0x6d800000dccf7fae */ /* 0x0003e20008921848 */
[----:B------:R-:W-:-:S03]  /*132d0*/  LOP3.LUT R0, R0, 0x110, R206, 0x78, !PT ;  /* 0x0000011000007812 */ /* 0x000fc600078e78ce */
[----:B------:R1:W-:Y:S04]  /*132e0*/  LDGSTS.E [R207+0x6e000], [R228.64], P1 ;  /* 0x6e000000e4cf7fae */ /* 0x0003e80008921848 */
[----:B------:R1:W-:Y:S04]  /*132f0*/  LDGSTS.E [R207+0x6e800], [R236.64], P1 ;  /* 0x6e800000eccf7fae */ /* 0x0003e80008921848 */
[----:B------:R1:W-:Y:S04]  /*13300*/  LDGSTS.E [R207+0x6f000], [R244.64], P1 ;  /* 0x6f000000f4cf7fae */ /* 0x0003e80008921848 */
[----:B--2---:R1:W-:Y:S04]  /*13310*/  LDGSTS.E [R207+0x6f800], [R248.64], P1 ;  /* 0x6f800000f8cf7fae */ /* 0x0043e80008921848 */
[----:B-1----:R-:W2:Y:S01]  /*13320*/  LDL.64 R206, [R1+0x10] ;  /* 0x0000100001ce7983 */ /* 0x002ea20000100a00 */
[----:B------:R-:W-:-:S05]  /*13330*/  LOP3.LUT R0, R0, 0x20, RZ, 0x3c, !PT ;  /* 0x0000002000007812 */ /* 0x000fca00078e3cff */
        /* <DEDUP_REMOVED lines=23> */
[----:B-1----:R-:W-:-:S03]  /*134b0*/  IMAD.WIDE R202, R214, 0x4, R202 ;  /* 0x00000004d6ca7825 */ /* 0x002fc600078e02ca */
        /* <DEDUP_REMOVED lines=8> */
[----:B------:R-:W-:Y:S04]  /*13540*/  STL.64 [R1+0xf8], R202 ;  /* 0x0000f8ca01007387 */ /* 0x000fe80000100a00 */
[----:B--2---:R2:W-:Y:S04]  /*13550*/  LDGSTS.E [R0+0x6fa00], [R206.64], P1 ;  /* 0x6fa00000ce007fae */ /* 0x0045e80008921848 */
[----:B------:R1:W-:Y:S04]  /*13560*/  LDGSTS.E [R215+0x60400], [R198.64], P1 ;  /* 0x60400000c6d77fae */ /* 0x0003e80008921848 */
[----:B------:R1:W-:Y:S04]  /*13570*/  LDGSTS.E [R215+0x60c00], [R38.64], P1 ;  /* 0x60c0000026d77fae */ /* 0x0003e80008921848 */
[----:B--2---:R-:W2:Y:S04]  /*13580*/  LDL.64 R206, [R1+0x18] ;  /* 0x0000180001ce7983 */ /* 0x004ea80000100a00 */
        /* <DEDUP_REMOVED lines=29> */
[----:B------:R1:W-:Y:S01]  /*13760*/  LDGSTS.E [R215+0x6f400], [R250.64], P1 ;  /* 0x6f400000fad77fae */ /* 0x0003e20008921848 */
[----:B------:R-:W-:-:S04]  /*13770*/  IMAD.WIDE R102, R214, 0x4, R102 ;  /* 0x00000004d6667825 */ /* 0x000fc800078e0266 */
[C---:B------:R-:W-:Y:S01]  /*13780*/  IMAD.WIDE R36, R214.reuse, 0x4, R36 ;  /* 0x00000004d6247825 */ /* 0x040fe200078e0224 */
[----:B------:R-:W-:Y:S03]  /*13790*/  STL.64 [R1+0xf0], R198 ;  /* 0x0000f0c601007387 */ /* 0x000fe60000100a00 */
[C---:B------:R-:W-:Y:S01]  /*137a0*/  IMAD.WIDE R38, R214.reuse, 0x4, R38 ;  /* 0x00000004d6267825 */ /* 0x040fe200078e0226 */
[----:B--2---:R2:W-:Y:S04]  /*137b0*/  LDGSTS.E [R215+0x6fc00], [R206.64], P1 ;  /* 0x6fc00000ced77fae */ /* 0x0045e80008921848 */
[----:B------:R1:W-:Y:S04]  /*137c0*/  LDGSTS.E [R252+0x60600], [R196.64], P1 ;  /* 0x60600000c4fc7fae */ /* 0x0003e80008921848 */
[----:B------:R2:W-:Y:S01]  /*137d0*/  LDGSTS.E [R252+0x60e00], [R40.64], P1 ;  /* 0x60e0000028fc7fae */ /* 0x0005e20008921848 */
[----:B------:R-:W-:-:S03]  /*137e0*/  IMAD.WIDE R108, R214, 0x4, R108 ;  /* 0x00000004d66c7825 */ /* 0x000fc600078e026c */
[----:B------:R2:W-:Y:S01]  /*137f0*/  LDGSTS.E [R252+0x61600], [R48.64], P1 ;  /* 0x6160000030fc7fae */ /* 0x0005e20008921848 */
[----:B-1----:R-:W-:-:S03]  /*13800*/  IMAD.WIDE R196, R214, 0x4, R196 ;  /* 0x00000004d6c47825 */ /* 0x002fc600078e02c4 */
[----:B------:R1:W-:Y:S04]  /*13810*/  LDGSTS.E [R252+0x61e00], [R88.64], P1 ;  /* 0x61e0000058fc7fae */ /* 0x0003e80008921848 */
[----:B------:R-:W-:Y:S04]  /*13820*/  STL.64 [R1+0x150], R196 ;  /* 0x000150c401007387 */ /* 0x000fe80000100a00 */
[----:B------:R-:W-:Y:S04]  /*13830*/  STL.64 [R1+0xe8], R102 ;  /* 0x0000e86601007387 */ /* 0x000fe80000100a00 */
[----:B------:R1:W-:Y:S04]  /*13840*/  STL.64 [R1+0xe0], R36 ;  /* 0x0000e02401007387 */ /* 0x0003e80000100a00 */
[----:B------:R2:W-:Y:S04]  /*13850*/  STL.64 [R1+0xd8], R38 ;  /* 0x0000d82601007387 */ /* 0x0005e80000100a00 */
[----:B------:R3:W-:Y:S01]  /*13860*/  LDGSTS.E [R252+0x62600], [R96.64], P1 ;  /* 0x6260000060fc7fae */ /* 0x0007e20008921848 */
[----:B-1----:R-:W-:-:S03]  /*13870*/  IMAD.WIDE R36, R214, 0x4, R40 ;  /* 0x00000004d6247825 */ /* 0x002fc600078e0228 */
[----:B------:R1:W-:Y:S01]  /*13880*/  LDGSTS.E [R252+0x62e00], [R162.64], P1 ;  /* 0x62e00000a2fc7fae */ /* 0x0003e20008921848 */
[----:B--2---:R-:W-:-:S03]  /*13890*/  IMAD.WIDE R40, R214, 0x4, R42 ;  /* 0x00000004d6287825 */ /* 0x004fc600078e022a */
[----:B------:R2:W-:Y:S01]  /*138a0*/  STL.64 [R1+0xd0], R36 ;  /* 0x0000d02401007387 */ /* 0x0005e20000100a00 */
[----:B------:R-:W-:-:S03]  /*138b0*/  IMAD.WIDE R38, R214, 0x4, R44 ;  /* 0x00000004d6267825 */ /* 0x000fc600078e022c */
[----:B------:R1:W-:Y:S04]  /*138c0*/  STL.64 [R1+0xc8], R40 ;  /* 0x0000c82801007387 */ /* 0x0003e80000100a00 */
[----:B------:R3:W-:Y:S01]  /*138d0*/  STL.64 [R1+0xc0], R38 ;  /* 0x0000c02601007387 */ /* 0x0007e20000100a00 */
[----:B--2---:R-:W-:-:S03]  /*138e0*/  IMAD.WIDE R36, R214, 0x4, R46 ;  /* 0x00000004d6247825 */ /* 0x004fc600078e022e */
[----:B------:R2:W-:Y:S01]  /*138f0*/  LDGSTS.E [R252+0x63600], [R164.64], P1 ;  /* 0x63600000a4fc7fae */ /* 0x0005e20008921848 */
[----:B-1----:R-:W-:-:S03]  /*13900*/  IMAD.WIDE R40, R214, 0x4, R50 ;  /* 0x00000004d6287825 */ /* 0x002fc600078e0232 */
[----:B------:R1:W-:Y:S01]  /*13910*/  STL.64 [R1+0xb8], R36 ;  /* 0x0000b82401007387 */ /* 0x0003e20000100a00 */
[----:B---3--:R-:W-:-:S03]  /*13920*/  IMAD.WIDE R38, R214, 0x4, R48 ;  /* 0x00000004d6267825 */ /* 0x008fc600078e0230 */
[----:B------:R3:W-:Y:S04]  /*13930*/  LDGSTS.E [R252+0x63e00], [R166.64], P1 ;  /* 0x63e00000a6fc7fae */ /* 0x0007e80008921848 */
[----:B------:R2:W-:Y:S01]  /*13940*/  STL.64 [R1+0xb0], R38 ;  /* 0x0000b02601007387 */ /* 0x0005e20000100a00 */
[----:B-1----:R-:W-:-:S03]  /*13950*/  IMAD.WIDE R36, R214, 0x4, R52 ;  /* 0x00000004d6247825 */ /* 0x002fc600078e0234 */
[----:B------:R-:W-:Y:S04]  /*13960*/  STL.64 [R1+0xa8], R40 ;  /* 0x0000a82801007387 */ /* 0x000fe80000100a00 */
[----:B------:R1:W-:Y:S01]  /*13970*/  STL.64 [R1+0xa0], R36 ;  /* 0x0000a02401007387 */ /* 0x0003e20000100a00 */
[----:B--2---:R-:W-:-:S03]  /*13980*/  IMAD.WIDE R38, R214, 0x4, R54 ;  /* 0x00000004d6267825 */ /* 0x004fc600078e0236 */
[----:B------:R2:W-:Y:S04]  /*13990*/  LDGSTS.E [R252+0x64600], [R168.64], P1 ;  /* 0x64600000a8fc7fae */ /* 0x0005e80008921848 */
[----:B------:R2:W-:Y:S01]  /*139a0*/  STL.64 [R1+0x98], R38 ;  /* 0x0000982601007387 */ /* 0x0005e20000100a00 */
[----:B-1----:R-:W-:-:S03]  /*139b0*/  IMAD.WIDE R36, R214, 0x4, R88 ;  /* 0x00000004d6247825 */ /* 0x002fc600078e0258 */
[----:B------:R1:W-:Y:S01]  /*139c0*/  LDGSTS.E [R252+0x64e00], [R170.64], P1 ;  /* 0x64e00000aafc7fae */ /* 0x0003e20008921848 */
[----:B------:R-:W-:-:S03]  /*139d0*/  IMAD.WIDE R40, R214, 0x4, R90 ;  /* 0x00000004d6287825 */ /* 0x000fc600078e025a */
[----:B------:R1:W-:Y:S01]  /*139e0*/  STL.64 [R1+0x90], R36 ;  /* 0x0000902401007387 */ /* 0x0003e20000100a00 */
[----:B--2---:R-:W-:-:S03]  /*139f0*/  IMAD.WIDE R38, R214, 0x4, R92 ;  /* 0x00000004d6267825 */ /* 0x004fc600078e025c */
[----:B------:R-:W-:Y:S04]  /*13a00*/  STL.64 [R1+0x88], R40 ;  /* 0x0000882801007387 */ /* 0x000fe80000100a00 */
[----:B------:R2:W-:Y:S01]  /*13a10*/  STL.64 [R1+0x80], R38 ;  /* 0x0000802601007387 */ /* 0x0005e20000100a00 */
[----:B-1----:R-:W-:-:S03]  /*13a20*/  IMAD.WIDE R36, R214, 0x4, R94 ;  /* 0x00000004d6247825 */ /* 0x002fc600078e025e */
[----:B------:R1:W-:Y:S04]  /*13a30*/  LDGSTS.E [R252+0x65600], [R172.64], P1 ;  /* 0x65600000acfc7fae */ /* 0x0003e80008921848 */
[----:B------:R1:W-:Y:S04]  /*13a40*/  STL.64 [R1+0x78], R36 ;  /* 0x0000782401007387 */ /* 0x0003e80000100a00 */
[----:B------:R-:W4:Y:S01]  /*13a50*/  LDL.LU.64 R52, [R1] ;  /* 0x0000000001347983 */ /* 0x000f220000300a00 */
[----:B--2---:R-:W-:-:S03]  /*13a60*/  IMAD.WIDE R38, R214, 0x4, R96 ;  /* 0x00000004d6267825 */ /* 0x004fc600078e0260 */
[----:B------:R2:W-:Y:S01]  /*13a70*/  LDGSTS.E [R252+0x65e00], [R174.64], P1 ;  /* 0x65e00000aefc7fae */ /* 0x0005e20008921848 */
[----:B------:R-:W-:-:S04]  /*13a80*/  IMAD.WIDE R54, R214, 0x4, R100 ;  /* 0x00000004d6367825 */ /* 0x000fc800078e0264 */
[C---:B-1----:R-:W-:Y:S01]  /*13a90*/  IMAD.WIDE R36, R214.reuse, 0x4, R98 ;  /* 0x00000004d6247825 */ /* 0x042fe200078e0262 */
[----:B------:R-:W-:Y:S04]  /*13aa0*/  STL.64 [R1+0x70], R38 ;  /* 0x0000702601007387 */ /* 0x000fe80000100a00 */
[----:B------:R-:W-:Y:S04]  /*13ab0*/  STL.64 [R1+0x68], R36 ;  /* 0x0000682401007387 */ /* 0x000fe80000100a00 */
[----:B------:R1:W-:Y:S01]  /*13ac0*/  STL.64 [R1+0x1198], R54 ;  /* 0x0011983601007387 */ /* 0x0003e20000100a00 */
[----:B------:R-:W-:-:S03]  /*13ad0*/  IMAD.WIDE R162, R214, 0x4, R162 ;  /* 0x00000004d6a27825 */ /* 0x000fc600078e02a2 */
[----:B------:R2:W-:Y:S01]  /*13ae0*/  LDGSTS.E [R252+0x66600], [R176.64], P1 ;  /* 0x66600000b0fc7fae */ /* 0x0005e20008921848 */
[----:B------:R-:W-:-:S03]  /*13af0*/  IMAD.WIDE R2, R214, 0x4, R2 ;  /* 0x00000004d6027825 */ /* 0x000fc600078e0202 */
[----:B------:R2:W-:Y:S04]  /*13b00*/  LDGSTS.E [R252+0x66e00], [R178.64], P1 ;  /* 0x66e00000b2fc7fae */ /* 0x0005e80008921848 */
[----:B-1----:R-:W2:Y:S01]  /*13b10*/  LDL.LU.64 R54, [R1+0x18] ;  /* 0x0000180001367983 */ /* 0x002ea20000300a00 */
[----:B------:R-:W-:-:S03]  /*13b20*/  IMAD.WIDE R56, R214, 0x4, R56 ;  /* 0x00000004d6387825 */ /* 0x000fc600078e0238 */
[----:B------:R1:W-:Y:S01]  /*13b30*/  STL.64 [R1+0x11a0], R108 ;  /* 0x0011a06c01007387 */ /* 0x0003e20000100a00 */
[----:B------:R-:W-:-:S03]  /*13b40*/  IMAD.WIDE R110, R214, 0x4, R110 ;  /* 0x00000004d66e7825 */ /* 0x000fc600078e026e */
[----:B------:R2:W-:Y:S01]  /*13b50*/  LDGSTS.E [R252+0x67600], [R180.64], P1 ;  /* 0x67600000b4fc7fae */ /* 0x0005e20008921848 */
[----:B------:R-:W-:-:S03]  /*13b60*/  IMAD.WIDE R164, R214, 0x4, R164 ;  /* 0x00000004d6a47825 */ /* 0x000fc600078e02a4 */
[----:B------:R2:W-:Y:S04]  /*13b70*/  LDGSTS.E [R252+0x67e00], [R182.64], P1 ;  /* 0x67e00000b6fc7fae */ /* 0x0005e80008921848 */
[----:B-1----:R-:W2:Y:S04]  /*13b80*/  LDL.LU.64 R108, [R1+0x20] ;  /* 0x00002000016c7983 */ /* 0x002ea80000300a00 */
        /* <DEDUP_REMOVED lines=9> */
[----:B---3--:R-:W-:-:S03]  /*13c20*/  IMAD.WIDE R166, R214, 0x4, R166 ;  /* 0x00000004d6a67825 */ /* 0x008fc600078e02a6 */
[----:B------:R3:W-:Y:S04]  /*13c30*/  LDGSTS.E [R252+0x69e00], [R190.64], P1 ;  /* 0x69e00000befc7fae */ /* 0x0007e80008921848 */
[----:B-1----:R-:W3:Y:S01]  /*13c40*/  LDL.LU.64 R2, [R1+0x10] ;  /* 0x0000100001027983 */ /* 0x002ee20000300a00 */
[----:B------:R-:W-:-:S03]  /*13c50*/  IMAD.WIDE R6, R214, 0x4, R6 ;  /* 0x00000004d6067825 */ /* 0x000fc600078e0206 */
[----:B------:R-:W-:Y:S01]  /*13c60*/  STL.64 [R1+0x11b0], R56 ;  /* 0x0011b03801007387 */ /* 0x000fe20000100a00 */
[----:B------:R-:W-:-:S03]  /*13c70*/  IMAD.WIDE R60, R214, 0x4, R60 ;  /* 0x00000004d63c7825 */ /* 0x000fc600078e023c */
[----:B------:R1:W-:Y:S01]  /*13c80*/  STL.64 [R1+0x11b8], R110 ;  /* 0x0011b86e01007387 */ /* 0x0003e20000100a00 */
[----:B------:R-:W-:-:S03]  /*13c90*/  IMAD.WIDE R114, R214, 0x4, R114 ;  /* 0x00000004d6727825 */ /* 0x000fc600078e0272 */
[----:B------:R2:W-:Y:S01]  /*13ca0*/  LDGSTS.E [R252+0x6a600], [R192.64], P1 ;  /* 0x6a600000c0fc7fae */ /* 0x0005e20008921848 */
[----:B------:R-:W-:-:S03]  /*13cb0*/  IMAD.WIDE R168, R214, 0x4, R168 ;  /* 0x00000004d6a87825 */ /* 0x000fc600078e02a8 */
[----:B------:R2:W-:Y:S04]  /*13cc0*/  LDGSTS.E [R252+0x6ae00], [R194.64], P1 ;  /* 0x6ae00000c2fc7fae */ /* 0x0005e80008921848 */
[----:B-1----:R-:W3:Y:S04]  /*13cd0*/  LDL.LU.64 R110, [R1+0x760] ;  /* 0x00076000016e7983 */ /* 0x002ee80000300a00 */
[----:B------:R-:W-:Y:S01]  /*13ce0*/  STL.64 [R1+0x11c0], R164 ;  /* 0x0011c0a401007387 */ /* 0x000fe20000100a00 */
[----:B------:R-:W-:-:S03]  /*13cf0*/  IMAD.WIDE R8, R214, 0x4, R8 ;  /* 0x00000004d6087825 */ /* 0x000fc600078e0208 */
[----:B------:R1:W-:Y:S01]  /*13d00*/  STL.64 [R1+0x11f8], R4 ;  /* 0x0011f80401007387 */ /* 0x0003e20000100a00 */
[----:B------:R-:W-:-:S03]  /*13d10*/  IMAD.WIDE R62, R214, 0x4, R62 ;  /* 0x00000004d63e7825 */ /* 0x000fc600078e023e */
[----:B------:R1:W-:Y:S01]  /*13d20*/  STL.64 [R1+0x11c8], R58 ;  /* 0x0011c83a01007387 */ /* 0x0003e20000100a00 */
[----:B------:R-:W-:-:S03]  /*13d30*/  IMAD.WIDE R116, R214, 0x4, R116 ;  /* 0x00000004d6747825 */ /* 0x000fc600078e0274 */
[----:B------:R-:W-:Y:S01]  /*13d40*/  STL.64 [R1+0x11d0], R112 ;  /* 0x0011d07001007387 */ /* 0x000fe20000100a00 */
[----:B------:R-:W-:-:S03]  /*13d50*/  IMAD.WIDE R170, R214, 0x4, R170 ;  /* 0x00000004d6aa7825 */ /* 0x000fc600078e02aa */
[----:B------:R-:W-:Y:S01]  /*13d60*/  STL.64 [R1+0x11d8], R166 ;  /* 0x0011d8a601007387 */ /* 0x000fe20000100a00 */
[----:B------:R-:W-:-:S03]  /*13d70*/  IMAD.WIDE R10, R214, 0x4, R10 ;  /* 0x00000004d60a7825 */ /* 0x000fc600078e020a */
[----:B------:R1:W-:Y:S01]  /*13d80*/  STL.64 [R1+0x1200], R6 ;  /* 0x0012000601007387 */ /* 0x0003e20000100a00 */
[----:B------:R-:W-:-:S03]  /*13d90*/  IMAD.WIDE R64, R214, 0x4, R64 ;  /* 0x00000004d6407825 */ /* 0x000fc600078e0240 */
[----:B------:R-:W-:Y:S04]  /*13da0*/  STL.64 [R1+0x11e0], R60 ;  /* 0x0011e03c01007387 */ /* 0x000fe80000100a00 */
[----:B------:R1:W-:Y:S01]  /*13db0*/  LDGSTS.E [R252+0x6b600], [R106.64], P1 ;  /* 0x6b6000006afc7fae */ /* 0x0003e20008921848 */
[----:B------:R-:W-:-:S03]  /*13dc0*/  IMAD.WIDE R118, R214, 0x4, R118 ;  /* 0x00000004d6767825 */ /* 0x000fc600078e0276 */
[----:B------:R-:W-:Y:S04]  /*13dd0*/  STL.64 [R1+0x11e8], R114 ;  /* 0x0011e87201007387 */ /* 0x000fe80000100a00 */
[----:B------:R1:W-:Y:S04]  /*13de0*/  LDGSTS.E [R252+0x6be00], [R150.64], P1 ;  /* 0x6be0000096fc7fae */ /* 0x0003e80008921848 */
[----:B------:R-:W-:Y:S04]  /*13df0*/  STL.64 [R1+0x1208], R168 ;  /* 0x001208a801007387 */ /* 0x000fe80000100a00 */
[----:B------:R1:W-:Y:S04]  /*13e00*/  LDGSTS.E [R252+0x6c600], [R200.64], P1 ;  /* 0x6c600000c8fc7fae */ /* 0x0003e80008921848 */
[----:B------:R1:W-:Y:S04]  /*13e10*/  STL.64 [R1+0x1210], R8 ;  /* 0x0012100801007387 */ /* 0x0003e80000100a00 */
[----:B------:R1:W-:Y:S01]  /*13e20*/  LDGSTS.E [R252+0x6ce00], [R208.64], P1 ;  /* 0x6ce00000d0fc7fae */ /* 0x0003e20008921848 */
[----:B------:R-:W-:-:S03]  /*13e30*/  IMAD.WIDE R96, R214, 0x4, R212 ;  /* 0x00000004d6607825 */ /* 0x000fc600078e02d4 */
[----:B------:R-:W-:Y:S04]  /*13e40*/  STL.64 [R1+0x1218], R62 ;  /* 0x0012183e01007387 */ /* 0x000fe80000100a00 */
[----:B------:R1:W-:Y:S04]  /*13e50*/  LDGSTS.E [R252+0x6d600], [R218.64], P1 ;  /* 0x6d600000dafc7fae */ /* 0x0003e80008921848 */
[----:B------:R-:W-:Y:S04]  /*13e60*/  STL.64 [R1+0x1220], R116 ;  /* 0x0012207401007387 */ /* 0x000fe80000100a00 */
[----:B------:R1:W-:Y:S04]  /*13e70*/  LDGSTS.E [R252+0x6de00], [R226.64], P1 ;  /* 0x6de00000e2fc7fae */ /* 0x0003e80008921848 */
[----:B------:R-:W-:Y:S04]  /*13e80*/  STL.64 [R1+0x1228], R170 ;  /* 0x001228aa01007387 */ /* 0x000fe80000100a00 */
[----:B------:R1:W-:Y:S04]  /*13e90*/  LDGSTS.E [R252+0x6e600], [R234.64], P1 ;  /* 0x6e600000eafc7fae */ /* 0x0003e80008921848 */
[----:B------:R-:W-:Y:S04]  /*13ea0*/  STL.64 [R1+0x1230], R10 ;  /* 0x0012300a01007387 */ /* 0x000fe80000100a00 */
[----:B------:R1:W-:Y:S04]  /*13eb0*/  LDGSTS.E [R252+0x6ee00], [R242.64], P1 ;  /* 0x6ee00000f2fc7fae */ /* 0x0003e80008921848 */
[----:B------:R-:W-:Y:S04]  /*13ec0*/  STL.64 [R1+0x1238], R64 ;  /* 0x0012384001007387 */ /* 0x000fe80000100a00 */
[----:B------:R-:W-:Y:S04]  /*13ed0*/  STL.64 [R1+0x1240], R118 ;  /* 0x0012407601007387 */ /* 0x000fe80000100a00 */
[----:B----4-:R4:W-:Y:S01]  /*13ee0*/  LDGSTS.E [R252+0x6f600], [R52.64], P1 ;  /* 0x6f60000034fc7fae */ /* 0x0109e20008921848 */
[----:B------:R-:W-:-:S04]  /*13ef0*/  IMAD.WIDE R212, R214, 0x4, R52 ;  /* 0x00000004d6d47825 */ /* 0x000fc800078e0234 */
[C---:B----4-:R-:W-:Y:S02]  /*13f00*/  IMAD.WIDE R52, R214.reuse, 0x4, R248 ;  /* 0x00000004d6347825 */ /* 0x050fe400078e02f8 */
[----:B------:R-:W4:Y:S02]  /*13f10*/  LDL.LU.64 R248, [R1+0x1248] ;  /* 0x0012480001f87983 */ /* 0x000f240000300a00 */
[----:B------:R-:W-:-:S04]  /*13f20*/  IMAD.WIDE R94, R214, 0x4, R160 ;  /* 0x00000004d65e7825 */ /* 0x000fc800078e02a0 */
[C---:B--2---:R-:W-:Y:S02]  /*13f30*/  IMAD.WIDE R160, R214.reuse, 0x4, R54 ;  /* 0x00000004d6a07825 */ /* 0x044fe400078e0236 */
[----:B------:R-:W2:Y:S04]  /*13f40*/  LDL.LU.64 R54, [R1+0x750] ;  /* 0x0007500001367983 */ /* 0x000ea80000300a00 */
[----:B------:R-:W2:Y:S01]  /*13f50*/  LDL.LU.64 R56, [R1+0x248] ;  /* 0x0002480001387983 */ /* 0x000ea20000300a00 */
[----:B------:R-:W-:-:S04]  /*13f60*/  IMAD.WIDE R36, R214, 0x4, R144 ;  /* 0x00000004d6247825 */ /* 0x000fc800078e0290 */
[----:B------:R-:W-:-:S04]  /*13f70*/  IMAD.WIDE R90, R214, 0x4, R146 ;  /* 0x00000004d65a7825 */ /* 0x000fc800078e0292 */
[C---:B------:R-:W-:Y:S01]  /*13f80*/  IMAD.WIDE R144, R214.reuse, 0x4, R148 ;  /* 0x00000004d6907825 */ /* 0x040fe200078e0294 */
[----:B------:R1:W-:Y:S03]  /*13f90*/  LDGSTS.E [R252+0x6fe00], [R108.64], P1 ;  /* 0x6fe000006cfc7fae */ /* 0x0003e60008921848 */
        /* <DEDUP_REMOVED lines=44> */
[----:B---3--:R-:W-:-:S04]  /*14260*/  IMAD.WIDE R190, R214, 0x4, R190 ;  /* 0x00000004d6be7825 */ /* 0x008fc800078e02be */
        /* <DEDUP_REMOVED lines=18> */
[----:B-1----:R-:W1:Y:S03]  /*14390*/  S2R R4, SR_TID.X ;  /* 0x0000000000047919 */ /* 0x002e660000002100 */
[C---:B------:R-:W-:Y:S01]  /*143a0*/  IMAD.WIDE R146, R214.reuse, 0x4, R156 ;  /* 0x00000004d6927825 */ /* 0x040fe200078e029c */
[----:B------:R-:W0:Y:S03]  /*143b0*/  LDGDEPBAR ;  /* 0x00000000000079af */ /* 0x000e260000000000 */
        /* <DEDUP_REMOVED lines=12> */
[----:B------:R-:W-:Y:S02]  /*14480*/  IMAD.WIDE R214, R214, 0x4, R108 ;  /* 0x00000004d6d67825 */ /* 0x000fe400078e026c */
[----:B------:R-:W3:Y:S04]  /*14490*/  LDL.LU.64 R108, [R1+0x740] ;  /* 0x00074000016c7983 */ /* 0x000ee80000300a00 */
[----:B------:R-:W3:Y:S04]  /*144a0*/  LDL.LU.64 R58, [R1+0x250] ;  /* 0x00025000013a7983 */ /* 0x000ee80000300a00 */
[----:B------:R-:W3:Y:S04]  /*144b0*/  LDL.LU.64 R2, [R1+0x730] ;  /* 0x0007300001027983 */ /* 0x000ee80000300a00 */
[----:B------:R-:W3:Y:S01]  /*144c0*/  LDL.LU.64 R164, [R1+0x258] ;  /* 0x0002580001a47983 */ /* 0x000ee20000300a00 */
[----:B----4-:R-:W-:-:S03]  /*144d0*/  IMAD.WIDE R6, R248, 0x4, R162 ;  /* 0x00000004f8067825 */ /* 0x010fc600078e02a2 */
[----:B------:R-:W4:Y:S01]  /*144e0*/  LDL.LU.64 R162, [R1+0x2f0] ;  /* 0x0002f00001a27983 */ /* 0x000f220000300a00 */
[----:B------:R-:W-:-:S03]  /*144f0*/  IADD3 R0, R249, -0xc1, RZ ;  /* 0xffffff3ff9007810 */ /* 0x000fc60007ffe0ff */
[----:B------:R-:W-:Y:S01]  /*14500*/  BAR.SYNC.DEFER_BLOCKING 0x0 ;  /* 0x0000000000007b1d */ /* 0x000fe20000010000 */
[----:B------:R-:W-:Y:S02]  /*14510*/  ISETP.GE.U32.AND P3, PT, R0, 0x7fffff00, PT ;  /* 0x7fffff000000780c */ /* 0x000fe40003f66070 */
[----:B-1----:R-:W-:Y:S01]  /*14520*/  LOP3.LUT R5, R4, 0x7f, RZ, 0xc0, !PT ;  /* 0x0000007f04057812 */ /* 0x002fe200078ec0ff */
[----:B------:R-:W-:Y:S02]  /*14530*/  IMAD.WIDE R8, R248, 0x4, R110 ;  /* 0x00000004f8087825 */ /* 0x000fe400078e026e */
[----:B------:R-:W4:Y:S02]  /*14540*/  LDL.LU.64 R110, [R1+0x260] ;  /* 0x00026000016e7983 */ /* 0x000f240000300a00 */
[----:B------:R-:W-:Y:S02]  /*14550*/  IMAD.SHL.U32 R169, R5, 0x4, RZ ;  /* 0x0000000405a97824 */ /* 0x000fe400078e00ff */
[----:B------:R2:W-:Y:S01]  /*14560*/  STL.64 [R1+0x60], R8 ;  /* 0x0000600801007387 */ /* 0x0005e20000100a00 */
[----:B------:R-:W-:-:S03]  /*14570*/  IADD3 R0, R249, -0xc5, RZ ;  /* 0xffffff3bf9007810 */ /* 0x000fc60007ffe0ff */
[----:B------:R1:W-:Y:S01]  /*14580*/  STL.64 [R1+0x58], R6 ;  /* 0x0000580601007387 */ /* 0x0003e20000100a00 */
[----:B------:R-:W-:-:S03]  /*14590*/  ISETP.GE.U32.AND P0, PT, R0, 0x7ffffefc, PT ;  /* 0x7ffffefc0000780c */ /* 0x000fc60003f06070 */
[----:B------:R-:W-:Y:S01]  /*145a0*/  @!PT LDS RZ, [RZ] ;  /* 0x00000000fffff984 */ /* 0x000fe20000000800 */
[----:B------:R-:W-:Y:S01]  /*145b0*/  @!PT LDS RZ, [RZ] ;  /* 0x00000000fffff984 */ /* 0x000fe20000000800 */
[----:B------:R-:W-:Y:S01]  /*145c0*/  @!PT LDS RZ, [RZ] ;  /* 0x00000000fffff984 */ /* 0x000fe20000000800 */
[----:B------:R2:W-:Y:S04]  /*145d0*/  LDGSTS.E [R169+0x30000], [R8.64], !P3 ;  /* 0x3000000008a97fae */ /* 0x0005e8000d921848 */
[----:B------:R1:W-:Y:S01]  /*145e0*/  LDGSTS.E [R169+0x30200], [R6.64], !P3 ;  /* 0x3020000006a97fae */ /* 0x0003e2000d921848 */
[----:B--2---:R-:W-:-:S03]  /*145f0*/  IMAD.WIDE R8, R248, 0x4, R54 ;  /* 0x00000004f8087825 */ /* 0x004fc600078e0236 */
[----:B------:R-:W2:Y:S01]  /*14600*/  LDL.LU.64 R54, [R1+0x2e8] ;  /* 0x0002e80001367983 */ /* 0x000ea20000300a00 */
[----:B-1----:R-:W-:-:S03]  /*14610*/  IMAD.WIDE R6, R248, 0x4, R56 ;  /* 0x00000004f8067825 */ /* 0x002fc600078e0238 */
[----:B------:R-:W2:Y:S01]  /*14620*/  LDL.LU.64 R56, [R1+0x268] ;  /* 0x0002680001387983 */ /* 0x000ea20000300a00 */
[----:B------:R-:W-:-:S03]  /*14630*/  IADD3 R0, R249, -0xc9, RZ ;  /* 0xffffff37f9007810 */ /* 0x000fc60007ffe0ff */
[----:B------:R3:W-:Y:S01]  /*14640*/  LDGSTS.E [R169+0x31000], [R8.64], !P0 ;  /* 0x3100000008a97fae */ /* 0x0007e2000c121848 */
[----:B------:R-:W-:-:S03]  /*14650*/  ISETP.GE.U32.AND P2, PT, R0, 0x7ffffef8, PT ;  /* 0x7ffffef80000780c */ /* 0x000fc60003f46070 */
[----:B------:R3:W-:Y:S01]  /*14660*/  STL.64 [R1+0x48], R8 ;  /* 0x0000480801007387 */ /* 0x0007e20000100a00 */
[----:B------:R-:W-:-:S03]  /*14670*/  IADD3 R0, R249, -0xcd, RZ ;  /* 0xffffff33f9007810 */ /* 0x000fc60007ffe0ff */
[----:B------:R1:W-:Y:S04]  /*14680*/  STL.64 [R1+0x248], R6 ;  /* 0x0002480601007387 */ /* 0x0003e80000100a00 */
[----:B------:R1:W-:Y:S01]  /*14690*/  LDGSTS.E [R169+0x31200], [R6.64], !P0 ;  /* 0x3120000006a97fae */ /* 0x0003e2000c121848 */
[----:B------:R-:W-:Y:S01]  /*146a0*/  ISETP.GE.U32.AND P1, PT, R0, 0x7ffffef4, PT ;  /* 0x7ffffef40000780c */ /* 0x000fe20003f26070 */
[C---:B---3--:R-:W-:Y:S02]  /*146b0*/  IMAD.WIDE R8, R248.reuse, 0x4, R108 ;  /* 0x00000004f8087825 */ /* 0x048fe400078e026c */
[----:B------:R-:W3:Y:S02]  /*146c0*/  LDL.LU.64 R108, [R1+0x2e0] ;  /* 0x0002e000016c7983 */ /* 0x000ee40000300a00 */
[----:B-1----:R-:W-:-:S02]  /*146d0*/  IMAD.WIDE R6, R248, 0x4, R58 ;  /* 0x00000004f8067825 */ /* 0x002fc400078e023a */
[----:B------:R-:W3:Y:S04]  /*146e0*/  LDL.LU.64 R58, [R1+0x270] ;  /* 0x00027000013a7983 */ /* 0x000ee80000300a00 */
[----:B------:R1:W-:Y:S04]  /*146f0*/  STL.64 [R1+0x38], R8 ;  /* 0x0000380801007387 */ /* 0x0003e80000100a00 */
[----:B------:R1:W-:Y:S04]  /*14700*/  LDGSTS.E [R169+0x32000], [R8.64], !P2 ;  /* 0x3200000008a97fae */ /* 0x0003e8000d121848 */
[----:B------:R4:W-:Y:S04]  /*14710*/  STL.64 [R1+0x250], R6 ;  /* 0x0002500601007387 */ /* 0x0009e80000100a00 */
[----:B------:R4:W-:Y:S01]  /*14720*/  LDGSTS.E [R169+0x32200], [R6.64], !P2 ;  /* 0x3220000006a97fae */ /* 0x0009e2000d121848 */
[----:B-1----:R-:W-:-:S03]  /*14730*/  IMAD.WIDE R8, R248, 0x4, R2 ;  /* 0x00000004f8087825 */ /* 0x002fc600078e0202 */
[----:B------:R-:W3:Y:S04]  /*14740*/  LDL.LU.64 R2, [R1+0x2d0] ;  /* 0x0002d00001027983 */ /* 0x000ee80000300a00 */
[----:B------:R-:W3:Y:S01]  /*14750*/  LDL.LU.64 R112, [R1+0x278] ;  /* 0x0002780001707983 */ /* 0x000ee20000300a00 */
[----:B----4-:R-:W-:-:S03]  /*14760*/  IMAD.WIDE R6, R248, 0x4, R164 ;  /* 0x00000004f8067825 */ /* 0x010fc600078e02a4 */
[----:B------:R1:W-:Y:S04]  /*14770*/  STL.64 [R1+0x28], R8 ;  /* 0x0000280801007387 */ /* 0x0003e80000100a00 */
[----:B------:R1:W-:Y:S04]  /*14780*/  LDGSTS.E [R169+0x33000], [R8.64], !P1 ;  /* 0x3300000008a97fae */ /* 0x0003e8000c921848 */
[----:B------:R4:W-:Y:S04]  /*14790*/  STL.64 [R1+0x258], R6 ;  /* 0x0002580601007387 */ /* 0x0009e80000100a00 */
[----:B------:R-:W3:Y:S01]  /*147a0*/  LDL.LU.64 R164, [R1+0x2c0] ;  /* 0x0002c00001a47983 */ /* 0x000ee20000300a00 */
[----:B-1----:R-:W-:Y:S01]  /*147b0*/  IMAD.WIDE R8, R248, 0x4, R162 ;  /* 0x00000004f8087825 */ /* 0x002fe200078e02a2 */
[----:B------:R-:W-:-:S02]  /*147c0*/  IADD3 R0, R249, -0xd1, RZ ;  /* 0xffffff2ff9007810 */ /* 0x000fc40007ffe0ff */
[----:B------:R-:W3:Y:S02]  /*147d0*/  LDL.LU.64 R162, [R1+0x280] ;  /* 0x0002800001a27983 */ /* 0x000ee40000300a00 */
[----:B------:R-:W-:Y:S02]  /*147e0*/  ISETP.GE.U32.AND P5, PT, R0, 0x7ffffef0, PT ;  /* 0x7ffffef00000780c */ /* 0x000fe40003fa6070 */
[----:B------:R4:W-:Y:S04]  /*147f0*/  LDGSTS.E [R169+0x33200], [R6.64], !P1 ;  /* 0x3320000006a97fae */ /* 0x0009e8000c921848 */
[----:B------:R2:W-:Y:S01]  /*14800*/  STL.64 [R1+0x18], R8 ;  /* 0x0000180801007387 */ /* 0x0005e20000100a00 */
[----:B----4-:R-:W-:-:S06]  /*14810*/  IMAD.WIDE R6, R248, 0x4, R110 ;  /* 0x00000004f8067825 */ /* 0x010fcc00078e026e */
[----:B------:R2:W-:Y:S04]  /*14820*/  LDGSTS.E [R169+0x34000], [R8.64], !P5 ;  /* 0x3400000008a97fae */ /* 0x0005e8000e921848 */
[----:B------:R1:W-:Y:S04]  /*14830*/  STL.64 [R1+0x260], R6 ;  /* 0x0002600601007387 */ /* 0x0003e80000100a00 */
[----:B------:R-:W4:Y:S01]  /*14840*/  LDL.LU.64 R110, [R1+0x2b8] ;  /* 0x0002b800016e7983 */ /* 0x000f220000300a00 */
[----:B--2---:R-:W-:-:S03]  /*14850*/  IMAD.WIDE R8, R248, 0x4, R54 ;  /* 0x00000004f8087825 */ /* 0x004fc600078e0236 */
[----:B------:R1:W-:Y:S01]  /*14860*/  LDGSTS.E [R169+0x34200], [R6.64], !P5 ;  /* 0x3420000006a97fae */ /* 0x0003e2000e921848 */
[----:B------:R-:W-:-:S03]  /*14870*/  IADD3 R0, R249, -0xd5, RZ ;  /* 0xffffff2bf9007810 */ /* 0x000fc60007ffe0ff */
[----:B------:R-:W2:Y:S01]  /*14880*/  LDL.LU.64 R54, [R1+0x288] ;  /* 0x0002880001367983 */ /* 0x000ea20000300a00 */
[----:B------:R-:W-:-:S03]  /*14890*/  ISETP.GE.U32.AND P3, PT, R0, 0x7ffffeec, PT ;  /* 0x7ffffeec0000780c */ /* 0x000fc60003f66070 */
[----:B------:R-:W-:Y:S01]  /*148a0*/  STL.64 [R1+0x8], R8 ;  /* 0x0000080801007387 */ /* 0x000fe20000100a00 */
[----:B-1----:R-:W-:-:S05]  /*148b0*/  IMAD.WIDE R6, R248, 0x4, R56 ;  /* 0x00000004f8067825 */ /* 0x002fca00078e0238 */
[----:B------:R1:W-:Y:S04]  /*148c0*/  STL.64 [R1+0x268], R6 ;  /* 0x0002680601007387 */ /* 0x0003e80000100a00 */
[----:B------:R-:W2:Y:S01]  /*148d0*/  LDL.LU.64 R56, [R1+0x2a8] ;  /* 0x0002a80001387983 */ /* 0x000ea20000300a00 */
[----:B------:R-:W-:-:S03]  /*148e0*/  IADD3 R0, R249, -0xd9, RZ ;  /* 0xffffff27f9007810 */ /* 0x000fc60007ffe0ff */
[----:B------:R1:W-:Y:S01]  /*148f0*/  LDGSTS.E [R169+0x35000], [R8.64], !P3 ;  /* 0x3500000008a97fae */ /* 0x0003e2000d921848 */
[----:B------:R-:W-:Y:S02]  /*14900*/  ISETP.GE.U32.AND P0, PT, R0, 0x7ffffee8, PT ;  /* 0x7ffffee80000780c */ /* 0x000fe40003f06070 */
[----:B------:R-:W-:Y:S01]  /*14910*/  IADD3 R0, R249, -0xdd, RZ ;  /* 0xffffff23f9007810 */ /* 0x000fe20007ffe0ff */
[----:B------:R1:W-:Y:S03]  /*14920*/  LDGSTS.E [R169+0x35200], [R6.64], !P3 ;  /* 0x3520000006a97fae */ /* 0x0003e6000d921848 */
[----:B------:R-:W-:Y:S01]  /*14930*/  ISETP.GE.U32.AND P2, PT, R0, 0x7ffffee4, PT ;  /* 0x7ffffee40000780c */ /* 0x000fe20003f46070 */
[C---:B---3--:R-:W-:Y:S02]  /*14940*/  IMAD.WIDE R250, R248.reuse, 0x4, R108 ;  /* 0x00000004f8fa7825 */ /* 0x048fe400078e026c */
[----:B------:R-:W3:Y:S02]  /*14950*/  LDL.LU.64 R108, [R1+0x290] ;  /* 0x00029000016c7983 */ /* 0x000ee40000300a00 */
[----:B-1----:R-:W-:-:S02]  /*14960*/  IMAD.WIDE R6, R248, 0x4, R58 ;  /* 0x00000004f8067825 */ /* 0x002fc400078e023a */
[----:B------:R1:W-:Y:S04]  /*14970*/  LDGSTS.E [R169+0x36000], [R250.64], !P0 ;  /* 0x36000000faa97fae */ /* 0x0003e8000c121848 */
[----:B------:R1:W-:Y:S04]  /*14980*/  STL.64 [R1+0x270], R6 ;  /* 0x0002700601007387 */ /* 0x0003e80000100a00 */
[----:B------:R-:W3:Y:S04]  /*14990*/  LDL.LU.64 R58, [R1+0x2a0] ;  /* 0x0002a000013a7983 */ /* 0x000ee80000300a00 */
[----:B------:R1:W-:Y:S01]  /*149a0*/  LDGSTS.E [R169+0x36200], [R6.64], !P0 ;  /* 0x3620000006a97fae */ /* 0x0003e2000c121848 */
[----:B------:R-:W-:-:S03]  /*149b0*/  IMAD.WIDE R244, R248, 0x4, R2 ;  /* 0x00000004f8f47825 */ /* 0x000fc600078e0202 */
[----:B------:R-:W3:Y:S01]  /*149c0*/  LDL.LU.64 R2, [R1+0x298] ;  /* 0x0002980001027983 */ /* 0x000ee20000300a00 */
[----:B-1----:R-:W-:-:S03]  /*149d0*/  IMAD.WIDE R6, R248, 0x4, R112 ;  /* 0x00000004f8067825 */ /* 0x002fc600078e0270 */
[----:B------:R1:W-:Y:S04]  /*149e0*/  LDGSTS.E [R169+0x37000], [R244.64], !P2 ;  /* 0x37000000f4a97fae */ /* 0x0003e8000d121848 */
[----:B------:R1:W-:Y:S04]  /*149f0*/  STL.64 [R1+0x278], R6 ;  /* 0x0002780601007387 */ /* 0x0003e80000100a00 */
[----:B------:R1:W-:Y:S01]  /*14a00*/  LDGSTS.E [R169+0x37200], [R6.64], !P2 ;  /* 0x3720000006a97fae */ /* 0x0003e2000d121848 */
[----:B------:R-:W-:-:S03]  /*14a10*/  IMAD.WIDE R216, R248, 0x4, R164 ;  /* 0x00000004f8d87825 */ /* 0x000fc600078e02a4 */
[----:B------:R-:W3:Y:S01]  /*14a20*/  LDL.LU.64 R164, [R1+0x218] ;  /* 0x0002180001a47983 */ /* 0x000ee20000300a00 */
[----:B-1----:R-:W-:-:S03]  /*14a30*/  IMAD.WIDE R6, R248, 0x4, R162 ;  /* 0x00000004f8067825 */ /* 0x002fc600078e02a2 */
[----:B------:R-:W3:Y:S01]  /*14a40*/  LDL.LU.64 R162, [R1+0x210] ;  /* 0x0002100001a27983 */ /* 0x000ee20000300a00 */
[----:B------:R-:W-:-:S04]  /*14a50*/  IADD3 R0, R249, -0xe1, RZ ;  /* 0xffffff1ff9007810 */ /* 0x000fc80007ffe0ff */
[----:B------:R-:W-:Y:S01]  /*14a60*/  ISETP.GE.U32.AND P1, PT, R0, 0x7ffffee0, PT ;  /* 0x7ffffee00000780c */ /* 0x000fe20003f26070 */
[----:B------:R2:W-:Y:S01]  /*14a70*/  STL.64 [R1+0x280], R6 ;  /* 0x0002800601007387 */ /* 0x0005e20000100a00 */
[----:B------:R-:W-:-:S04]  /*14a80*/  IADD3 R0, R249, -0xe5, RZ ;  /* 0xffffff1bf9007810 */ /* 0x000fc80007ffe0ff */
[----:B------:R-:W-:-:S07]  /*14a90*/  ISETP.GE.U32.AND P5, PT, R0, 0x7ffffedc, PT ;  /* 0x7ffffedc0000780c */ /* 0x000fce0003fa6070 */
[----:B------:R1:W-:Y:S04]  /*14aa0*/  LDGSTS.E [R169+0x38000], [R216.64], !P1 ;  /* 0x38000000d8a97fae */ /* 0x0003e8000c921848 */
[----:B------:R2:W-:Y:S01]  /*14ab0*/  LDGSTS.E [R169+0x38200], [R6.64], !P1 ;  /* 0x3820000006a97fae */ /* 0x0005e2000c921848 */
[----:B----4-:R-:W-:-:S03]  /*14ac0*/  IMAD.WIDE R218, R248, 0x4, R110 ;  /* 0x00000004f8da7825 */ /* 0x010fc600078e026e */
[----:B------:R-:W4:Y:S01]  /*14ad0*/  LDL.LU.64 R110, [R1+0x1a8] ;  /* 0x0001a800016e7983 */ /* 0x000f220000300a00 */
[----:B------:R-:W-:-:S03]  /*14ae0*/  IADD3 R0, R249, -0xe9, RZ ;  /* 0xffffff17f9007810 */ /* 0x000fc60007ffe0ff */
[----:B------:R1:W-:Y:S01]  /*14af0*/  LDGSTS.E [R169+0x39000], [R218.64], !P5 ;  /* 0x39000000daa97fae */ /* 0x0003e2000e921848 */
[----:B--2---:R-:W-:-:S03]  /*14b00*/  IMAD.WIDE R6, R248, 0x4, R54 ;  /* 0x00000004f8067825 */ /* 0x004fc600078e0236 */
[----:B------:R-:W2:Y:S04]  /*14b10*/  LDL.LU.64 R54, [R1+0x1a0] ;  /* 0x0001a00001367983 */ /* 0x000ea80000300a00 */
[----:B------:R3:W-:Y:S01]  /*14b20*/  STL.64 [R1+0x288], R6 ;  /* 0x0002880601007387 */ /* 0x0007e20000100a00 */
[----:B------:R-:W-:-:S03]  /*14b30*/  ISETP.GE.U32.AND P3, PT, R0, 0x7ffffed8, PT ;  /* 0x7ffffed80000780c */ /* 0x000fc60003f66070 */
[----:B------:R3:W-:Y:S01]  /*14b40*/  LDGSTS.E [R169+0x39200], [R6.64], !P5 ;  /* 0x3920000006a97fae */ /* 0x0007e2000e921848 */
[----:B------:R-:W-:-:S03]  /*14b50*/  IMAD.WIDE R220, R248, 0x4, R56 ;  /* 0x00000004f8dc7825 */ /* 0x000fc600078e0238 */
[----:B------:R-:W4:Y:S01]  /*14b60*/  LDL.LU.64 R56, [R1+0x188] ;  /* 0x0001880001387983 */ /* 0x000f220000300a00 */
[----:B------:R-:W-:-:S05]  /*14b70*/  IADD3 R0, R249, -0xed, RZ ;  /* 0xffffff13f9007810 */ /* 0x000fca0007ffe0ff */
[----:B------:R1:W-:Y:S01]  /*14b80*/  LDGSTS.E [R169+0x3a000], [R220.64], !P3 ;  /* 0x3a000000dca97fae */ /* 0x0003e2000d921848 */
[----:B------:R-:W-:Y:S01]  /*14b90*/  ISETP.GE.U32.AND P0, PT, R0, 0x7ffffed4, PT ;  /* 0x7ffffed40000780c */ /* 0x000fe20003f06070 */
[C---:B---3--:R-:W-:Y:S02]  /*14ba0*/  IMAD.WIDE R6, R248.reuse, 0x4, R108 ;  /* 0x00000004f8067825 */ /* 0x048fe400078e026c */
[----:B------:R-:W3:Y:S04]  /*14bb0*/  LDL.LU.64 R108, [R1+0x180] ;  /* 0x00018000016c7983 */ /* 0x000ee80000300a00 */
[----:B------:R1:W-:Y:S04]  /*14bc0*/  STL.64 [R1+0x290], R6 ;  /* 0x0002900601007387 */ /* 0x0003e80000100a00 */
[----:B------:R1:W-:Y:S04]  /*14bd0*/  LDGSTS.E [R169+0x3a200], [R6.64], !P3 ;  /* 0x3a20000006a97fae */ /* 0x0003e8000d921848 */
[----:B------:R-:W3:Y:S01]  /*14be0*/  LDL.LU.64 R112, [R1+0x158] ;  /* 0x0001580001707983 */ /* 0x000ee20000300a00 */
[----:B------:R-:W-:-:S05]  /*14bf0*/  IMAD.WIDE R222, R248, 0x4, R58 ;  /* 0x00000004f8de7825 */ /* 0x000fca00078e023a */
[----:B------:R2:W-:Y:S01]  /*14c00*/  LDGSTS.E [R169+0x3b000], [R222.64], !P0 ;  /* 0x3b000000dea97fae */ /* 0x0005e2000c121848 */
[----:B-1----:R-:W-:-:S03]  /*14c10*/  IMAD.WIDE R6, R248, 0x4, R2 ;  /* 0x00000004f8067825 */ /* 0x002fc600078e0202 */
[----:B------:R-:W3:Y:S04]  /*14c20*/  LDL.LU.64 R2, [R1+0x148] ;  /* 0x0001480001027983 */ /* 0x000ee80000300a00 */
[----:B------:R1:W-:Y:S04]  /*14c30*/  STL.64 [R1+0x298], R6 ;  /* 0x0002980601007387 */ /* 0x0003e80000100a00 */
[----:B------:R1:W-:Y:S04]  /*14c40*/  LDGSTS.E [R169+0x3b200], [R6.64], !P0 ;  /* 0x3b20000006a97fae */ /* 0x0003e8000c121848 */
[----:B------:R-:W-:Y:S01]  /*14c50*/  STL.64 [R1+0x1188], R222 ;  /* 0x001188de01007387 */ /* 0x000fe20000100a00 */
[----:B-1----:R-:W-:-:S03]  /*14c60*/  IMAD.WIDE R6, R248, 0x4, R162 ;  /* 0x00000004f8067825 */ /* 0x002fc600078e02a2 */
[----:B------:R-:W3:Y:S01]  /*14c70*/  LDL.LU.64 R162, [R1+0x660] ;  /* 0x0006600001a27983 */ /* 0x000ee20000300a00 */
[----:B------:R-:W-:-:S04]  /*14c80*/  IADD3 R0, R249, -0xf1, RZ ;  /* 0xffffff0ff9007810 */ /* 0x000fc80007ffe0ff */
[----:B------:R-:W-:Y:S01]  /*14c90*/  ISETP.GE.U32.AND P2, PT, R0, 0x7ffffed0, PT ;  /* 0x7ffffed00000780c */ /* 0x000fe20003f46070 */
[----:B------:R-:W-:Y:S02]  /*14ca0*/  IMAD.WIDE R224, R248, 0x4, R164 ;  /* 0x00000004f8e07825 */ /* 0x000fe400078e02a4 */
[----:B------:R-:W3:Y:S01]  /*14cb0*/  LDL.LU.64 R164, [R1+0x658] ;  /* 0x0006580001a47983 */ /* 0x000ee20000300a00 */
[----:B------:R-:W-:-:S03]  /*14cc0*/  IADD3 R0, R249, -0xf5, RZ ;  /* 0xffffff0bf9007810 */ /* 0x000fc60007ffe0ff */
[----:B------:R2:W-:Y:S04]  /*14cd0*/  STL.64 [R1+0x2a0], R6 ;  /* 0x0002a00601007387 */ /* 0x0005e80000100a00 */
[----:B------:R-:W-:Y:S04]  /*14ce0*/  STL.64 [R1+0x1190], R224 ;  /* 0x001190e001007387 */ /* 0x000fe80000100a00 */
[----:B------:R1:W-:Y:S04]  /*14cf0*/  LDGSTS.E [R169+0x3c000], [R224.64], !P2 ;  /* 0x3c000000e0a97fae */ /* 0x0003e8000d121848 */
[----:B------:R2:W-:Y:S01]  /*14d00*/  LDGSTS.E [R169+0x3c200], [R6.64], !P2 ;  /* 0x3c20000006a97fae */ /* 0x0005e2000d121848 */
[----:B------:R-:W-:Y:S01]  /*14d10*/  ISETP.GE.U32.AND P1, PT, R0, 0x7ffffecc, PT ;  /* 0x7ffffecc0000780c */ /* 0x000fe20003f26070 */
[----:B--2---:R-:W-:-:S02]  /*14d20*/  IMAD.WIDE R6, R248, 0x4, R54 ;  /* 0x00000004f8067825 */ /* 0x004fc400078e0236 */
[----:B------:R-:W2:Y:S01]  /*14d30*/  LDL.LU.64 R54, [R1+0x650] ;  /* 0x0006500001367983 */ /* 0x000ea20000300a00 */
[----:B------:R-:W-:Y:S01]  /*14d40*/  IADD3 R0, R249, -0xf9, RZ ;  /* 0xffffff07f9007810 */ /* 0x000fe20007ffe0ff */
[----:B----4-:R-:W-:Y:S02]  /*14d50*/  IMAD.WIDE R226, R248, 0x4, R110 ;  /* 0x00000004f8e27825 */ /* 0x010fe400078e026e */
[----:B------:R-:W4:Y:S01]  /*14d60*/  LDL.LU.64 R110, [R1+0x648] ;  /* 0x00064800016e7983 */ /* 0x000f220000300a00 */
[----:B------:R-:W-:-:S05]  /*14d70*/  ISETP.GE.U32.AND P5, PT, R0, 0x7ffffec8, PT ;  /* 0x7ffffec80000780c */ /* 0x000fca0003fa6070 */
[----:B------:R1:W-:Y:S01]  /*14d80*/  LDGSTS.E [R169+0x3d000], [R226.64], !P1 ;  /* 0x3d000000e2a97fae */ /* 0x0003e2000c921848 */
[----:B------:R-:W-:-:S03]  /*14d90*/  IMAD.WIDE R228, R248, 0x4, R56 ;  /* 0x00000004f8e47825 */ /* 0x000fc600078e0238 */
[----:B------:R3:W-:Y:S04]  /*14da0*/  STL.64 [R1+0x2a8], R6 ;  /* 0x0002a80601007387 */ /* 0x0007e80000100a00 */
[----:B------:R-:W1:Y:S04]  /*14db0*/  S2R R57, SR_TID.X ;  /* 0x0000000000397919 */ /* 0x000e680000002100 */
[----:B------:R3:W-:Y:S04]  /*14dc0*/  LDGSTS.E [R169+0x3d200], [R6.64], !P1 ;  /* 0x3d20000006a97fae */ /* 0x0007e8000c921848 */
[----:B------:R1:W-:Y:S01]  /*14dd0*/  LDGSTS.E [R169+0x3e000], [R228.64], !P5 ;  /* 0x3e000000e4a97fae */ /* 0x0003e2000e921848 */
[----:B---3--:R-:W-:-:S03]  /*14de0*/  IMAD.WIDE R6, R248, 0x4, R108 ;  /* 0x00000004f8067825 */ /* 0x008fc600078e026c */
[----:B------:R-:W3:Y:S04]  /*14df0*/  LDL.LU.64 R108, [R1+0x640] ;  /* 0x00064000016c7983 */ /* 0x000ee80000300a00 */
[----:B------:R-:W3:Y:S04]  /*14e00*/  LDL.LU.64 R58, [R1+0x638] ;  /* 0x00063800013a7983 */ /* 0x000ee80000300a00 */
[----:B------:R1:W-:Y:S04]  /*14e10*/  STL.64 [R1+0x2b8], R6 ;  /* 0x0002b80601007387 */ /* 0x0003e80000100a00 */
[----:B------:R1:W-:Y:S01]  /*14e20*/  LDGSTS.E [R169+0x3e200], [R6.64], !P5 ;  /* 0x3e20000006a97fae */ /* 0x0003e2000e921848 */
[----:B------:R-:W-:Y:S01]  /*14e30*/  IMAD.WIDE R230, R248, 0x4, R112 ;  /* 0x00000004f8e67825 */ /* 0x000fe200078e0270 */
[----:B-1----:R-:W-:-:S03]  /*14e40*/  LOP3.LUT R113, R57, 0x7f, RZ, 0xc0, !PT ;  /* 0x0000007f39717812 */ /* 0x002fc600078ec0ff */
[C---:B------:R-:W-:Y:S02]  /*14e50*/  IMAD.WIDE R6, R248.reuse, 0x4, R2 ;  /* 0x00000004f8067825 */ /* 0x040fe400078e0202 */
[----:B------:R-:W3:Y:S04]  /*14e60*/  LDL.LU.64 R2, [R1+0x630] ;  /* 0x0006300001027983 */ /* 0x000ee80000300a00 */
[----:B------:R-:W3:Y:S04]  /*14e70*/  LDL.LU.64 R56, [R1+0x628] ;  /* 0x0006280001387983 */ /* 0x000ee80000300a00 */
[----:B------:R1:W-:Y:S01]  /*14e80*/  STL.64 [R1+0x2c0], R6 ;  /* 0x0002c00601007387 */ /* 0x0003e20000100a00 */
[----:B------:R-:W-:-:S03]  /*14e90*/  IMAD.WIDE R8, R248, 0x4, R162 ;  /* 0x00000004f8087825 */ /* 0x000fc600078e02a2 */
[----:B------:R-:W3:Y:S01]  /*14ea0*/  LDL.LU.64 R162, [R1+0x368] ;  /* 0x0003680001a27983 */ /* 0x000ee20000300a00 */
[----:B------:R-:W-:Y:S01]  /*14eb0*/  IADD3 R0, R249, -0xfd, RZ ;  /* 0xffffff03f9007810 */ /* 0x000fe20007ffe0ff */
[----:B------:R-:W-:Y:S02]  /*14ec0*/  IMAD.SHL.U32 R113, R113, 0x4, RZ ;  /* 0x0000000471717824 */ /* 0x000fe400078e00ff */
[----:B------:R-:W3:Y:S01]  /*14ed0*/  LDL.LU.64 R166, [R1+0x2f8] ;  /* 0x0002f80001a67983 */ /* 0x000ee20000300a00 */
[----:B------:R-:W-:Y:S02]  /*14ee0*/  ISETP.GE.U32.AND P3, PT, R0, 0x7ffffec4, PT ;  /* 0x7ffffec40000780c */ /* 0x000fe40003f66070 */
[----:B------:R-:W-:-:S04]  /*14ef0*/  IADD3 R0, R249, -0xc2, RZ ;  /* 0xffffff3ef9007810 */ /* 0x000fc80007ffe0ff */
[----:B------:R-:W-:Y:S02]  /*14f00*/  ISETP.GE.U32.AND P0, PT, R0, 0x7ffffeff, PT ;  /* 0x7ffffeff0000780c */ /* 0x000fe40003f06070 */
[----:B------:R-:W-:-:S05]  /*14f10*/  LOP3.LUT R113, R113, 0x20, RZ, 0x3c, !PT ;  /* 0x0000002071717812 */ /* 0x000fca00078e3cff */
[----:B------:R1:W-:Y:S04]  /*14f20*/  LDGSTS.E [R169+0x3f000], [R230.64], !P3 ;  /* 0x3f000000e6a97fae */ /* 0x0003e8000d921848 */
[----:B------:R1:W-:Y:S01]  /*14f30*/  LDGSTS.E [R169+0x3f200], [R6.64], !P3 ;  /* 0x3f20000006a97fae */ /* 0x0003e2000d921848 */
[----:B------:R-:W-:-:S03]  /*14f40*/  IADD3 R0, R249, -0xc6, RZ ;  /* 0xffffff3af9007810 */ /* 0x000fc60007ffe0ff */
[----:B------:R2:W-:Y:S04]  /*14f50*/  STL.64 [R1+0x50], R8 ;  /* 0x0000500801007387 */ /* 0x0005e80000100a00 */
[----:B------:R2:W-:Y:S01]  /*14f60*/  LDGSTS.E [R113+0x30400], [R8.64], !P0 ;  /* 0x3040000008717fae */ /* 0x0005e2000c121848 */
[----:B-1----:R-:W-:-:S05]  /*14f70*/  IMAD.WIDE R6, R248, 0x4, R164 ;  /* 0x00000004f8067825 */ /* 0x002fca00078e02a4 */
[----:B------:R4:W-:Y:S01]  /*14f80*/  STL.64 [R1+0x2d0], R6 ;  /* 0x0002d00601007387 */ /* 0x0009e20000100a00 */
[----:B--2---:R-:W-:-:S03]  /*14f90*/  IMAD.WIDE R8, R248, 0x4, R54 ;  /* 0x00000004f8087825 */ /* 0x004fc600078e0236 */
[----:B------:R-:W2:Y:S04]  /*14fa0*/  LDL.LU.64 R164, [R1+0x360] ;  /* 0x0003600001a47983 */ /* 0x000ea80000300a00 */
[----:B------:R-:W2:Y:S01]  /*14fb0*/  LDL.LU.64 R54, [R1+0x300] ;  /* 0x0003000001367983 */ /* 0x000ea20000300a00 */
[----:B------:R-:W-:Y:S02]  /*14fc0*/  ISETP.GE.U32.AND P2, PT, R0, 0x7ffffefb, PT ;  /* 0x7ffffefb0000780c */ /* 0x000fe40003f46070 */
[----:B------:R-:W-:Y:S01]  /*14fd0*/  IADD3 R0, R249, -0xca, RZ ;  /* 0xffffff36f9007810 */ /* 0x000fe20007ffe0ff */
[----:B------:R4:W-:Y:S03]  /*14fe0*/  LDGSTS.E [R113+0x30600], [R6.64], !P0 ;  /* 0x3060000006717fae */ /* 0x0009e6000c121848 */
[----:B------:R-:W-:Y:S01]  /*14ff0*/  ISETP.GE.U32.AND P1, PT, R0, 0x7ffffef7, PT ;  /* 0x7ffffef70000780c */ /* 0x000fe20003f26070 */
[----:B------:R3:W-:Y:S01]  /*15000*/  STL.64 [R1+0x40], R8 ;  /* 0x0000400801007387 */ /* 0x0007e20000100a00 */
[----:B----4-:R-:W-:-:S05]  /*15010*/  IMAD.WIDE R6, R248, 0x4, R110 ;  /* 0x00000004f8067825 */ /* 0x010fca00078e026e */
[----:B------:R3:W-:Y:S04]  /*15020*/  LDGSTS.E [R113+0x31400], [R8.64], !P2 ;  /* 0x3140000008717fae */ /* 0x0007e8000d121848 */
[----:B------:R1:W-:Y:S01]  /*15030*/  STL.64 [R1+0x2e0], R6 ;  /* 0x0002e00601007387 */ /* 0x0003e20000100a00 */
[----:B------:R-:W-:-:S03]  /*15040*/  IADD3 R0, R249, -0xce, RZ ;  /* 0xffffff32f9007810 */ /* 0x000fc60007ffe0ff */
[----:B------:R-:W4:Y:S04]  /*15050*/  LDL.LU.64 R110, [R1+0x358] ;  /* 0x00035800016e7983 */ /* 0x000f280000300a00 */
[----:B------:R1:W-:Y:S01]  /*15060*/  LDGSTS.E [R113+0x31600], [R6.64], !P2 ;  /* 0x3160000006717fae */ /* 0x0003e2000d121848 */
[----:B------:R-:W-:Y:S01]  /*15070*/  ISETP.GE.U32.AND P5, PT, R0, 0x7ffffef3, PT ;  /* 0x7ffffef30000780c */ /* 0x000fe20003fa6070 */
[C---:B---3--:R-:W-:Y:S02]  /*15080*/  IMAD.WIDE R8, R248.reuse, 0x4, R108 ;  /* 0x00000004f8087825 */ /* 0x048fe400078e026c */
[----:B------:R-:W3:Y:S02]  /*15090*/  LDL.LU.64 R108, [R1+0x308] ;  /* 0x00030800016c7983 */ /* 0x000ee40000300a00 */
[----:B-1----:R-:W-:-:S02]  /*150a0*/  IMAD.WIDE R6, R248, 0x4, R58 ;  /* 0x00000004f8067825 */ /* 0x002fc400078e023a */
[----:B------:R1:W-:Y:S04]  /*150b0*/  STL.64 [R1+0x30], R8 ;  /* 0x0000300801007387 */ /* 0x0003e80000100a00 */
[----:B------:R1:W-:Y:S04]  /*150c0*/  LDGSTS.E [R113+0x32400], [R8.64], !P1 ;  /* 0x3240000008717fae */ /* 0x0003e8000c921848 */
[----:B------:R1:W-:Y:S04]  /*150d0*/  STL.64 [R1+0x2e8], R6 ;  /* 0x0002e80601007387 */ /* 0x0003e80000100a00 */
[----:B------:R-:W3:Y:S04]  /*150e0*/  LDL.LU.64 R58, [R1+0x350] ;  /* 0x00035000013a7983 */ /* 0x000ee80000300a00 */
[----:B------:R1:W-:Y:S02]  /*150f0*/  LDGSTS.E [R113+0x32600], [R6.64], !P1 ;  /* 0x3260000006717fae */ /* 0x0003e4000c921848 */
[----:B-1----:R-:W-:-:S02]  /*15100*/  IMAD.WIDE R8, R248, 0x4, R2 ;  /* 0x00000004f8087825 */ /* 0x002fc400078e0202 */
[----:B------:R-:W3:Y:S02]  /*15110*/  LDL.LU.64 R2, [R1+0x310] ;  /* 0x0003100001027983 */ /* 0x000ee40000300a00 */
[----:B------:R-:W-:Y:S02]  /*15120*/  IMAD.WIDE R6, R248, 0x4, R56 ;  /* 0x00000004f8067825 */ /* 0x000fe400078e0238 */
[----:B------:R1:W-:Y:S04]  /*15130*/  STL.64 [R1+0x20], R8 ;  /* 0x0000200801007387 */ /* 0x0003e80000100a00 */
[----:B------:R1:W-:Y:S04]  /*15140*/  LDGSTS.E [R113+0x33400], [R8.64], !P5 ;  /* 0x3340000008717fae */ /* 0x0003e8000e921848 */
[----:B------:R1:W-:Y:S04]  /*15150*/  STL.64 [R1+0x2f0], R6 ;  /* 0x0002f00601007387 */ /* 0x0003e80000100a00 */
[----:B------:R-:W3:Y:S01]  /*15160*/  LDL.LU.64 R56, [R1+0x348] ;  /* 0x0003480001387983 */ /* 0x000ee20000300a00 */
[----:B------:R-:W-:-:S03]  /*15170*/  IADD3 R0, R249, -0xd2, RZ ;  /* 0xffffff2ef9007810 */ /* 0x000fc60007ffe0ff */
[----:B------:R1:W-:Y:S02]  /*15180*/  LDGSTS.E [R113+0x33600], [R6.64], !P5 ;  /* 0x3360000006717fae */ /* 0x0003e4000e921848 */
[----:B-1----:R-:W-:Y:S02]  /*15190*/  IMAD.WIDE R8, R248, 0x4, R162 ;  /* 0x00000004f8087825 */ /* 0x002fe400078e02a2 */
[----:B------:R-:W3:Y:S01]  /*151a0*/  LDL.LU.64 R162, [R1+0x318] ;  /* 0x0003180001a27983 */ /* 0x000ee20000300a00 */
[----:B------:R-:W-:-:S03]  /*151b0*/  ISETP.GE.U32.AND P3, PT, R0, 0x7ffffeef, PT ;  /* 0x7ffffeef0000780c */ /* 0x000fc60003f66070 */
[----:B------:R2:W-:Y:S01]  /*151c0*/  STL.64 [R1+0x10], R8 ;  /* 0x0000100801007387 */ /* 0x0005e20000100a00 */
[----:B------:R-:W-:Y:S01]  /*151d0*/  IMAD.WIDE R6, R248, 0x4, R166 ;  /* 0x00000004f8067825 */ /* 0x000fe200078e02a6 */
[----:B------:R-:W-:-:S04]  /*151e0*/  IADD3 R0, R249, -0xd6, RZ ;  /* 0xffffff2af9007810 */ /* 0x000fc80007ffe0ff */
[----:B------:R1:W-:Y:S04]  /*151f0*/  STL.64 [R1+0x2f8], R6 ;  /* 0x0002f80601007387 */ /* 0x0003e80000100a00 */
[----:B------:R2:W-:Y:S04]  /*15200*/  LDGSTS.E [R113+0x34400], [R8.64], !P3 ;  /* 0x3440000008717fae */ /* 0x0005e8000d921848 */
[----:B------:R1:W-:Y:S01]  /*15210*/  LDGSTS.E [R113+0x34600], [R6.64], !P3 ;  /* 0x3460000006717fae */ /* 0x0003e2000d921848 */
[----:B------:R-:W-:Y:S02]  /*15220*/  ISETP.GE.U32.AND P0, PT, R0, 0x7ffffeeb, PT ;  /* 0x7ffffeeb0000780c */ /* 0x000fe40003f06070 */
[----:B------:R-:W-:Y:S01]  /*15230*/  IADD3 R0, R249, -0xda, RZ ;  /* 0xffffff26f9007810 */ /* 0x000fe20007ffe0ff */
[----:B--2---:R-:W-:-:S02]  /*15240*/  IMAD.WIDE R8, R248, 0x4, R164 ;  /* 0x00000004f8087825 */ /* 0x004fc400078e02a4 */
[----:B------:R-:W2:Y:S02]  /*15250*/  LDL.LU.64 R164, [R1+0x340] ;  /* 0x0003400001a47983 */ /* 0x000ea40000300a00 */
[----:B-1----:R-:W-:Y:S02]  /*15260*/  IMAD.WIDE R6, R248, 0x4, R54 ;  /* 0x00000004f8067825 */ /* 0x002fe400078e0236 */
[----:B------:R-:W2:Y:S01]  /*15270*/  LDL.LU.64 R54, [R1+0x320] ;  /* 0x0003200001367983 */ /* 0x000ea20000300a00 */
[----:B------:R-:W-:-:S03]  /*15280*/  ISETP.GE.U32.AND P2, PT, R0, 0x7ffffee7, PT ;  /* 0x7ffffee70000780c */ /* 0x000fc60003f46070 */
[----:B------:R-:W-:Y:S04]  /*15290*/  STL.64 [R1], R8 ;  /* 0x0000000801007387 */ /* 0x000fe80000100a00 */
[----:B------:R1:W-:Y:S01]  /*152a0*/  LDGSTS.E [R113+0x35400], [R8.64], !P0 ;  /* 0x3540000008717fae */ /* 0x0003e2000c121848 */
[----:B------:R-:W-:-:S03]  /*152b0*/  IADD3 R0, R249, -0xde, RZ ;  /* 0xffffff22f9007810 */ /* 0x000fc60007ffe0ff */
[----:B------:R3:W-:Y:S04]  /*152c0*/  STL.64 [R1+0x300], R6 ;  /* 0x0003000601007387 */ /* 0x0007e80000100a00 */
[----:B------:R3:W-:Y:S01]  /*152d0*/  LDGSTS.E [R113+0x35600], [R6.64], !P0 ;  /* 0x3560000006717fae */ /* 0x0007e2000c121848 */
[----:B------:R-:W-:Y:S01]  /*152e0*/  ISETP.GE.U32.AND P1, PT, R0, 0x7ffffee3, PT ;  /* 0x7ffffee30000780c */ /* 0x000fe20003f26070 */
[----:B----4-:R-:W-:-:S05]  /*152f0*/  IMAD.WIDE R246, R248, 0x4, R110 ;  /* 0x00000004f8f67825 */ /* 0x010fca00078e026e */
[----:B------:R4:W-:Y:S01]  /*15300*/  LDGSTS.E [R113+0x36400], [R246.64], !P2 ;  /* 0x36400000f6717fae */ /* 0x0009e2000d121848 */
[----:B---3--:R-:W-:-:S03]  /*15310*/  IMAD.WIDE R6, R248, 0x4, R108 ;  /* 0x00000004f8067825 */ /* 0x008fc600078e026c */
[----:B------:R-:W3:Y:S04]  /*15320*/  LDL.LU.64 R108, [R1+0x338] ;  /* 0x00033800016c7983 */ /* 0x000ee80000300a00 */
[----:B------:R1:W-:Y:S04]  /*15330*/  STL.64 [R1+0x308], R6 ;  /* 0x0003080601007387 */ /* 0x0003e80000100a00 */
[----:B------:R-:W4:Y:S04]  /*15340*/  LDL.LU.64 R110, [R1+0x328] ;  /* 0x00032800016e7983 */ /* 0x000f280000300a00 */
[----:B------:R1:W-:Y:S01]  /*15350*/  LDGSTS.E [R113+0x36600], [R6.64], !P2 ;  /* 0x3660000006717fae */ /* 0x0003e2000d121848 */
[----:B------:R-:W-:-:S05]  /*15360*/  IMAD.WIDE R232, R248, 0x4, R58 ;  /* 0x00000004f8e87825 */ /* 0x000fca00078e023a */
[----:B------:R2:W-:Y:S01]  /*15370*/  LDGSTS.E [R113+0x37400], [R232.64], !P1 ;  /* 0x37400000e8717fae */ /* 0x0005e2000c921848 */
[----:B-1----:R-:W-:-:S03]  /*15380*/  IMAD.WIDE R6, R248, 0x4, R2 ;  /* 0x00000004f8067825 */ /* 0x002fc600078e0202 */
[----:B------:R-:W4:Y:S04]  /*15390*/  LDL.LU.64 R2, [R1+0x330] ;  /* 0x0003300001027983 */ /* 0x000f280000300a00 */
[----:B------:R1:W-:Y:S04]  /*153a0*/  STL.64 [R1+0x310], R6 ;  /* 0x0003100601007387 */ /* 0x0003e80000100a00 */
[----:B------:R-:W4:Y:S04]  /*153b0*/  LDL.LU.64 R166, [R1+0x220] ;  /* 0x0002200001a67983 */ /* 0x000f280000300a00 */
[----:B------:R1:W-:Y:S01]  /*153c0*/  LDGSTS.E [R113+0x37600], [R6.64], !P1 ;  /* 0x3760000006717fae */ /* 0x0003e2000c921848 */
[----:B------:R-:W-:-:S03]  /*153d0*/  IMAD.WIDE R234, R248, 0x4, R56 ;  /* 0x00000004f8ea7825 */ /* 0x000fc600078e0238 */
[----:B------:R-:W4:Y:S01]  /*153e0*/  LDL.LU.64 R56, [R1+0x1b8] ;  /* 0x0001b80001387983 */ /* 0x000f220000300a00 */
[----:B-1----:R-:W-:-:S03]  /*153f0*/  IMAD.WIDE R6, R248, 0x4, R162 ;  /* 0x00000004f8067825 */ /* 0x002fc600078e02a2 */
[----:B------:R-:W4:Y:S01]  /*15400*/  LDL.LU.64 R162, [R1+0x1b0] ;  /* 0x0001b00001a27983 */ /* 0x000f220000300a00 */
[----:B------:R-:W-:-:S04]  /*15410*/  IADD3 R0, R249, -0xe2, RZ ;  /* 0xffffff1ef9007810 */ /* 0x000fc80007ffe0ff */
[----:B------:R-:W-:Y:S01]  /*15420*/  ISETP.GE.U32.AND P5, PT, R0, 0x7ffffedf, PT ;  /* 0x7ffffedf0000780c */ /* 0x000fe20003fa6070 */
[----:B------:R1:W-:Y:S04]  /*15430*/  STL.64 [R1+0x318], R6 ;  /* 0x0003180601007387 */ /* 0x0003e80000100a00 */
[----:B------:R-:W-:Y:S08]  /*15440*/  STL.64 [R1+0x1178], R234 ;  /* 0x001178ea01007387 */ /* 0x000ff00000100a00 */
[----:B------:R1:W-:Y:S04]  /*15450*/  LDGSTS.E [R113+0x38400], [R234.64], !P5 ;  /* 0x38400000ea717fae */ /* 0x0003e8000e921848 */
[----:B------:R1:W-:Y:S01]  /*15460*/  LDGSTS.E [R113+0x38600], [R6.64], !P5 ;  /* 0x3860000006717fae */ /* 0x0003e2000e921848 */
[----:B------:R-:W-:-:S04]  /*15470*/  IADD3 R0, R249, -0xe6, RZ ;  /* 0xffffff1af9007810 */ /* 0x000fc80007ffe0ff */
[----:B------:R-:W-:Y:S01]  /*15480*/  ISETP.GE.U32.AND P3, PT, R0, 0x7ffffedb, PT ;  /* 0x7ffffedb0000780c */ /* 0x000fe20003f66070 */
[C---:B--2---:R-:W-:Y:S02]  /*15490*/  IMAD.WIDE R236, R248.reuse, 0x4, R164 ;  /* 0x00000004f8ec7825 */ /* 0x044fe400078e02a4 */
[----:B------:R-:W2:Y:S02]  /*154a0*/  LDL.LU.64 R164, [R1+0x198] ;  /* 0x0001980001a47983 */ /* 0x000ea40000300a00 */
[----:B-1----:R-:W-:Y:S02]  /*154b0*/  IMAD.WIDE R6, R248, 0x4, R54 ;  /* 0x00000004f8067825 */ /* 0x002fe400078e0236 */
[----:B------:R-:W2:Y:S01]  /*154c0*/  LDL.LU.64 R54, [R1+0x190] ;  /* 0x0001900001367983 */ /* 0x000ea20000300a00 */
[----:B------:R-:W-:-:S03]  /*154d0*/  IADD3 R0, R249, -0xea, RZ ;  /* 0xffffff16f9007810 */ /* 0x000fc60007ffe0ff */
[----:B------:R4:W-:Y:S01]  /*154e0*/  STL.64 [R1+0x320], R6 ;  /* 0x0003200601007387 */ /* 0x0009e20000100a00 */
[----:B------:R-:W-:-:S03]  /*154f0*/  ISETP.GE.U32.AND P0, PT, R0, 0x7ffffed7, PT ;  /* 0x7ffffed70000780c */ /* 0x000fc60003f06070 */
[----:B------:R-:W-:Y:S01]  /*15500*/  STL.64 [R1+0x1180], R236 ;  /* 0x001180ec01007387 */ /* 0x000fe20000100a00 */
[----:B------:R-:W-:-:S03]  /*15510*/  IADD3 R0, R249, -0xee, RZ ;  /* 0xffffff12f9007810 */ /* 0x000fc60007ffe0ff */
[----:B------:R-:W2:Y:S01]  /*15520*/  LDL.LU.64 R58, [R1+0x178] ;  /* 0x00017800013a7983 */ /* 0x000ea20000300a00 */
[----:B------:R-:W-:-:S03]  /*15530*/  ISETP.GE.U32.AND P2, PT, R0, 0x7ffffed3, PT ;  /* 0x7ffffed30000780c */ /* 0x000fc60003f46070 */
[----:B------:R1:W-:Y:S04]  /*15540*/  LDGSTS.E [R113+0x39400], [R236.64], !P3 ;  /* 0x39400000ec717fae */ /* 0x0003e8000d921848 */
[----:B------:R4:W-:Y:S01]  /*15550*/  LDGSTS.E [R113+0x39600], [R6.64], !P3 ;  /* 0x3960000006717fae */ /* 0x0009e2000d921848 */
[----:B---3--:R-:W-:-:S03]  /*15560*/  IMAD.WIDE R238, R248, 0x4, R108 ;  /* 0x00000004f8ee7825 */ /* 0x008fc600078e026c */
[----:B------:R-:W3:Y:S04]  /*15570*/  LDL.LU.64 R108, [R1+0x170] ;  /* 0x00017000016c7983 */ /* 0x000ee80000300a00 */
[----:B------:R1:W-:Y:S01]  /*15580*/  LDGSTS.E [R113+0x3a400], [R238.64], !P0 ;  /* 0x3a400000ee717fae */ /* 0x0003e2000c121848 */
[----:B----4-:R-:W-:-:S05]  /*15590*/  IMAD.WIDE R6, R248, 0x4, R110 ;  /* 0x00000004f8067825 */ /* 0x010fca00078e026e */
[----:B------:R4:W-:Y:S04]  /*155a0*/  STL.64 [R1+0x328], R6 ;  /* 0x0003280601007387 */ /* 0x0009e80000100a00 */
[----:B------:R-:W3:Y:S04]  /*155b0*/  LDL.LU.64 R110, [R1+0x160] ;  /* 0x00016000016e7983 */ /* 0x000ee80000300a00 */
[----:B------:R4:W-:Y:S01]  /*155c0*/  LDGSTS.E [R113+0x3a600], [R6.64], !P0 ;  /* 0x3a60000006717fae */ /* 0x0009e2000c121848 */
[----:B------:R-:W-:-:S03]  /*155d0*/  IMAD.WIDE R240, R248, 0x4, R2 ;  /* 0x00000004f8f07825 */ /* 0x000fc600078e0202 */
[----:B------:R-:W3:Y:S04]  /*155e0*/  LDL.LU.64 R2, [R1+0x168] ;  /* 0x0001680001027983 */ /* 0x000ee80000300a00 */
[----:B------:R1:W-:Y:S01]  /*155f0*/  LDGSTS.E [R113+0x3b400], [R240.64], !P2 ;  /* 0x3b400000f0717fae */ /* 0x0003e2000d121848 */
[----:B----4-:R-:W-:-:S05]  /*15600*/  IMAD.WIDE R6, R248, 0x4, R166 ;  /* 0x00000004f8067825 */ /* 0x010fca00078e02a6 */
[----:B------:R4:W-:Y:S04]  /*15610*/  STL.64 [R1+0x330], R6 ;  /* 0x0003300601007387 */ /* 0x0009e80000100a00 */
[----:B------:R4:W-:Y:S02]  /*15620*/  LDGSTS.E [R113+0x3b600], [R6.64], !P2 ;  /* 0x3b60000006717fae */ /* 0x0009e4000d121848 */
[----:B----4-:R-:W-:Y:S02]  /*15630*/  IMAD.WIDE R6, R248, 0x4, R162 ;  /* 0x00000004f8067825 */ /* 0x010fe400078e02a2 */
[----:B------:R-:W4:Y:S01]  /*15640*/  LDL.LU.64 R162, [R1+0x560] ;  /* 0x0005600001a27983 */ /* 0x000f220000300a00 */
[----:B------:R-:W-:-:S04]  /*15650*/  IADD3 R0, R249, -0xf2, RZ ;  /* 0xffffff0ef9007810 */ /* 0x000fc80007ffe0ff */
[----:B------:R-:W-:Y:S01]  /*15660*/  ISETP.GE.U32.AND P1, PT, R0, 0x7ffffecf, PT ;  /* 0x7ffffecf0000780c */ /* 0x000fe20003f26070 */
[----:B------:R-:W-:Y:S02]  /*15670*/  IMAD.WIDE R242, R248, 0x4, R56 ;  /* 0x00000004f8f27825 */ /* 0x000fe400078e0238 */
[----:B------:R-:W4:Y:S01]  /*15680*/  LDL.LU.64 R56, [R1+0x558] ;  /* 0x0005580001387983 */ /* 0x000f220000300a00 */
[----:B------:R-:W-:-:S03]  /*15690*/  IADD3 R0, R249, -0xf6, RZ ;  /* 0xffffff0af9007810 */ /* 0x000fc60007ffe0ff */
[----:B------:R2:W-:Y:S06]  /*156a0*/  STL.64 [R1+0x338], R6 ;  /* 0x0003380601007387 */ /* 0x0005ec0000100a00 */
[----:B------:R1:W-:Y:S04]  /*156b0*/  LDGSTS.E [R113+0x3c400], [R242.64], !P1 ;  /* 0x3c400000f2717fae */ /* 0x0003e8000c921848 */
[----:B------:R2:W-:Y:S01]  /*156c0*/  LDGSTS.E [R113+0x3c600], [R6.64], !P1 ;  /* 0x3c60000006717fae */ /* 0x0005e2000c921848 */
[----:B------:R-:W-:-:S02]  /*156d0*/  ISETP.GE.U32.AND P5, PT, R0, 0x7ffffecb, PT ;  /* 0x7ffffecb0000780c */ /* 0x000fc40003fa6070 */
[----:B------:R-:W-:Y:S01]  /*156e0*/  IADD3 R0, R249, -0xfa, RZ ;  /* 0xffffff06f9007810 */ /* 0x000fe20007ffe0ff */
[C---:B--2---:R-:W-:Y:S02]  /*156f0*/  IMAD.WIDE R6, R248.reuse, 0x4, R54 ;  /* 0x00000004f8067825 */ /* 0x044fe400078e0236 */
[----:B------:R-:W2:Y:S02]  /*15700*/  LDL.LU.64 R54, [R1+0x550] ;  /* 0x0005500001367983 */ /* 0x000ea40000300a00 */
[----:B------:R-:W-:Y:S02]  /*15710*/  IMAD.WIDE R8, R248, 0x4, R164 ;  /* 0x00000004f8087825 */ /* 0x000fe400078e02a4 */
[----:B------:R-:W2:Y:S01]  /*15720*/  LDL.LU.64 R164, [R1+0x548] ;  /* 0x0005480001a47983 */ /* 0x000ea20000300a00 */
[----:B------:R-:W-:-:S03]  /*15730*/  ISETP.GE.U32.AND P3, PT, R0, 0x7ffffec7, PT ;  /* 0x7ffffec70000780c */ /* 0x000fc60003f66070 */
[----:B------:R1:W-:Y:S04]  /*15740*/  STL.64 [R1+0x148], R8 ;  /* 0x0001480801007387 */ /* 0x0003e80000100a00 */
[----:B------:R1:W-:Y:S04]  /*15750*/  LDGSTS.E [R113+0x3d400], [R8.64], !P5 ;  /* 0x3d40000008717fae */ /* 0x0003e8000e921848 */
[----:B------:R3:W-:Y:S04]  /*15760*/  STL.64 [R1+0x340], R6 ;  /* 0x0003400601007387 */ /* 0x0007e80000100a00 */
[----:B------:R3:W-:Y:S01]  /*15770*/  LDGSTS.E [R113+0x3d600], [R6.64], !P5 ;  /* 0x3d60000006717fae */ /* 0x0007e2000e921848 */
[----:B------:R-:W-:Y:S01]  /*15780*/  IADD3 R0, R249, -0xfe, RZ ;  /* 0xffffff02f9007810 */ /* 0x000fe20007ffe0ff */
[----:B-1----:R-:W-:-:S03]  /*15790*/  IMAD.WIDE R8, R248, 0x4, R58 ;  /* 0x00000004f8087825 */ /* 0x002fc600078e023a */
[----:B------:R-:W-:Y:S02]  /*157a0*/  ISETP.GE.U32.AND P0, PT, R0, 0x7ffffec3, PT ;  /* 0x7ffffec30000780c */ /* 0x000fe40003f06070 */
[----:B------:R1:W-:Y:S01]  /*157b0*/  LDGSTS.E [R113+0x3e400], [R8.64], !P3 ;  /* 0x3e40000008717fae */ /* 0x0003e2000d921848 */
[----:B---3--:R-:W-:-:S03]  /*157c0*/  IMAD.WIDE R6, R248, 0x4, R108 ;  /* 0x00000004f8067825 */ /* 0x008fc600078e026c */
[----:B------:R-:W3:Y:S04]  /*157d0*/  LDL.LU.64 R108, [R1+0x540] ;  /* 0x00054000016c7983 */ /* 0x000ee80000300a00 */
[----:B------:R-:W3:Y:S04]  /*157e0*/  LDL.LU.64 R58, [R1+0x538] ;  /* 0x00053800013a7983 */ /* 0x000ee80000300a00 */
[----:B------:R1:W-:Y:S04]  /*157f0*/  STL.64 [R1+0x158], R8 ;  /* 0x0001580801007387 */ /* 0x0003e80000100a00 */
[----:B------:R1:W-:Y:S04]  /*15800*/  STL.64 [R1+0x348], R6 ;  /* 0x0003480601007387 */ /* 0x0003e80000100a00 */
[----:B------:R1:W-:Y:S02]  /*15810*/  LDGSTS.E [R113+0x3e600], [R6.64], !P3 ;  /* 0x3e60000006717fae */ /* 0x0003e4000d921848 */
[----:B-1----:R-:W-:-:S02]  /*15820*/  IMAD.WIDE R8, R248, 0x4, R110 ;  /* 0x00000004f8087825 */ /* 0x002fc400078e026e */
[----:B------:R-:W3:Y:S04]  /*15830*/  LDL.LU.64 R110, [R1+0x530] ;  /* 0x00053000016e7983 */ /* 0x000ee80000300a00 */
[----:B------:R4:W-:Y:S01]  /*15840*/  LDGSTS.E [R113+0x3f400], [R8.64], !P0 ;  /* 0x3f40000008717fae */ /* 0x0009e2000c121848 */
[----:B------:R-:W-:-:S03]  /*15850*/  IMAD.WIDE R6, R248, 0x4, R2 ;  /* 0x00000004f8067825 */ /* 0x000fc600078e0202 */
[----:B------:R-:W3:Y:S04]  /*15860*/  LDL.LU.64 R2, [R1+0x370] ;  /* 0x0003700001027983 */ /* 0x000ee80000300a00 */
[----:B------:R4:W-:Y:S04]  /*15870*/  STL.64 [R1+0x160], R8 ;  /* 0x0001600801007387 */ /* 0x0009e80000100a00 */
[----:B------:R1:W-:Y:S01]  /*15880*/  STL.64 [R1+0x350], R6 ;  /* 0x0003500601007387 */ /* 0x0003e20000100a00 */
[----:B------:R-:W-:Y:S02]  /*15890*/  IADD3 R0, R249, -0xc3, RZ ;  /* 0xffffff3df9007810 */ /* 0x000fe40007ffe0ff */
[----:B------:R-:W-:Y:S01]  /*158a0*/  LOP3.LUT R4, R4, 0x7f, RZ, 0xc0, !PT ;  /* 0x0000007f04047812 */ /* 0x000fe200078ec0ff */
[----:B------:R1:W-:Y:S01]  /*158b0*/  LDGSTS.E [R113+0x3f600], [R6.64], !P0 ;  /* 0x3f60000006717fae */ /* 0x0003e2000c121848 */
[----:B----4-:R-:W-:-:S03]  /*158c0*/  IMAD.WIDE R8, R248, 0x4, R162 ;  /* 0x00000004f8087825 */ /* 0x010fc600078e02a2 */
[----:B------:R-:W4:Y:S01]  /*158d0*/  LDL.LU.64 R162, [R1+0x3e0] ;  /* 0x0003e00001a27983 */ /* 0x000f220000300a00 */
[----:B------:R-:W-:Y:S01]  /*158e0*/  ISETP.GE.U32.AND P2, PT, R0, 0x7ffffefe, PT ;  /* 0x7ffffefe0000780c */ /* 0x000fe20003f46070 */
[----:B------:R-:W-:Y:S02]  /*158f0*/  IMAD.SHL.U32 R4, R4, 0x4, RZ ;  /* 0x0000000404047824 */ /* 0x000fe400078e00ff */
[----:B-1----:R-:W-:-:S03]  /*15900*/  IMAD.WIDE R6, R248, 0x4, R56 ;  /* 0x00000004f8067825 */ /* 0x002fc600078e0238 */
[----:B------:R-:W-:Y:S01]  /*15910*/  LOP3.LUT R4, R4, 0x40, RZ, 0x3c, !PT ;  /* 0x0000004004047812 */ /* 0x000fe200078e3cff */
[----:B------:R-:W4:Y:S01]  /*15920*/  LDL.LU.64 R56, [R1+0x378] ;  /* 0x0003780001387983 */ /* 0x000f220000300a00 */
[----:B------:R-:W-:-:S03]  /*15930*/  IADD3 R0, R249, -0xc7, RZ ;  /* 0xffffff39f9007810 */ /* 0x000fc60007ffe0ff */
[----:B------:R2:W-:Y:S04]  /*15940*/  STL.64 [R1+0x168], R8 ;  /* 0x0001680801007387 */ /* 0x0005e80000100a00 */
[----:B------:R2:W-:Y:S04]  /*15950*/  LDGSTS.E [R4+0x30800], [R8.64], !P2 ;  /* 0x3080000008047fae */ /* 0x0005e8000d121848 */
[----:B------:R1:W-:Y:S01]  /*15960*/  STL.64 [R1+0x358], R6 ;  /* 0x0003580601007387 */ /* 0x0003e20000100a00 */
[----:B------:R-:W-:Y:S02]  /*15970*/  ISETP.GE.U32.AND P1, PT, R0, 0x7ffffefa, PT ;  /* 0x7ffffefa0000780c */ /* 0x000fe40003f26070 */
[----:B------:R-:W-:Y:S01]  /*15980*/  IADD3 R0, R249, -0xcb, RZ ;  /* 0xffffff35f9007810 */ /* 0x000fe20007ffe0ff */
[----:B------:R1:W-:Y:S01]  /*15990*/  LDGSTS.E [R4+0x30a00], [R6.64], !P2 ;  /* 0x30a0000006047fae */ /* 0x0003e2000d121848 */
[----:B--2---:R-:W-:-:S03]  /*159a0*/  IMAD.WIDE R8, R248, 0x4, R54 ;  /* 0x00000004f8087825 */ /* 0x004fc600078e0236 */
[----:B------:R-:W2:Y:S01]  /*159b0*/  LDL.LU.64 R54, [R1+0x3d8] ;  /* 0x0003d80001367983 */ /* 0x000ea20000300a00 */
[----:B-1----:R-:W-:-:S03]  /*159c0*/  IMAD.WIDE R6, R248, 0x4, R164 ;  /* 0x00000004f8067825 */ /* 0x002fc600078e02a4 */
[----:B------:R-:W2:Y:S01]  /*159d0*/  LDL.LU.64 R164, [R1+0x380] ;  /* 0x0003800001a47983 */ /* 0x000ea20000300a00 */
[----:B------:R-:W-:-:S03]  /*159e0*/  ISETP.GE.U32.AND P5, PT, R0, 0x7ffffef6, PT ;  /* 0x7ffffef60000780c */ /* 0x000fc60003fa6070 */
[----:B------:R3:W-:Y:S04]  /*159f0*/  STL.64 [R1+0x170], R8 ;  /* 0x0001700801007387 */ /* 0x0007e80000100a00 */
[----:B------:R3:W-:Y:S01]  /*15a00*/  LDGSTS.E [R4+0x31800], [R8.64], !P1 ;  /* 0x3180000008047fae */ /* 0x0007e2000c921848 */
[----:B------:R-:W-:-:S03]  /*15a10*/  IADD3 R0, R249, -0xcf, RZ ;  /* 0xffffff31f9007810 */ /* 0x000fc60007ffe0ff */
[----:B------:R1:W-:Y:S01]  /*15a20*/  STL.64 [R1+0x360], R6 ;  /* 0x0003600601007387 */ /* 0x0003e20000100a00 */
[----:B------:R-:W-:-:S03]  /*15a30*/  ISETP.GE.U32.AND P3, PT, R0, 0x7ffffef2, PT ;  /* 0x7ffffef20000780c */ /* 0x000fc60003f66070 */
[----:B------:R1:W-:Y:S01]  /*15a40*/  LDGSTS.E [R4+0x31a00], [R6.64], !P1 ;  /* 0x31a0000006047fae */ /* 0x0003e2000c921848 */
[----:B---3--:R-:W-:-:S03]  /*15a50*/  IMAD.WIDE R8, R248, 0x4, R108 ;  /* 0x00000004f8087825 */ /* 0x008fc600078e026c */
[----:B------:R-:W3:Y:S01]  /*15a60*/  LDL.LU.64 R108, [R1+0x3d0] ;  /* 0x0003d000016c7983 */ /* 0x000ee20000300a00 */
[----:B-1----:R-:W-:-:S03]  /*15a70*/  IMAD.WIDE R6, R248, 0x4, R58 ;  /* 0x00000004f8067825 */ /* 0x002fc600078e023a */
[----:B------:R-:W3:Y:S04]  /*15a80*/  LDL.LU.64 R58, [R1+0x388] ;  /* 0x00038800013a7983 */ /* 0x000ee80000300a00 */
[----:B------:R1:W-:Y:S04]  /*15a90*/  STL.64 [R1+0x178], R8 ;  /* 0x0001780801007387 */ /* 0x0003e80000100a00 */
[----:B------:R1:W-:Y:S04]  /*15aa0*/  LDGSTS.E [R4+0x32800], [R8.64], !P5 ;  /* 0x3280000008047fae */ /* 0x0003e8000e921848 */
        /* <DEDUP_REMOVED lines=9> */
[----:B------:R-:W-:-:S03]  /*15b40*/  IADD3 R0, R249, -0xd3, RZ ;  /* 0xffffff2df9007810 */ /* 0x000fc60007ffe0ff */
[----:B------:R1:W-:Y:S01]  /*15b50*/  LDGSTS.E [R4+0x33a00], [R6.64], !P3 ;  /* 0x33a0000006047fae */ /* 0x0003e2000d921848 */
[----:B----4-:R-:W-:-:S03]  /*15b60*/  IMAD.WIDE R8, R248, 0x4, R162 ;  /* 0x00000004f8087825 */ /* 0x010fc600078e02a2 */
[----:B------:R-:W4:Y:S01]  /*15b70*/  LDL.LU.64 R162, [R1+0x3c0] ;  /* 0x0003c00001a27983 */ /* 0x000f220000300a00 */
[----:B------:R-:W-:Y:S01]  /*15b80*/  ISETP.GE.U32.AND P0, PT, R0, 0x7ffffeee, PT ;  /* 0x7ffffeee0000780c */ /* 0x000fe20003f06070 */
[----:B-1----:R-:W-:Y:S02]  /*15b90*/  IMAD.WIDE R6, R248, 0x4, R56 ;  /* 0x00000004f8067825 */ /* 0x002fe400078e0238 */
[----:B------:R-:W4:Y:S01]  /*15ba0*/  LDL.LU.64 R56, [R1+0x398] ;  /* 0x0003980001387983 */ /* 0x000f220000300a00 */
[----:B------:R-:W-:-:S03]  /*15bb0*/  IADD3 R0, R249, -0xd7, RZ ;  /* 0xffffff29f9007810 */ /* 0x000fc60007ffe0ff */
[----:B------:R2:W-:Y:S06]  /*15bc0*/  STL.64 [R1+0x188], R8 ;  /* 0x0001880801007387 */ /* 0x0005ec0000100a00 */
[----:B------:R2:W-:Y:S04]  /*15bd0*/  LDGSTS.E [R4+0x34800], [R8.64], !P0 ;  /* 0x3480000008047fae */ /* 0x0005e8000c121848 */
[----:B------:R1:W-:Y:S01]  /*15be0*/  STL.64 [R1+0x378], R6 ;  /* 0x0003780601007387 */ /* 0x0003e20000100a00 */
[----:B------:R-:W-:-:S02]  /*15bf0*/  ISETP.GE.U32.AND P2, PT, R0, 0x7ffffeea, PT ;  /* 0x7ffffeea0000780c */ /* 0x000fc40003f46070 */
[C---:B------:R-:W-:Y:S01]  /*15c00*/  IADD3 R0, R249.reuse, -0xdb, RZ ;  /* 0xffffff25f9007810 */ /* 0x040fe20007ffe0ff */
[----:B------:R1:W-:Y:S03]  /*15c10*/  LDGSTS.E [R4+0x34a00], [R6.64], !P0 ;  /* 0x34a0000006047fae */ /* 0x0003e6000c121848 */
[----:B------:R-:W-:Y:S01]  /*15c20*/  ISETP.GE.U32.AND P1, PT, R0, 0x7ffffee6, PT ;  /* 0x7ffffee60000780c */ /* 0x000fe20003f26070 */
[C---:B--2---:R-:W-:Y:S02]  /*15c30*/  IMAD.WIDE R8, R248.reuse, 0x4, R54 ;  /* 0x00000004f8087825 */ /* 0x044fe400078e0236 */
[----:B------:R-:W2:Y:S02]  /*15c40*/  LDL.LU.64 R54, [R1+0x3b8] ;  /* 0x0003b80001367983 */ /* 0x000ea40000300a00 */
[----:B-1----:R-:W-:Y:S02]  /*15c50*/  IMAD.WIDE R6, R248, 0x4, R164 ;  /* 0x00000004f8067825 */ /* 0x002fe400078e02a4 */
[----:B------:R-:W2:Y:S01]  /*15c60*/  LDL.LU.64 R164, [R1+0x3a0] ;  /* 0x0003a00001a47983 */ /* 0x000ea20000300a00 */
[----:B------:R-:W-:-:S03]  /*15c70*/  IADD3 R0, R249, -0xdf, RZ ;  /* 0xffffff21f9007810 */ /* 0x000fc60007ffe0ff */
[----:B------:R3:W-:Y:S04]  /*15c80*/  STL.64 [R1+0x190], R8 ;  /* 0x0001900801007387 */ /* 0x0007e80000100a00 */
[----:B------:R3:W-:Y:S04]  /*15c90*/  LDGSTS.E [R4+0x35800], [R8.64], !P2 ;  /* 0x3580000008047fae */ /* 0x0007e8000d121848 */
[----:B------:R1:W-:Y:S01]  /*15ca0*/  STL.64 [R1+0x380], R6 ;  /* 0x0003800601007387 */ /* 0x0003e20000100a00 */
[----:B------:R-:W-:-:S03]  /*15cb0*/  ISETP.GE.U32.AND P5, PT, R0, 0x7ffffee2, PT ;  /* 0x7ffffee20000780c */ /* 0x000fc60003fa6070 */
[----:B------:R1:W-:Y:S01]  /*15cc0*/  LDGSTS.E [R4+0x35a00], [R6.64], !P2 ;  /* 0x35a0000006047fae */ /* 0x0003e2000d121848 */
[----:B---3--:R-:W-:-:S03]  /*15cd0*/  IMAD.WIDE R8, R248, 0x4, R108 ;  /* 0x00000004f8087825 */ /* 0x008fc600078e026c */
[----:B------:R-:W3:Y:S01]  /*15ce0*/  LDL.LU.64 R108, [R1+0x3b0] ;  /* 0x0003b000016c7983 */ /* 0x000ee20000300a00 */
[----:B-1----:R-:W-:-:S03]  /*15cf0*/  IMAD.WIDE R6, R248, 0x4, R58 ;  /* 0x00000004f8067825 */ /* 0x002fc600078e023a */
[----:B------:R-:W3:Y:S04]  /*15d00*/  LDL.LU.64 R58, [R1+0x3a8] ;  /* 0x0003a800013a7983 */ /* 0x000ee80000300a00 */
[----:B------:R-:W-:Y:S04]  /*15d10*/  STL.64 [R1+0x198], R8 ;  /* 0x0001980801007387 */ /* 0x000fe80000100a00 */
[----:B------:R4:W-:Y:S04]  /*15d20*/  LDGSTS.E [R4+0x36800], [R8.64], !P1 ;  /* 0x3680000008047fae */ /* 0x0009e8000c921848 */
[----:B------:R1:W-:Y:S04]  /*15d30*/  STL.64 [R1+0x388], R6 ;  /* 0x0003880601007387 */ /* 0x0003e80000100a00 */
[----:B------:R1:W-:Y:S02]  /*15d40*/  LDGSTS.E [R4+0x36a00], [R6.64], !P1 ;  /* 0x36a0000006047fae */ /* 0x0003e4000c921848 */
[----:B-1----:R-:W-:-:S02]  /*15d50*/  IMAD.WIDE R6, R248, 0x4, R110 ;  /* 0x00000004f8067825 */ /* 0x002fc400078e026e */
[----:B------:R-:W3:Y:S02]  /*15d60*/  LDL.LU.64 R110, [R1+0x1c0] ;  /* 0x0001c000016e7983 */ /* 0x000ee40000300a00 */
[C---:B------:R-:W-:Y:S02]  /*15d70*/  IMAD.WIDE R2, R248.reuse, 0x4, R2 ;  /* 0x00000004f8027825 */ /* 0x040fe400078e0202 */
[----:B------:R-:W3:Y:S04]  /*15d80*/  LDL.LU.64 R112, [R1+0x208] ;  /* 0x0002080001707983 */ /* 0x000ee80000300a00 */
[----:B------:R-:W-:Y:S04]  /*15d90*/  STL.64 [R1+0x1a0], R6 ;  /* 0x0001a00601007387 */ /* 0x000fe80000100a00 */
[----:B------:R1:W-:Y:S04]  /*15da0*/  LDGSTS.E [R4+0x37800], [R6.64], !P5 ;  /* 0x3780000006047fae */ /* 0x0003e8000e921848 */
[----:B------:R1:W-:Y:S01]  /*15db0*/  STL.64 [R1+0x390], R2 ;  /* 0x0003900201007387 */ /* 0x0003e20000100a00 */
[----:B----4-:R-:W-:-:S03]  /*15dc0*/  IMAD.WIDE R8, R248, 0x4, R162 ;  /* 0x00000004f8087825 */ /* 0x010fc600078e02a2 */
[----:B------:R1:W-:Y:S04]  /*15dd0*/  LDGSTS.E [R4+0x37a00], [R2.64], !P5 ;  /* 0x37a0000002047fae */ /* 0x0003e8000e921848 */
[----:B-1----:R-:W4:Y:S04]  /*15de0*/  LDL.LU.64 R2, [R1+0x1c8] ;  /* 0x0001c80001027983 */ /* 0x002f280000300a00 */
[----:B------:R-:W4:Y:S01]  /*15df0*/  LDL.LU.64 R162, [R1+0x200] ;  /* 0x0002000001a27983 */ /* 0x000f220000300a00 */
[----:B------:R-:W-:-:S04]  /*15e00*/  IADD3 R0, R249, -0xe3, RZ ;  /* 0xffffff1df9007810 */ /* 0x000fc80007ffe0ff */
[----:B------:R-:W-:Y:S01]  /*15e10*/  ISETP.GE.U32.AND P3, PT, R0, 0x7ffffede, PT ;  /* 0x7ffffede0000780c */ /* 0x000fe20003f66070 */
[----:B------:R-:W-:Y:S01]  /*15e20*/  IMAD.WIDE R6, R248, 0x4, R56 ;  /* 0x00000004f8067825 */ /* 0x000fe200078e0238 */
[----:B------:R2:W-:Y:S01]  /*15e30*/  STL.64 [R1+0x1a8], R8 ;  /* 0x0001a80801007387 */ /* 0x0005e20000100a00 */
[----:B------:R-:W-:-:S03]  /*15e40*/  IADD3 R0, R249, -0xe7, RZ ;  /* 0xffffff19f9007810 */ /* 0x000fc60007ffe0ff */
[----:B------:R1:W-:Y:S04]  /*15e50*/  STL.64 [R1+0x398], R6 ;  /* 0x0003980601007387 */ /* 0x0003e80000100a00 */
[----:B------:R-:W4:Y:S04]  /*15e60*/  LDL.LU.64 R56, [R1+0x1d0] ;  /* 0x0001d00001387983 */ /* 0x000f280000300a00 */
[----:B------:R2:W-:Y:S01]  /*15e70*/  LDGSTS.E [R4+0x38800], [R8.64], !P3 ;  /* 0x3880000008047fae */ /* 0x0005e2000d921848 */
[----:B------:R-:W-:Y:S01]  /*15e80*/  ISETP.GE.U32.AND P0, PT, R0, 0x7ffffeda, PT ;  /* 0x7ffffeda0000780c */ /* 0x000fe20003f06070 */
[----:B--2---:R-:W-:-:S02]  /*15e90*/  IMAD.WIDE R8, R248, 0x4, R54 ;  /* 0x00000004f8087825 */ /* 0x004fc400078e0236 */
[----:B------:R1:W-:Y:S04]  /*15ea0*/  LDGSTS.E [R4+0x38a00], [R6.64], !P3 ;  /* 0x38a0000006047fae */ /* 0x0003e8000d921848 */
[----:B------:R-:W2:Y:S01]  /*15eb0*/  LDL.LU.64 R54, [R1+0x1f8] ;  /* 0x0001f80001367983 */ /* 0x000ea20000300a00 */
[----:B------:R-:W-:-:S03]  /*15ec0*/  IADD3 R0, R249, -0xeb, RZ ;  /* 0xffffff15f9007810 */ /* 0x000fc60007ffe0ff */
[----:B------:R3:W-:Y:S01]  /*15ed0*/  STL.64 [R1+0x1b0], R8 ;  /* 0x0001b00801007387 */ /* 0x0007e20000100a00 */
[----:B------:R-:W-:Y:S01]  /*15ee0*/  ISETP.GE.U32.AND P2, PT, R0, 0x7ffffed6, PT ;  /* 0x7ffffed60000780c */ /* 0x000fe20003f46070 */
[----:B-1----:R-:W-:Y:S02]  /*15ef0*/  IMAD.WIDE R6, R248, 0x4, R164 ;  /* 0x00000004f8067825 */ /* 0x002fe400078e02a4 */
[----:B------:R3:W-:Y:S01]  /*15f00*/  LDGSTS.E [R4+0x39800], [R8.64], !P0 ;  /* 0x3980000008047fae */ /* 0x0007e2000c121848 */
[----:B------:R-:W-:-:S03]  /*15f10*/  IADD3 R0, R249, -0xef, RZ ;  /* 0xffffff11f9007810 */ /* 0x000fc60007ffe0ff */
[----:B------:R1:W-:Y:S04]  /*15f20*/  STL.64 [R1+0x3a0], R6 ;  /* 0x0003a00601007387 */ /* 0x0003e80000100a00 */
[----:B------:R-:W2:Y:S01]  /*15f30*/  LDL.LU.64 R164, [R1+0x1d8] ;  /* 0x0001d80001a47983 */ /* 0x000ea20000300a00 */
[----:B------:R-:W-:-:S03]  /*15f40*/  ISETP.GE.U32.AND P1, PT, R0, 0x7ffffed2, PT ;  /* 0x7ffffed20000780c */ /* 0x000fc60003f26070 */
[----:B------:R1:W-:Y:S01]  /*15f50*/  LDGSTS.E [R4+0x39a00], [R6.64], !P0 ;  /* 0x39a0000006047fae */ /* 0x0003e2000c121848 */
[----:B---3--:R-:W-:-:S03]  /*15f60*/  IMAD.WIDE R8, R248, 0x4, R108 ;  /* 0x00000004f8087825 */ /* 0x008fc600078e026c */
[----:B------:R-:W3:Y:S01]  /*15f70*/  LDL.LU.64 R108, [R1+0x1f0] ;  /* 0x0001f000016c7983 */ /* 0x000ee20000300a00 */
[----:B-1----:R-:W-:-:S03]  /*15f80*/  IMAD.WIDE R6, R248, 0x4, R58 ;  /* 0x00000004f8067825 */ /* 0x002fc600078e023a */
[----:B------:R1:W-:Y:S04]  /*15f90*/  STL.64 [R1+0x1b8], R8 ;  /* 0x0001b80801007387 */ /* 0x0003e80000100a00 */
[----:B------:R1:W-:Y:S04]  /*15fa0*/  LDGSTS.E [R4+0x3a800], [R8.64], !P2 ;  /* 0x3a80000008047fae */ /* 0x0003e8000d121848 */
[----:B------:R1:W-:Y:S04]  /*15fb0*/  STL.64 [R1+0x3d0], R6 ;  /* 0x0003d00601007387 */ /* 0x0003e80000100a00 */
[----:B------:R-:W3:Y:S04]  /*15fc0*/  LDL.LU.64 R58, [R1+0x1e0] ;  /* 0x0001e000013a7983 */ /* 0x000ee80000300a00 */
[----:B------:R1:W-:Y:S02]  /*15fd0*/  LDGSTS.E [R4+0x3aa00], [R6.64], !P2 ;  /* 0x3aa0000006047fae */ /* 0x0003e4000d121848 */
[----:B-1----:R-:W-:-:S02]  /*15fe0*/  IMAD.WIDE R8, R248, 0x4, R110 ;  /* 0x00000004f8087825 */ /* 0x002fc400078e026e */
[----:B------:R-:W3:Y:S02]  /*15ff0*/  LDL.LU.64 R110, [R1+0x1e8] ;  /* 0x0001e800016e7983 */ /* 0x000ee40000300a00 */
[C---:B------:R-:W-:Y:S02]  /*16000*/  IMAD.WIDE R6, R248.reuse, 0x4, R112 ;  /* 0x00000004f8067825 */ /* 0x040fe400078e0270 */
[----:B------:R4:W-:Y:S04]  /*16010*/  STL.64 [R1+0x1c0], R8 ;  /* 0x0001c00801007387 */ /* 0x0009e80000100a00 */
[----:B------:R4:W-:Y:S04]  /*16020*/  LDGSTS.E [R4+0x3b800], [R8.64], !P1 ;  /* 0x3b80000008047fae */ /* 0x0009e8000c921848 */
[----:B------:R1:W-:Y:S04]  /*16030*/  STL.64 [R1+0x3c8], R6 ;  /* 0x0003c80601007387 */ /* 0x0003e80000100a00 */
[----:B------:R1:W-:Y:S01]  /*16040*/  LDGSTS.E [R4+0x3ba00], [R6.64], !P1 ;  /* 0x3ba0000006047fae */ /* 0x0003e2000c921848 */
[----:B----4-:R-:W-:-:S04]  /*16050*/  IMAD.WIDE R8, R248, 0x4, R2 ;  /* 0x00000004f8087825 */ /* 0x010fc800078e0202 */
[----:B-1----:R-:W-:Y:S02]  /*16060*/  IMAD.WIDE R6, R248, 0x4, R162 ;  /* 0x00000004f8067825 */ /* 0x002fe400078e02a2 */
[----:B------:R-:W4:Y:S04]  /*16070*/  LDL.LU.64 R162, [R1+0x468] ;  /* 0x0004680001a27983 */ /* 0x000f280000300a00 */
[----:B------:R-:W4:Y:S01]  /*16080*/  LDL.LU.64 R2, [R1+0x460] ;  /* 0x0004600001027983 */ /* 0x000f220000300a00 */
[----:B------:R-:W-:-:S04]  /*16090*/  IADD3 R0, R249, -0xf3, RZ ;  /* 0xffffff0df9007810 */ /* 0x000fc80007ffe0ff */
[----:B------:R-:W-:Y:S01]  /*160a0*/  ISETP.GE.U32.AND P5, PT, R0, 0x7ffffece, PT ;  /* 0x7ffffece0000780c */ /* 0x000fe20003fa6070 */
[----:B------:R1:W-:Y:S01]  /*160b0*/  STL.64 [R1+0x1c8], R8 ;  /* 0x0001c80801007387 */ /* 0x0003e20000100a00 */
[----:B------:R-:W-:-:S03]  /*160c0*/  IADD3 R0, R249, -0xf7, RZ ;  /* 0xffffff09f9007810 */ /* 0x000fc60007ffe0ff */
[----:B------:R2:W-:Y:S01]  /*160d0*/  STL.64 [R1+0x3c0], R6 ;  /* 0x0003c00601007387 */ /* 0x0005e20000100a00 */
[----:B------:R-:W-:-:S07]  /*160e0*/  ISETP.GE.U32.AND P3, PT, R0, 0x7ffffeca, PT ;  /* 0x7ffffeca0000780c */ /* 0x000fce0003f66070 */
[----:B------:R1:W-:Y:S04]  /*160f0*/  LDGSTS.E [R4+0x3c800], [R8.64], !P5 ;  /* 0x3c80000008047fae */ /* 0x0003e8000e921848 */
[----:B------:R2:W-:Y:S01]  /*16100*/  LDGSTS.E [R4+0x3ca00], [R6.64], !P5 ;  /* 0x3ca0000006047fae */ /* 0x0005e2000e921848 */
[----:B-1----:R-:W-:-:S04]  /*16110*/  IMAD.WIDE R8, R248, 0x4, R56 ;  /* 0x00000004f8087825 */ /* 0x002fc800078e0238 */
[----:B--2---:R-:W-:Y:S01]  /*16120*/  IMAD.WIDE R6, R248, 0x4, R54 ;  /* 0x00000004f8067825 */ /* 0x004fe200078e0236 */
[----:B------:R-:W-:Y:S01]  /*16130*/  IADD3 R0, R249, -0xfb, RZ ;  /* 0xffffff05f9007810 */ /* 0x000fe20007ffe0ff */
[----:B------:R-:W2:Y:S04]  /*16140*/  LDL.LU.64 R54, [R1+0x458] ;  /* 0x0004580001367983 */ /* 0x000ea80000300a00 */
[----:B------:R1:W-:Y:S04]  /*16150*/  STL.64 [R1+0x1d0], R8 ;  /* 0x0001d00801007387 */ /* 0x0003e80000100a00 */
[----:B------:R3:W-:Y:S04]  /*16160*/  STL.64 [R1+0x3b8], R6 ;  /* 0x0003b80601007387 */ /* 0x0007e80000100a00 */
[----:B------:R-:W2:Y:S01]  /*16170*/  LDL.LU.64 R56, [R1+0x450] ;  /* 0x0004500001387983 */ /* 0x000ea20000300a00 */
[----:B------:R-:W-:-:S03]  /*16180*/  ISETP.GE.U32.AND P0, PT, R0, 0x7ffffec6, PT ;  /* 0x7ffffec60000780c */ /* 0x000fc60003f06070 */
[----:B------:R1:W-:Y:S04]  /*16190*/  LDGSTS.E [R4+0x3d800], [R8.64], !P3 ;  /* 0x3d80000008047fae */ /* 0x0003e8000d921848 */
[----:B------:R3:W-:Y:S01]  /*161a0*/  LDGSTS.E [R4+0x3da00], [R6.64], !P3 ;  /* 0x3da0000006047fae */ /* 0x0007e2000d921848 */
[----:B------:R-:W-:Y:S01]  /*161b0*/  IADD3 R0, R249, -0xff, RZ ;  /* 0xffffff01f9007810 */ /* 0x000fe20007ffe0ff */
[----:B-1----:R-:W-:-:S03]  /*161c0*/  IMAD.WIDE R8, R248, 0x4, R164 ;  /* 0x00000004f8087825 */ /* 0x002fc600078e02a4 */
[----:B------:R-:W-:Y:S02]  /*161d0*/  ISETP.GE.U32.AND P2, PT, R0, 0x7ffffec2, PT ;  /* 0x7ffffec20000780c */ /* 0x000fe40003f46070 */
[----:B------:R1:W-:Y:S01]  /*161e0*/  LDGSTS.E [R4+0x3e800], [R8.64], !P0 ;  /* 0x3e80000008047fae */ /* 0x0003e2000c121848 */
[----:B------:R-:W-:-:S05]  /*161f0*/  IMAD.SHL.U32 R5, R5, 0x4, RZ ;  /* 0x0000000405057824 */ /* 0x000fca00078e00ff */
[----:B------:R-:W-:Y:S01]  /*16200*/  LOP3.LUT R168, R5, 0x60, RZ, 0x3c, !PT ;  /* 0x0000006005a87812 */ /* 0x000fe200078e3cff */
[C---:B---3--:R-:W-:Y:S02]  /*16210*/  IMAD.WIDE R6, R248.reuse, 0x4, R108 ;  /* 0x00000004f8067825 */ /* 0x048fe400078e026c */
[----:B------:R-:W3:Y:S04]  /*16220*/  LDL.LU.64 R108, [R1+0x448] ;  /* 0x00044800016c7983 */ /* 0x000ee80000300a00 */
[----:B------:R1:W-:Y:S04]  /*16230*/  STL.64 [R1+0x1d8], R8 ;  /* 0x0001d80801007387 */ /* 0x0003e80000100a00 */
[----:B------:R1:W-:Y:S04]  /*16240*/  STL.64 [R1+0x3b0], R6 ;  /* 0x0003b00601007387 */ /* 0x0003e80000100a00 */
[----:B------:R-:W3:Y:S04]  /*16250*/  LDL.LU.64 R164, [R1+0x440] ;  /* 0x0004400001a47983 */ /* 0x000ee80000300a00 */
[----:B------:R1:W-:Y:S02]  /*16260*/  LDGSTS.E [R4+0x3ea00], [R6.64], !P0 ;  /* 0x3ea0000006047fae */ /* 0x0003e4000c121848 */
[----:B-1----:R-:W-:-:S05]  /*16270*/  IMAD.WIDE R8, R248, 0x4, R58 ;  /* 0x00000004f8087825 */ /* 0x002fca00078e023a */
[----:B------:R1:W-:Y:S01]  /*16280*/  LDGSTS.E [R4+0x3f800], [R8.64], !P2 ;  /* 0x3f80000008047fae */ /* 0x0003e2000d121848 */
[----:B------:R-:W-:-:S03]  /*16290*/  IMAD.WIDE R6, R248, 0x4, R110 ;  /* 0x00000004f8067825 */ /* 0x000fc600078e026e */
[----:B------:R-:W3:Y:S04]  /*162a0*/  LDL.LU.64 R110, [R1+0x438] ;  /* 0x00043800016e7983 */ /* 0x000ee80000300a00 */
[----:B------:R-:W-:Y:S04]  /*162b0*/  STL.64 [R1+0x1e0], R8 ;  /* 0x0001e00801007387 */ /* 0x000fe80000100a00 */
[----:B------:R4:W-:Y:S04]  /*162c0*/  STL.64 [R1+0x3a8], R6 ;  /* 0x0003a80601007387 */ /* 0x0009e80000100a00 */
[----:B------:R-:W3:Y:S04]  /*162d0*/  LDL.LU.64 R60, [R1+0x3f0] ;  /* 0x0003f000013c7983 */ /* 0x000ee80000300a00 */
[----:B------:R1:W-:Y:S04]  /*162e0*/  LDGSTS.E [R4+0x3fa00], [R6.64], !P2 ;  /* 0x3fa0000006047fae */ /* 0x0003e8000d121848 */
[----:B-1----:R-:W3:Y:S01]  /*162f0*/  LDL.LU.64 R4, [R1+0x430] ;  /* 0x0004300001047983 */ /* 0x002ee20000300a00 */
[----:B----4-:R-:W-:-:S03]  /*16300*/  IMAD.WIDE R6, R248, 0x4, R2 ;  /* 0x00000004f8067825 */ /* 0x010fc600078e0202 */
[----:B------:R-:W4:Y:S01]  /*16310*/  LDL.LU.64 R2, [R1+0x3f8] ;  /* 0x0003f80001027983 */ /* 0x000f220000300a00 */
[----:B------:R-:W-:-:S04]  /*16320*/  IADD3 R0, R249, -0xc4, RZ ;  /* 0xffffff3cf9007810 */ /* 0x000fc80007ffe0ff */
[----:B------:R-:W-:Y:S01]  /*16330*/  ISETP.GE.U32.AND P1, PT, R0, 0x7ffffefd, PT ;  /* 0x7ffffefd0000780c */ /* 0x000fe20003f26070 */
[----:B------:R-:W-:Y:S01]  /*16340*/  IMAD.WIDE R162, R248, 0x4, R162 ;  /* 0x00000004f8a27825 */ /* 0x000fe200078e02a2 */
[----:B------:R1:W-:Y:S01]  /*16350*/  STL.64 [R1+0x3d8], R6 ;  /* 0x0003d80601007387 */ /* 0x0003e20000100a00 */
[----:B------:R-:W-:-:S04]  /*16360*/  IADD3 R0, R249, -0xc8, RZ ;  /* 0xffffff38f9007810 */ /* 0x000fc80007ffe0ff */
[----:B------:R-:W-:-:S06]  /*16370*/  ISETP.GE.U32.AND P5, PT, R0, 0x7ffffef9, PT ;  /* 0x7ffffef90000780c */ /* 0x000fcc0003fa6070 */
[----:B------:R1:W-:Y:S04]  /*16380*/  LDGSTS.E [R168+0x30c00], [R162.64], !P1 ;  /* 0x30c00000a2a87fae */ /* 0x0003e8000c921848 */
[----:B------:R1:W-:Y:S01]  /*16390*/  LDGSTS.E [R168+0x30e00], [R6.64], !P1 ;  /* 0x30e0000006a87fae */ /* 0x0003e2000c921848 */
[----:B------:R-:W-:-:S03]  /*163a0*/  IADD3 R0, R249, -0xcc, RZ ;  /* 0xffffff34f9007810 */ /* 0x000fc60007ffe0ff */
[----:B-1----:R-:W4:Y:S04]  /*163b0*/  LDL.LU.64 R6, [R1+0x428] ;  /* 0x0004280001067983 */ /* 0x002f280000300a00 */
[----:B------:R-:W4:Y:S01]  /*163c0*/  LDL.LU.64 R166, [R1+0x400] ;  /* 0x0004000001a67983 */ /* 0x000f220000300a00 */
[----:B--2---:R-:W-:-:S05]  /*163d0*/  IMAD.WIDE R8, R248, 0x4, R56 ;  /* 0x00000004f8087825 */ /* 0x004fca00078e0238 */
[----:B------:R1:W-:Y:S04]  /*163e0*/  STL.64 [R1+0x3e0], R8 ;  /* 0x0003e00801007387 */ /* 0x0003e80000100a00 */
[----:B------:R-:W2:Y:S04]  /*163f0*/  LDL.LU.64 R58, [R1+0x420] ;  /* 0x00042000013a7983 */ /* 0x000ea80000300a00 */
[----:B------:R-:W2:Y:S01]  /*16400*/  LDL.LU.64 R56, [R1+0x408] ;  /* 0x0004080001387983 */ /* 0x000ea20000300a00 */
[----:B------:R-:W-:Y:S01]  /*16410*/  IMAD.WIDE R54, R248, 0x4, R54 ;  /* 0x00000004f8367825 */ /* 0x000fe200078e0236 */
[----:B------:R-:W-:-:S02]  /*16420*/  ISETP.GE.U32.AND P3, PT, R0, 0x7ffffef5, PT ;  /* 0x7ffffef50000780c */ /* 0x000fc40003f66070 */
[----:B------:R-:W-:Y:S02]  /*16430*/  IADD3 R0, R249, -0xd0, RZ ;  /* 0xffffff30f9007810 */ /* 0x000fe40007ffe0ff */
[----:B------:R1:W-:Y:S04]  /*16440*/  LDGSTS.E [R168+0x31c00], [R54.64], !P5 ;  /* 0x31c0000036a87fae */ /* 0x0003e8000e921848 */
[----:B------:R1:W-:Y:S01]  /*16450*/  LDGSTS.E [R168+0x31e00], [R8.64], !P5 ;  /* 0x31e0000008a87fae */ /* 0x0003e2000e921848 */
[----:B------:R-:W-:Y:S01]  /*16460*/  ISETP.GE.U32.AND P0, PT, R0, 0x7ffffef1, PT ;  /* 0x7ffffef10000780c */ /* 0x000fe20003f06070 */
[----:B---3--:R-:W-:-:S05]  /*16470*/  IMAD.WIDE R108, R248, 0x4, R108 ;  /* 0x00000004f86c7825 */ /* 0x008fca00078e026c */
[----:B------:R3:W-:Y:S01]  /*16480*/  LDGSTS.E [R168+0x32c00], [R108.64], !P3 ;  /* 0x32c000006ca87fae */ /* 0x0007e2000d921848 */
[----:B-1----:R-:W-:-:S05]  /*16490*/  IMAD.WIDE R8, R248, 0x4, R164 ;  /* 0x00000004f8087825 */ /* 0x002fca00078e02a4 */
[----:B------:R1:W-:Y:S04]  /*164a0*/  STL.64 [R1+0x3e8], R8 ;  /* 0x0003e80801007387 */ /* 0x0003e80000100a00 */
[----:B------:R-:W3:Y:S04]  /*164b0*/  LDL.LU.64 R164, [R1+0x418] ;  /* 0x0004180001a47983 */ /* 0x000ee80000300a00 */
[----:B------:R1:W-:Y:S01]  /*164c0*/  LDGSTS.E [R168+0x32e00], [R8.64], !P3 ;  /* 0x32e0000008a87fae */ /* 0x0003e2000d921848 */
[----:B------:R-:W-:-:S03]  /*164d0*/  IMAD.WIDE R112, R248, 0x4, R110 ;  /* 0x00000004f8707825 */ /* 0x000fc600078e026e */
[----:B------:R-:W3:Y:S04]  /*164e0*/  LDL.LU.64 R110, [R1+0x410] ;  /* 0x00041000016e7983 */ /* 0x000ee80000300a00 */
[----:B------:R2:W-:Y:S01]  /*164f0*/  LDGSTS.E [R168+0x33c00], [R112.64], !P0 ;  /* 0x33c0000070a87fae */ /* 0x0005e2000c121848 */
[----:B-1----:R-:W-:-:S05]  /*16500*/  IMAD.WIDE R8, R248, 0x4, R60 ;  /* 0x00000004f8087825 */ /* 0x002fca00078e023c */
[----:B------:R4:W-:Y:S04]  /*16510*/  STL.64 [R1+0x3f0], R8 ;  /* 0x0003f00801007387 */ /* 0x0009e80000100a00 */
[----:B------:R4:W-:Y:S01]  /*16520*/  LDGSTS.E [R168+0x33e00], [R8.64], !P0 ;  /* 0x33e0000008a87fae */ /* 0x0009e2000c121848 */
[----:B------:R-:W-:-:S03]  /*16530*/  IMAD.WIDE R114, R248, 0x4, R4 ;  /* 0x00000004f8727825 */ /* 0x000fc600078e0204 */
[----:B------:R-:W3:Y:S01]  /*16540*/  LDL.LU.64 R4, [R1+0x228] ;  /* 0x0002280001047983 */ /* 0x000ee20000300a00 */
[----:B----4-:R-:W-:-:S03]  /*16550*/  IMAD.WIDE R8, R248, 0x4, R2 ;  /* 0x00000004f8087825 */ /* 0x010fc600078e0202 */
[----:B------:R-:W4:Y:S01]  /*16560*/  LDL.LU.64 R2, [R1+0x2d8] ;  /* 0x0002d80001027983 */ /* 0x000f220000300a00 */
[----:B------:R-:W-:-:S04]  /*16570*/  IADD3 R0, R249, -0xd4, RZ ;  /* 0xffffff2cf9007810 */ /* 0x000fc80007ffe0ff */
[----:B------:R-:W-:Y:S02]  /*16580*/  ISETP.GE.U32.AND P2, PT, R0, 0x7ffffeed, PT ;  /* 0x7ffffeed0000780c */ /* 0x000fe40003f46070 */
[----:B------:R-:W-:-:S04]  /*16590*/  IADD3 R0, R249, -0xd8, RZ ;  /* 0xffffff28f9007810 */ /* 0x000fc80007ffe0ff */
[----:B------:R-:W-:Y:S02]  /*165a0*/  ISETP.GE.U32.AND P1, PT, R0, 0x7ffffee9, PT ;  /* 0x7ffffee90000780c */ /* 0x000fe40003f26070 */
[----:B------:R-:W-:Y:S01]  /*165b0*/  IADD3 R0, R249, -0xdc, RZ ;  /* 0xffffff24f9007810 */ /* 0x000fe20007ffe0ff */
[----:B------:R1:W-:Y:S03]  /*165c0*/  STL.64 [R1+0x3f8], R8 ;  /* 0x0003f80801007387 */ /* 0x0003e60000100a00 */
[----:B------:R-:W-:Y:S01]  /*165d0*/  ISETP.GE.U32.AND P5, PT, R0, 0x7ffffee5, PT ;  /* 0x7ffffee50000780c */ /* 0x000fe20003fa6070 */
[----:B------:R1:W-:Y:S04]  /*165e0*/  LDGSTS.E [R168+0x34c00], [R114.64], !P2 ;  /* 0x34c0000072a87fae */ /* 0x0003e8000d121848 */
[----:B------:R1:W-:Y:S02]  /*165f0*/  LDGSTS.E [R168+0x34e00], [R8.64], !P2 ;  /* 0x34e0000008a87fae */ /* 0x0003e4000d121848 */
[----:B-1----:R-:W-:-:S04]  /*16600*/  IMAD.WIDE R8, R248, 0x4, R6 ;  /* 0x00000004f8087825 */ /* 0x002fc800078e0206 */
[C---:B------:R-:W-:Y:S01]  /*16610*/  IMAD.WIDE R6, R248.reuse, 0x4, R166 ;  /* 0x00000004f8067825 */ /* 0x040fe200078e02a6 */
[----:B------:R1:W-:Y:S04]  /*16620*/  STL.64 [R1+0x210], R8 ;  /* 0x0002100801007387 */ /* 0x0003e80000100a00 */
[----:B------:R1:W-:Y:S04]  /*16630*/  LDGSTS.E [R168+0x35c00], [R8.64], !P1 ;  /* 0x35c0000008a87fae */ /* 0x0003e8000c921848 */
[----:B------:R1:W-:Y:S04]  /*16640*/  STL.64 [R1+0x400], R6 ;  /* 0x0004000601007387 */ /* 0x0003e80000100a00 */
[----:B------:R1:W-:Y:S01]  /*16650*/  LDGSTS.E [R168+0x35e00], [R6.64], !P1 ;  /* 0x35e0000006a87fae */ /* 0x0003e2000c921848 */
[----:B--2---:R-:W-:-:S03]  /*16660*/  IMAD.WIDE R236, R248, 0x4, R58 ;  /* 0x00000004f8ec7825 */ /* 0x004fc600078e023a */
[----:B------:R-:W3:Y:S04]  /*16670*/  LDL.LU.64 R62, [R1+0x230] ;  /* 0x00023000013e7983 */ /* 0x000ee80000300a00 */
[----:B-1----:R-:W3:Y:S01]  /*16680*/  LDL.LU.64 R8, [R1+0x2c8] ;  /* 0x0002c80001087983 */ /* 0x002ee20000300a00 */
[----:B------:R-:W-:-:S03]  /*16690*/  IMAD.WIDE R6, R248, 0x4, R56 ;  /* 0x00000004f8067825 */ /* 0x000fc600078e0238 */
[----:B------:R1:W-:Y:S04]  /*166a0*/  LDGSTS.E [R168+0x36c00], [R236.64], !P5 ;  /* 0x36c00000eca87fae */ /* 0x0003e8000e921848 */
[----:B------:R1:W-:Y:S04]  /*166b0*/  STL.64 [R1+0x408], R6 ;  /* 0x0004080601007387 */ /* 0x0003e80000100a00 */
[----:B------:R1:W-:Y:S04]  /*166c0*/  LDGSTS.E [R168+0x36e00], [R6.64], !P5 ;  /* 0x36e0000006a87fae */ /* 0x0003e8000e921848 */
[----:B------:R-:W3:Y:S04]  /*166d0*/  LDL.LU.64 R56, [R1+0x238] ;  /* 0x0002380001387983 */ /* 0x000ee80000300a00 */
[----:B-1----:R-:W3:Y:S01]  /*166e0*/  LDL.LU.64 R6, [R1+0x2b0] ;  /* 0x0002b00001067983 */ /* 0x002ee20000300a00 */
[----:B------:R-:W-:-:S04]  /*166f0*/  IADD3 R0, R249, -0xe0, RZ ;  /* 0xffffff20f9007810 */ /* 0x000fc80007ffe0ff */
[----:B------:R-:W-:Y:S01]  /*16700*/  ISETP.GE.U32.AND P3, PT, R0, 0x7ffffee1, PT ;  /* 0x7ffffee10000780c */ /* 0x000fe20003f66070 */
[----:B---3--:R-:W-:-:S12]  /*16710*/  IMAD.WIDE R234, R248, 0x4, R164 ;  /* 0x00000004f8ea7825 */ /* 0x008fd800078e02a4 */
[----:B------:R1:W-:Y:S01]  /*16720*/  LDGSTS.E [R168+0x37c00], [R234.64], !P3 ;  /* 0x37c00000eaa87fae */ /* 0x0003e2000d921848 */
[----:B------:R-:W-:-:S05]  /*16730*/  IMAD.WIDE R10, R248, 0x4, R110 ;  /* 0x00000004f80a7825 */ /* 0x000fca00078e026e */
[----:B------:R3:W-:Y:S04]  /*16740*/  STL.64 [R1+0x418], R10 ;  /* 0x0004180a01007387 */ /* 0x0007e80000100a00 */
[----:B------:R-:W2:Y:S04]  /*16750*/  LDL.LU.64 R110, [R1+0x240] ;  /* 0x00024000016e7983 */ /* 0x000ea80000300a00 */
[----:B------:R-:W2:Y:S04]  /*16760*/  LDL.LU.64 R164, [R1+0x140] ;  /* 0x0001400001a47983 */ /* 0x000ea80000300a00 */
[----:B------:R-:W2:Y:S04]  /*16770*/  LDL.LU.64 R58, [R1+0x130] ;  /* 0x00013000013a7983 */ /* 0x000ea80000300a00 */
[----:B------:R-:W2:Y:S04]  /*16780*/  LDL.LU.64 R166, [R1+0x120] ;  /* 0x0001200001a67983 */ /* 0x000ea80000300a00 */
[----:B------:R-:W2:Y:S01]  /*16790*/  LDL.LU.64 R60, [R1+0x110] ;  /* 0x00011000013c7983 */ /* 0x000ea20000300a00 */
[----:B------:R-:W-:-:S03]  /*167a0*/  IMAD.WIDE R222, R248, 0x4, R4 ;  /* 0x00000004f8de7825 */ /* 0x000fc600078e0204 */
[----:B------:R3:W-:Y:S04]  /*167b0*/  LDGSTS.E [R168+0x37e00], [R10.64], !P3 ;  /* 0x37e000000aa87fae */ /* 0x0007e8000d921848 */
[----:B------:R-:W2:Y:S01]  /*167c0*/  LDL.LU.64 R4, [R1+0x470] ;  /* 0x0004700001047983 */ /* 0x000ea20000300a00 */
[----:B----4-:R-:W-:-:S03]  /*167d0*/  IMAD.WIDE R64, R248, 0x4, R2 ;  /* 0x00000004f8407825 */ /* 0x010fc600078e0202 */
[----:B---3--:R-:W3:Y:S04]  /*167e0*/  LDL.LU.64 R10, [R1+0x138] ;  /* 0x00013800010a7983 */ /* 0x008ee80000300a00 */
[----:B------:R-:W-:Y:S04]  /*167f0*/  STL.64 [R1+0x410], R64 ;  /* 0x0004104001007387 */ /* 0x000fe80000100a00 */
[----:B------:R-:W4:Y:S01]  /*16800*/  LDL.LU.64 R2, [R1+0x128] ;  /* 0x0001280001027983 */ /* 0x000f220000300a00 */
[----:B------:R-:W-:-:S03]  /*16810*/  IADD3 R0, R249, -0xe4, RZ ;  /* 0xffffff1cf9007810 */ /* 0x000fc60007ffe0ff */
[----:B------:R-:W4:Y:S01]  /*16820*/  LDL.LU.64 R170, [R1+0x118] ;  /* 0x0001180001aa7983 */ /* 0x000f220000300a00 */
[----:B------:R-:W-:Y:S02]  /*16830*/  ISETP.GE.U32.AND P0, PT, R0, 0x7ffffedd, PT ;  /* 0x7ffffedd0000780c */ /* 0x000fe40003f06070 */
[C---:B------:R-:W-:Y:S01]  /*16840*/  IADD3 R0, R249.reuse, -0xe8, RZ ;  /* 0xffffff18f9007810 */ /* 0x040fe20007ffe0ff */
[----:B------:R-:W4:Y:S03]  /*16850*/  LDL.LU.64 R116, [R1+0x108] ;  /* 0x0001080001747983 */ /* 0x000f260000300a00 */
[----:B------:R-:W-:Y:S02]  /*16860*/  ISETP.GE.U32.AND P2, PT, R0, 0x7ffffed9, PT ;  /* 0x7ffffed90000780c */ /* 0x000fe40003f46070 */
[----:B------:R-:W-:-:S04]  /*16870*/  IADD3 R0, R249, -0xec, RZ ;  /* 0xffffff14f9007810 */ /* 0x000fc80007ffe0ff */
[----:B------:R-:W-:Y:S01]  /*16880*/  ISETP.GE.U32.AND P1, PT, R0, 0x7ffffed5, PT ;  /* 0x7ffffed50000780c */ /* 0x000fe20003f26070 */
[----:B------:R1:W-:Y:S01]  /*16890*/  LDGSTS.E [R168+0x38c00], [R222.64], !P0 ;  /* 0x38c00000dea87fae */ /* 0x0003e2000c121848 */
[----:B------:R-:W-:-:S03]  /*168a0*/  IADD3 R0, R249, -0xf0, RZ ;  /* 0xffffff10f9007810 */ /* 0x000fc60007ffe0ff */
[----:B------:R1:W-:Y:S01]  /*168b0*/  LDGSTS.E [R168+0x38e00], [R64.64], !P0 ;  /* 0x38e0000040a87fae */ /* 0x0003e2000c121848 */
[----:B------:R-:W-:Y:S02]  /*168c0*/  ISETP.GE.U32.AND P5, PT, R0, 0x7ffffed1, PT ;  /* 0x7ffffed10000780c */ /* 0x000fe40003fa6070 */
[----:B------:R-:W-:-:S04]  /*168d0*/  IADD3 R0, R249, -0xf4, RZ ;  /* 0xffffff0cf9007810 */ /* 0x000fc80007ffe0ff */
[----:B------:R-:W-:Y:S02]  /*168e0*/  ISETP.GE.U32.AND P3, PT, R0, 0x7ffffecd, PT ;  /* 0x7ffffecd0000780c */ /* 0x000fe40003f66070 */
[----:B------:R-:W-:-:S04]  /*168f0*/  IADD3 R0, R249, -0xf8, RZ ;  /* 0xffffff08f9007810 */ /* 0x000fc80007ffe0ff */
[----:B------:R-:W-:Y:S02]  /*16900*/  ISETP.GE.U32.AND P0, PT, R0, 0x7ffffec9, PT ;  /* 0x7ffffec90000780c */ /* 0x000fe40003f06070 */
[----:B------:R-:W-:Y:S01]  /*16910*/  IADD3 R0, R249, -0xfc, RZ ;  /* 0xffffff04f9007810 */ /* 0x000fe20007ffe0ff */
[----:B------:R-:W-:-:S04]  /*16920*/  IMAD.WIDE R8, R248, 0x4, R8 ;  /* 0x00000004f8087825 */ /* 0x000fc800078e0208 */
[C---:B------:R-:W-:Y:S01]  /*16930*/  IMAD.WIDE R224, R248.reuse, 0x4, R62 ;  /* 0x00000004f8e07825 */ /* 0x040fe200078e023e */
[----:B------:R1:W-:Y:S04]  /*16940*/  STL.64 [R1+0x2d8], R8 ;  /* 0x0002d80801007387 */ /* 0x0003e80000100a00 */
[----:B------:R-:W4:Y:S04]  /*16950*/  LDL.LU.64 R62, [R1+0x100] ;  /* 0x00010000013e7983 */ /* 0x000f280000300a00 */
[----:B------:R1:W-:Y:S04]  /*16960*/  LDGSTS.E [R168+0x39c00], [R224.64], !P2 ;  /* 0x39c00000e0a87fae */ /* 0x0003e8000d121848 */
[----:B------:R1:W-:Y:S01]  /*16970*/  LDGSTS.E [R168+0x39e00], [R8.64], !P2 ;  /* 0x39e0000008a87fae */ /* 0x0003e2000d121848 */
[----:B------:R-:W-:Y:S01]  /*16980*/  IMAD.WIDE R6, R248, 0x4, R6 ;  /* 0x00000004f8067825 */ /* 0x000fe200078e0206 */
[----:B------:R-:W-:-:S04]  /*16990*/  ISETP.GE.U32.AND P2, PT, R0, 0x7ffffec5, PT ;  /* 0x7ffffec50000780c */ /* 0x000fc80003f46070 */
[----:B------:R1:W-:Y:S04]  /*169a0*/  STL.64 [R1+0x2c8], R6 ;  /* 0x0002c80601007387 */ /* 0x0003e80000100a00 */
[----:B-1----:R-:W4:Y:S01]  /*169b0*/  LDL.LU.64 R8, [R1+0xe8] ;  /* 0x0000e80001087983 */ /* 0x002f220000300a00 */
[----:B------:R-:W-:Y:S01]  /*169c0*/  IADD3 R0, R249, -0x100, RZ ;  /* 0xffffff00f9007810 */ /* 0x000fe20007ffe0ff */
[C---:B------:R-:W-:Y:S01]  /*169d0*/  IMAD.WIDE R56, R248.reuse, 0x4, R56 ;  /* 0x00000004f8387825 */ /* 0x040fe200078e0238 */
[----:B------:R-:W-:Y:S02]  /*169e0*/  LOP3.LUT R249, R169, 0x60, RZ, 0x3c, !PT ;  /* 0x00000060a9f97812 */ /* 0x000fe400078e3cff */
[----:B------:R-:W4:Y:S04]  /*169f0*/  LDL.LU.64 R168, [R1+0xc8] ;  /* 0x0000c80001a87983 */ /* 0x000f280000300a00 */
[----:B------:R1:W-:Y:S04]  /*16a00*/  LDGSTS.E [R249+0x3ac00], [R56.64], !P1 ;  /* 0x3ac0000038f97fae */ /* 0x0003e8000c921848 */
[----:B------:R1:W-:Y:S04]  /*16a10*/  LDGSTS.E [R249+0x3ae00], [R6.64], !P1 ;  /* 0x3ae0000006f97fae */ /* 0x0003e8000c921848 */
[----:B-1----:R-:W4:Y:S01]  /*16a20*/  LDL.LU.64 R6, [R1+0xa8] ;  /* 0x0000a80001067983 */ /* 0x002f220000300a00 */
[----:B--2---:R-:W-:-:S03]  /*16a30*/  IMAD.WIDE R118, R248, 0x4, R4 ;  /* 0x00000004f8767825 */ /* 0x004fc600078e0204 */
[----:B------:R-:W2:Y:S04]  /*16a40*/  LDL.LU.64 R4, [R1+0x88] ;  /* 0x0000880001047983 */ /* 0x000ea80000300a00 */
[----:B------:R1:W-:Y:S01]  /*16a50*/  STL.64 [R1+0x2b0], R118 ;  /* 0x0002b07601007387 */ /* 0x0003e20000100a00 */
[----:B---3--:R-:W-:-:S04]  /*16a60*/  IMAD.WIDE R64, R248, 0x4, R10 ;  /* 0x00000004f8407825 */ /* 0x008fc800078e020a */
[----:B----4-:R-:W-:Y:S02]  /*16a70*/  IMAD.WIDE R10, R248, 0x4, R2 ;  /* 0x00000004f80a7825 */ /* 0x010fe400078e0202 */
[----:B------:R-:W3:Y:S01]  /*16a80*/  LDL.LU.64 R2, [R1+0x68] ;  /* 0x0000680001027983 */ /* 0x000ee20000300a00 */
[----:B------:R-:W-:-:S03]  /*16a90*/  ISETP.GE.U32.AND P1, PT, R0, 0x7ffffec1, PT ;  /* 0x7ffffec10000780c */ /* 0x000fc60003f26070 */
[----:B------:R-:W4:Y:S01]  /*16aa0*/  S2R R0, SR_TID.X ;  /* 0x0000000000007919 */ /* 0x000f220000002100 */
[----:B------:R-:W-:-:S04]  /*16ab0*/  IMAD.WIDE R110, R248, 0x4, R110 ;  /* 0x00000004f86e7825 */ /* 0x000fc800078e026e */
[C---:B------:R-:W-:Y:S01]  /*16ac0*/  IMAD.WIDE R164, R248.reuse, 0x4, R164 ;  /* 0x00000004f8a47825 */ /* 0x040fe200078e02a4 */
[----:B------:R1:W-:Y:S03]  /*16ad0*/  LDGSTS.E [R249+0x3bc00], [R110.64], !P5 ;  /* 0x3bc000006ef97fae */ /* 0x0003e6000e921848 */
[C---:B------:R-:W-:Y:S01]  /*16ae0*/  IMAD.WIDE R58, R248.reuse, 0x4, R58 ;  /* 0x00000004f83a7825 */ /* 0x040fe200078e023a */
[----:B------:R1:W-:Y:S03]  /*16af0*/  LDGSTS.E [R249+0x3be00], [R118.64], !P5 ;  /* 0x3be0000076f97fae */ /* 0x0003e6000e921848 */
[C---:B------:R-:W-:Y:S01]  /*16b00*/  IMAD.WIDE R166, R248.reuse, 0x4, R166 ;  /* 0x00000004f8a67825 */ /* 0x040fe200078e02a6 */
[----:B------:R1:W-:Y:S03]  /*16b10*/  LDGSTS.E [R249+0x3cc00], [R164.64], !P3 ;  /* 0x3cc00000a4f97fae */ /* 0x0003e6000d921848 */
[C---:B------:R-:W-:Y:S01]  /*16b20*/  IMAD.WIDE R60, R248.reuse, 0x4, R60 ;  /* 0x00000004f83c7825 */ /* 0x040fe200078e023c */
[----:B------:R1:W-:Y:S03]  /*16b30*/  LDGSTS.E [R249+0x3ce00], [R64.64], !P3 ;  /* 0x3ce0000040f97fae */ /* 0x0003e6000d921848 */
[----:B------:R-:W-:-:S04]  /*16b40*/  IMAD.WIDE R170, R248, 0x4, R170 ;  /* 0x00000004f8aa7825 */ /* 0x000fc800078e02aa */
[----:B------:R-:W-:Y:S01]  /*16b50*/  IMAD.WIDE R116, R248, 0x4, R116 ;  /* 0x00000004f8747825 */ /* 0x000fe200078e0274 */
[----:B----4-:R-:W-:Y:S01]  /*16b60*/  SHF.R.S32.HI R248, RZ, 0x6, R0 ;  /* 0x00000006fff87819 */ /* 0x010fe20000011400 */
[----:B------:R4:W-:Y:S01]  /*16b70*/  STL.64 [R1+0x138], R64 ;  /* 0x0001384001007387 */ /* 0x0009e20000100a00 */
[----:B------:R-:W-:Y:S02]  /*16b80*/  LOP3.LUT R0, R0, 0x3f, RZ, 0xc0, !PT ;  /* 0x0000003f00007812 */ /* 0x000fe400078ec0ff */
[----:B------:R-:W-:Y:S01]  /*16b90*/  SGXT R248, R248, 0x1 ;  /* 0x00000001f8f8781a */ /* 0x000fe20000000200 */
[----:B------:R1:W-:Y:S01]  /*16ba0*/  LDGSTS.E [R249+0x3dc00], [R58.64], !P0 ;  /* 0x3dc000003af97fae */ /* 0x0003e2000c121848 */
[----:B------:R-:W-:-:S03]  /*16bb0*/  SHF.L.U32 R0, R0, 0x2, RZ ;  /* 0x0000000200007819 */ /* 0x000fc600000006ff */
[----:B------:R4:W-:Y:S01]  /*16bc0*/  STL.64 [R1+0x128], R10 ;  /* 0x0001280a01007387 */ /* 0x0009e20000100a00 */
[----:B------:R-:W-:-:S03]  /*16bd0*/  LOP3.LUT R0, R0, 0x110, R248, 0x78, !PT ;  /* 0x0000011000007812 */ /* 0x000fc600078e78f8 */
[----:B------:R4:W-:Y:S04]  /*16be0*/  LDGSTS.E [R249+0x3de00], [R10.64], !P0 ;  /* 0x3de000000af97fae */ /* 0x0009e8000c121848 */
[----:B-1----:R-:W3:Y:S04]  /*16bf0*/  LDL.LU.64 R118, [R1+0x1240] ;  /* 0x0012400001767983 */ /* 0x002ee80000300a00 */
[----:B------:R1:W-:Y:S04]  /*16c00*/  LDGSTS.E [R249+0x3ec00], [R166.64], !P2 ;  /* 0x3ec00000a6f97fae */ /* 0x0003e8000d121848 */
[----:B------:R1:W-:Y:S04]  /*16c10*/  STL.64 [R1+0x118], R170 ;  /* 0x000118aa01007387 */ /* 0x0003e80000100a00 */
[----:B------:R1:W-:Y:S04]  /*16c20*/  LDGSTS.E [R249+0x3ee00], [R170.64], !P2 ;  /* 0x3ee00000aaf97fae */ /* 0x0003e8000d121848 */
[----:B------:R1:W-:Y:S04]  /*16c30*/  STL.64 [R1+0x108], R116 ;  /* 0x0001087401007387 */ /* 0x0003e80000100a00 */
[----:B------:R1:W-:Y:S04]  /*16c40*/  LDGSTS.E [R249+0x3fc00], [R60.64], !P1 ;  /* 0x3fc000003cf97fae */ /* 0x0003e8000c921848 */
[----:B----4-:R-:W4:Y:S04]  /*16c50*/  LDL.LU.64 R64, [R1+0x1238] ;  /* 0x0012380001407983 */ /* 0x010f280000300a00 */
[----:B------:R1:W-:Y:S04]  /*16c60*/  LDGSTS.E [R249+0x3fe00], [R116.64], !P1 ;  /* 0x3fe0000074f97fae */ /* 0x0003e8000c921848 */
[----:B------:R-:W4:Y:S04]  /*16c70*/  LDL.LU.64 R10, [R1+0x1230] ;  /* 0x00123000010a7983 */ /* 0x000f280000300a00 */
[----:B-1----:R-:W4:Y:S01]  /*16c80*/  LDL.LU.64 R170, [R1+0x1228] ;  /* 0x0012280001aa7983 */ /* 0x002f220000300a00 */
[----:B------:R-:W-:-:S03]  /*16c90*/  IMAD.MOV.U32 R249, RZ, RZ, R63 ;  /* 0x000000fffff97224 */ /* 0x000fc600078e003f */
[----:B------:R-:W4:Y:S04]  /*16ca0*/  LDL.LU.64 R116, [R1+0x1220] ;  /* 0x0012200001747983 */ /* 0x000f280000300a00 */
[----:B------:R-:W0:Y:S04]  /*16cb0*/  LDGDEPBAR ;  /* 0x00000000000079af */ /* 0x000e280000000000 */
[----:B------:R1:W-:Y:S04]  /*16cc0*/  LDGSTS.E [R0+0x70000], [R62.64], P4 ;  /* 0x700000003e007fae */ /* 0x0003e8000a121848 */
[----:B------:R1:W-:Y:S04]  /*16cd0*/  STL [R1+0x113c], R62 ;  /* 0x00113c3e01007387 */ /* 0x0003e80000100800 */
[----:B------:R1:W-:Y:S04]  /*16ce0*/  LDGSTS.E [R0+0x70800], [R8.64], P4 ;  /* 0x7080000008007fae */ /* 0x0003e8000a121848 */
[----:B------:R1:W-:Y:S04]  /*16cf0*/  LDGSTS.E [R0+0x71000], [R168.64], P4 ;  /* 0x71000000a8007fae */ /* 0x0003e8000a121848 */
[----:B-1----:R-:W4:Y:S04]  /*16d00*/  LDL.LU.64 R62, [R1+0x1218] ;  /* 0x00121800013e7983 */ /* 0x002f280000300a00 */
[----:B------:R1:W-:Y:S04]  /*16d10*/  STL [R1+0x1134], R249 ;  /* 0x001134f901007387 */ /* 0x0003e80000100800 */
[----:B------:R1:W-:Y:S04]  /*16d20*/  STL [R1+0x1138], R8 ;  /* 0x0011380801007387 */ /* 0x0003e80000100800 */
[----:B------:R1:W-:Y:S02]  /*16d30*/  LDGSTS.E [R0+0x71800], [R6.64], P4 ;  /* 0x7180000006007fae */ /* 0x0003e4000a121848 */
[----:B-1----:R-:W-:-:S02]  /*16d40*/  IMAD.MOV.U32 R249, RZ, RZ, R9 ;  /* 0x000000fffff97224 */ /* 0x002fc400078e0009 */
[----:B------:R-:W4:Y:S04]  /*16d50*/  LDL.LU.64 R8, [R1+0x1210] ;  /* 0x0012100001087983 */ /* 0x000f280000300a00 */
[----:B------:R1:W-:Y:S04]  /*16d60*/  STL [R1+0x112c], R249 ;  /* 0x00112cf901007387 */ /* 0x0003e80000100800 */
[----:B------:R1:W-:Y:S02]  /*16d70*/  STL [R1+0x1130], R168 ;  /* 0x001130a801007387 */ /* 0x0003e40000100800 */
[----:B-1----:R-:W-:-:S02]  /*16d80*/  IMAD.MOV.U32 R249, RZ, RZ, R169 ;  /* 0x000000fffff97224 */ /* 0x002fc400078e00a9 */
[----:B------:R-:W4:Y:S04]  /*16d90*/  LDL.LU.64 R168, [R1+0x1208] ;  /* 0x0012080001a87983 */ /* 0x000f280000300a00 */
[----:B------:R1:W-:Y:S04]  /*16da0*/  STL [R1+0x1124], R249 ;  /* 0x001124f901007387 */ /* 0x0003e80000100800 */
[----:B------:R1:W-:Y:S02]  /*16db0*/  STL [R1+0x1128], R6 ;  /* 0x0011280601007387 */ /* 0x0003e40000100800 */
[----:B-1----:R-:W-:-:S02]  /*16dc0*/  IMAD.MOV.U32 R249, RZ, RZ, R7 ;  /* 0x000000fffff97224 */ /* 0x002fc400078e0007 */
[----:B------:R-:W4:Y:S04]  /*16dd0*/  LDL.LU.64 R6, [R1+0x1200] ;  /* 0x0012000001067983 */ /* 0x000f280000300a00 */
[----:B------:R2:W-:Y:S02]  /*16de0*/  STL [R1+0x111c], R249 ;  /* 0x00111cf901007387 */ /* 0x0005e40000100800 */
[----:B--2---:R-:W-:Y:S02]  /*16df0*/  MOV R249, R5 ;  /* 0x0000000500f97202 */ /* 0x004fe40000000f00 */
[----:B------:R1:W-:Y:S04]  /*16e00*/  LDGSTS.E [R0+0x72000], [R4.64], P4 ;  /* 0x7200000004007fae */ /* 0x0003e8000a121848 */
[----:B------:R1:W-:Y:S04]  /*16e10*/  STL [R1+0x1120], R4 ;  /* 0x0011200401007387 */ /* 0x0003e80000100800 */
[----:B---3--:R2:W-:Y:S04]  /*16e20*/  LDGSTS.E [R0+0x72800], [R2.64], P4 ;  /* 0x7280000002007fae */ /* 0x0085e8000a121848 */
[----:B-1----:R-:W3:Y:S04]  /*16e30*/  LDL.LU.64 R4, [R1+0x11f8] ;  /* 0x0011f80001047983 */ /* 0x002ee80000300a00 */
[----:B------:R1:W-:Y:S04]  /*16e40*/  STL [R1+0x1114], R249 ;  /* 0x001114f901007387 */ /* 0x0003e80000100800 */
[----:B------:R2:W-:Y:S01]  /*16e50*/  STL [R1+0x1118], R2 ;  /* 0x0011180201007387 */ /* 0x0005e20000100800 */
[----:B-1----:R-:W-:-:S03]  /*16e60*/  IMAD.MOV.U32 R249, RZ, RZ, R3 ;  /* 0x000000fffff97224 */ /* 0x002fc600078e0003 */
[----:B--2---:R-:W2:Y:S04]  /*16e70*/  LDL.LU.64 R2, [R1+0x11f0] ;  /* 0x0011f00001027983 */ /* 0x004ea80000300a00 */
[----:B------:R-:W-:Y:S04]  /*16e80*/  STL [R1+0x110c], R249 ;  /* 0x00110cf901007387 */ /* 0x000fe80000100800 */
[----:B--2---:R1:W-:Y:S04]  /*16e90*/  STL [R1+0x1110], R2 ;  /* 0x0011100201007387 */ /* 0x0043e80000100800 */
[----:B------:R1:W-:Y:S04]  /*16ea0*/  LDGSTS.E [R0+0x73000], [R2.64], P4 ;  /* 0x7300000002007fae */ /* 0x0003e8000a121848 */
[----:B------:R2:W-:Y:S04]  /*16eb0*/  STL [R1+0x1104], R3 ;  /* 0x0011040301007387 */ /* 0x0005e80000100800 */
[----:B---3--:R3:W-:Y:S01]  /*16ec0*/  LDGSTS.E [R0+0x73800], [R4.64], P4 ;  /* 0x7380000004007fae */ /* 0x0087e2000a121848 */
[----:B-1----:R-:W-:-:S03]  /*16ed0*/  IMAD.MOV.U32 R2, RZ, RZ, R114 ;  /* 0x000000ffff027224 */ /* 0x002fc600078e0072 */
[----:B----4-:R1:W-:Y:S01]  /*16ee0*/  LDGSTS.E [R0+0x74000], [R6.64], P4 ;  /* 0x7400000006007fae */ /* 0x0103e2000a121848 */
[----:B--2---:R-:W-:-:S03]  /*16ef0*/  IMAD.MOV.U32 R3, RZ, RZ, R115 ;  /* 0x000000ffff037224 */ /* 0x004fc600078e0073 */
[----:B------:R-:W2:Y:S04]  /*16f00*/  LDL.LU.64 R114, [R1+0x11e8] ;  /* 0x0011e80001727983 */ /* 0x000ea80000300a00 */
[----:B------:R3:W-:Y:S04]  /*16f10*/  STL [R1+0x1108], R4 ;  /* 0x0011080401007387 */ /* 0x0007e80000100800 */
[----:B------:R4:W-:Y:S04]  /*16f20*/  STL [R1+0x10fc], R5 ;  /* 0x0010fc0501007387 */ /* 0x0009e80000100800 */
[----:B------:R1:W-:Y:S01]  /*16f30*/  LDGSTS.E [R0+0x74800], [R8.64], P4 ;  /* 0x7480000008007fae */ /* 0x0003e2000a121848 */
[----:B---3--:R-:W-:-:S03]  /*16f40*/  IMAD.MOV.U32 R4, RZ, RZ, R60 ;  /* 0x000000ffff047224 */ /* 0x008fc600078e003c */
[----:B------:R3:W-:Y:S01]  /*16f50*/  LDGSTS.E [R0+0x75000], [R10.64], P4 ;  /* 0x750000000a007fae */ /* 0x0007e2000a121848 */
[----:B----4-:R-:W-:-:S03]  /*16f60*/  IMAD.MOV.U32 R5, RZ, RZ, R61 ;  /* 0x000000ffff057224 */ /* 0x010fc600078e003d */
[----:B------:R-:W4:Y:S04]  /*16f70*/  LDL.LU.64 R60, [R1+0x11e0] ;  /* 0x0011e000013c7983 */ /* 0x000f280000300a00 */
[----:B------:R1:W-:Y:S04]  /*16f80*/  STL [R1+0x1100], R6 ;  /* 0x0011000601007387 */ /* 0x0003e80000100800 */
[----:B------:R3:W-:Y:S04]  /*16f90*/  STL [R1+0x10f4], R7 ;  /* 0x0010f40701007387 */ /* 0x0007e80000100800 */
[----:B------:R3:W-:Y:S01]  /*16fa0*/  LDGSTS.E [R0+0x75800], [R12.64], P4 ;  /* 0x758000000c007fae */ /* 0x0007e2000a121848 */
[----:B-1----:R-:W-:-:S03]  /*16fb0*/  IMAD.MOV.U32 R6, RZ, RZ, R166 ;  /* 0x000000ffff067224 */ /* 0x002fc600078e00a6 */
[----:B------:R1:W-:Y:S01]  /*16fc0*/  LDGSTS.E [R0+0x76000], [R14.64], P4 ;  /* 0x760000000e007fae */ /* 0x0003e2000a121848 */
[----:B---3--:R-:W-:-:S03]  /*16fd0*/  MOV R7, R167 ;  /* 0x000000a700077202 */ /* 0x008fc60000000f00 */
[----:B------:R-:W3:Y:S04]  /*16fe0*/  LDL.LU.64 R166, [R1+0x11d8] ;  /* 0x0011d80001a67983 */ /* 0x000ee80000300a00 */
[----:B------:R1:W-:Y:S04]  /*16ff0*/  STL [R1+0x10f8], R8 ;  /* 0x0010f80801007387 */ /* 0x0003e80000100800 */
[----:B------:R1:W-:Y:S04]  /*17000*/  STL [R1+0x10ec], R9 ;  /* 0x0010ec0901007387 */ /* 0x0003e80000100800 */
[----:B------:R1:W-:Y:S02]  /*17010*/  LDGSTS.E [R0+0x76800], [R16.64], P4 ;  /* 0x7680000010007fae */ /* 0x0003e4000a121848 */
[----:B-1----:R-:W-:-:S02]  /*17020*/  IMAD.MOV.U32 R8, RZ, RZ, R112 ;  /* 0x000000ffff087224 */ /* 0x002fc400078e0070 */
[----:B------:R1:W-:Y:S01]  /*17030*/  LDGSTS.E [R0+0x77000], [R18.64], P4 ;  /* 0x7700000012007fae */ /* 0x0003e2000a121848 */
[----:B------:R-:W-:-:S03]  /*17040*/  IMAD.MOV.U32 R9, RZ, RZ, R113 ;  /* 0x000000ffff097224 */ /* 0x000fc600078e0071 */
[----:B------:R-:W2:Y:S04]  /*17050*/  LDL.LU.64 R112, [R1+0x11d0] ;  /* 0x0011d00001707983 */ /* 0x000ea80000300a00 */
        /* <DEDUP_REMOVED lines=9> */
[----:B------:R4:W-:Y:S01]  /*170f0*/  LDGSTS.E [R0+0x78800], [R24.64], P4 ;  /* 0x7880000018007fae */ /* 0x0009e2000a121848 */
[----:B-1----:R-:W-:-:S03]  /*17100*/  IMAD.MOV.U32 R12, RZ, RZ, R164 ;  /* 0x000000ffff0c7224 */ /* 0x002fc600078e00a4 */
[----:B------:R1:W-:Y:S01]  /*17110*/  LDGSTS.E [R0+0x79000], [R26.64], P4 ;  /* 0x790000001a007fae */ /* 0x0003e2000a121848 */
[----:B------:R-:W-:-:S03]  /*17120*/  IMAD.MOV.U32 R13, RZ, RZ, R165 ;  /* 0x000000ffff0d7224 */ /* 0x000fc600078e00a5 */
[----:B------:R-:W2:Y:S04]  /*17130*/  LDL.LU.64 R164, [R1+0x11c0] ;  /* 0x0011c00001a47983 */ /* 0x000ea80000300a00 */
[----:B------:R1:W-:Y:S04]  /*17140*/  STL [R1+0x10e0], R14 ;  /* 0x0010e00e01007387 */ /* 0x0003e80000100800 */
[----:B------:R1:W-:Y:S04]  /*17150*/  STL [R1+0x10d4], R15 ;  /* 0x0010d40f01007387 */ /* 0x0003e80000100800 */
[----:B------:R4:W-:Y:S01]  /*17160*/  LDGSTS.E [R0+0x79800], [R28.64], P4 ;  /* 0x798000001c007fae */ /* 0x0009e2000a121848 */
[----:B-1----:R-:W-:-:S03]  /*17170*/  MOV R14, R110 ;  /* 0x0000006e000e7202 */ /* 0x002fc60000000f00 */
[----:B------:R1:W-:Y:S01]  /*17180*/  LDGSTS.E [R0+0x7a000], [R30.64], P4 ;  /* 0x7a0000001e007fae */ /* 0x0003e2000a121848 */
[----:B------:R-:W-:-:S03]  /*17190*/  IMAD.MOV.U32 R15, RZ, RZ, R111 ;  /* 0x000000ffff0f7224 */ /* 0x000fc600078e006f */
[----:B------:R-:W2:Y:S04]  /*171a0*/  LDL.LU.64 R110, [R1+0x11b8] ;  /* 0x0011b800016e7983 */ /* 0x000ea80000300a00 */
[----:B------:R1:W-:Y:S04]  /*171b0*/  STL [R1+0x10d8], R16 ;  /* 0x0010d81001007387 */ /* 0x0003e80000100800 */
[----:B------:R1:W-:Y:S04]  /*171c0*/  STL [R1+0x10cc], R17 ;  /* 0x0010cc1101007387 */ /* 0x0003e80000100800 */
[----:B------:R1:W-:Y:S02]  /*171d0*/  LDGSTS.E [R0+0x7a800], [R32.64], P4 ;  /* 0x7a80000020007fae */ /* 0x0003e4000a121848 */
[----:B-1----:R-:W-:-:S02]  /*171e0*/  IMAD.MOV.U32 R16, RZ, RZ, R56 ;  /* 0x000000ffff107224 */ /* 0x002fc400078e0038 */
[----:B------:R-:W1:Y:S01]  /*171f0*/  S2R R249, SR_TID.X ;  /* 0x0000000000f97919 */ /* 0x000e620000002100 */
[----:B------:R-:W-:-:S03]  /*17200*/  IMAD.MOV.U32 R17, RZ, RZ, R57 ;  /* 0x000000ffff117224 */ /* 0x000fc600078e0039 */
[----:B------:R-:W2:Y:S04]  /*17210*/  LDL.LU.64 R56, [R1+0x11b0] ;  /* 0x0011b00001387983 */ /* 0x000ea80000300a00 */
[----:B------:R1:W-:Y:S04]  /*17220*/  STL [R1+0x10d0], R18 ;  /* 0x0010d01201007387 */ /* 0x0003e80000100800 */
[----:B------:R1:W-:Y:S04]  /*17230*/  STL [R1+0x10c4], R19 ;  /* 0x0010c41301007387 */ /* 0x0003e80000100800 */
[----:B------:R4:W-:Y:S01]  /*17240*/  LDGSTS.E [R0+0x7b000], [R34.64], P4 ;  /* 0x7b00000022007fae */ /* 0x0009e2000a121848 */
[----:B-1----:R-:W-:-:S02]  /*17250*/  IMAD.MOV.U32 R18, RZ, RZ, R162 ;  /* 0x000000ffff127224 */ /* 0x002fc400078e00a2 */
[----:B------:R-:W-:Y:S02]  /*17260*/  IMAD.MOV.U32 R19, RZ, RZ, R163 ;  /* 0x000000ffff137224 */ /* 0x000fe400078e00a3 */
[----:B------:R-:W2:Y:S04]  /*17270*/  LDL.LU.64 R162, [R1+0x11a8] ;  /* 0x0011a80001a27983 */ /* 0x000ea80000300a00 */
[----:B------:R1:W-:Y:S04]  /*17280*/  STL [R1+0x10c8], R20 ;  /* 0x0010c81401007387 */ /* 0x0003e80000100800 */
[----:B------:R1:W-:Y:S02]  /*17290*/  STL [R1+0x10bc], R21 ;  /* 0x0010bc1501007387 */ /* 0x0003e40000100800 */
[----:B-1----:R-:W-:Y:S01]  /*172a0*/  IMAD.MOV.U32 R20, RZ, RZ, R108 ;  /* 0x000000ffff147224 */ /* 0x002fe200078e006c */
[----:B------:R-:W-:-:S02]  /*172b0*/  MOV R21, R109 ;  /* 0x0000006d00157202 */ /* 0x000fc40000000f00 */
[----:B------:R-:W2:Y:S04]  /*172c0*/  LDL.LU.64 R108, [R1+0x11a0] ;  /* 0x0011a000016c7983 */ /* 0x000ea80000300a00 */
[----:B------:R1:W-:Y:S04]  /*172d0*/  STL [R1+0x10c0], R22 ;  /* 0x0010c01601007387 */ /* 0x0003e80000100800 */
[----:B------:R1:W-:Y:S02]  /*172e0*/  STL [R1+0x10b4], R23 ;  /* 0x0010b41701007387 */ /* 0x0003e40000100800 */
[----:B-1----:R-:W-:-:S02]  /*172f0*/  IMAD.MOV.U32 R22, RZ, RZ, R54 ;  /* 0x000000ffff167224 */ /* 0x002fc400078e0036 */
[----:B------:R-:W-:Y:S02]  /*17300*/  IMAD.MOV.U32 R23, RZ, RZ, R55 ;  /* 0x000000ffff177224 */ /* 0x000fe400078e0037 */
[----:B------:R-:W2:Y:S04]  /*17310*/  LDL.LU.64 R54, [R1+0x1198] ;  /* 0x0011980001367983 */ /* 0x000ea80000300a00 */
[----:B------:R-:W-:Y:S04]  /*17320*/  STL [R1+0x10b8], R24 ;  /* 0x0010b81801007387 */ /* 0x000fe80000100800 */
        /* <DEDUP_REMOVED lines=8> */
[----:B------:R1:W-:Y:S04]  /*173b0*/  STL [R1+0x108c], R33 ;  /* 0x00108c2101007387 */ /* 0x0003e80000100800 */
[----:B------:R1:W-:Y:S04]  /*173c0*/  STL [R1+0x1090], R34 ;  /* 0x0010902201007387 */ /* 0x0003e80000100800 */
[----:B------:R1:W-:Y:S04]  /*173d0*/  STL [R1+0x1084], R35 ;  /* 0x0010842301007387 */ /* 0x0003e80000100800 */
        /* <DEDUP_REMOVED lines=12> */
[----:B-1----:R-:W2:Y:S04]  /*174a0*/  LDL.LU.64 R32, [R1+0xf8] ;  /* 0x0000f80001207983 */ /* 0x002ea80000300a00 */
[----:B------:R-:W-:Y:S04]  /*174b0*/  STL [R1+0x1058], R48 ;  /* 0x0010583001007387 */ /* 0x000fe80000100800 */
[----:B------:R-:W3:Y:S04]  /*174c0*/  LDL.LU.64 R30, [R1+0xe0] ;  /* 0x0000e000011e7983 */ /* 0x000ee80000300a00 */
[----:B------:R-:W-:Y:S04]  /*174d0*/  STL [R1+0x104c], R49 ;  /* 0x00104c3101007387 */ /* 0x000fe80000100800 */
[----:B----4-:R-:W4:Y:S04]  /*174e0*/  LDL.LU.64 R28, [R1+0xc0] ;  /* 0x0000c000011c7983 */ /* 0x010f280000300a00 */
[----:B------:R-:W4:Y:S04]  /*174f0*/  LDL.LU.64 R26, [R1+0xa0] ;  /* 0x0000a000011a7983 */ /* 0x000f280000300a00 */
[----:B------:R-:W-:Y:S04]  /*17500*/  STL [R1+0x1050], R50 ;  /* 0x0010503201007387 */ /* 0x000fe80000100800 */
[----:B------:R-:W4:Y:S01]  /*17510*/  LDL.LU.64 R24, [R1+0x80] ;  /* 0x0000800001187983 */ /* 0x000f220000300a00 */
[----:B------:R-:W-:-:S02]  /*17520*/  SHF.R.S32.HI R0, RZ, 0x6, R249 ;  /* 0x00000006ff007819 */ /* 0x000fc400000114f9 */
[----:B------:R-:W-:Y:S02]  /*17530*/  LOP3.LUT R249, R249, 0x3f, RZ, 0xc0, !PT ;  /* 0x0000003ff9f97812 */ /* 0x000fe400078ec0ff */
[----:B------:R-:W-:-:S03]  /*17540*/  SGXT R0, R0, 0x1 ;  /* 0x000000010000781a */ /* 0x000fc60000000200 */
[----:B------:R-:W-:-:S05]  /*17550*/  IMAD.SHL.U32 R34, R249, 0x4, RZ ;  /* 0x00000004f9227824 */ /* 0x000fca00078e00ff */
[----:B------:R-:W-:Y:S02]  /*17560*/  LOP3.LUT R34, R34, 0x110, R0, 0x78, !PT ;  /* 0x0000011022227812 */ /* 0x000fe400078e7800 */
[----:B------:R-:W1:Y:S04]  /*17570*/  S2R R0, SR_TID.X ;  /* 0x0000000000007919 */ /* 0x000e680000002100 */
[----:B------:R1:W-:Y:S04]  /*17580*/  LDGSTS.E [R34+0x7b800], [R36.64], P4 ;  /* 0x7b80000024227fae */ /* 0x0003e8000a121848 */
[----:B------:R1:W-:Y:S04]  /*17590*/  LDGSTS.E [R34+0x7c000], [R38.64], P4 ;  /* 0x7c00000026227fae */ /* 0x0003e8000a121848 */
[----:B------:R1:W-:Y:S04]  /*175a0*/  LDGSTS.E [R34+0x7c800], [R40.64], P4 ;  /* 0x7c80000028227fae */ /* 0x0003e8000a121848 */
[----:B------:R2:W-:Y:S04]  /*175b0*/  LDGSTS.E [R34+0x7d000], [R42.64], P4 ;  /* 0x7d0000002a227fae */ /* 0x0005e8000a121848 */
[----:B------:R2:W-:Y:S01]  /*175c0*/  LDGSTS.E [R34+0x7d800], [R44.64], P4 ;  /* 0x7d8000002c227fae */ /* 0x0005e2000a121848 */
[----:B-1----:R-:W-:-:S03]  /*175d0*/  SHF.R.S32.HI R35, RZ, 0x6, R0 ;  /* 0x00000006ff237819 */ /* 0x002fc60000011400 */
[----:B------:R1:W-:Y:S01]  /*175e0*/  LDGSTS.E [R34+0x7e000], [R46.64], P4 ;  /* 0x7e0000002e227fae */ /* 0x0003e2000a121848 */
[----:B------:R-:W-:Y:S02]  /*175f0*/  LOP3.LUT R0, R0, 0x3f, RZ, 0xc0, !PT ;  /* 0x0000003f00007812 */ /* 0x000fe400078ec0ff */
[----:B------:R-:W-:Y:S01]  /*17600*/  SGXT R35, R35, 0x1 ;  /* 0x000000012323781a */ /* 0x000fe20000000200 */
[----:B------:R1:W-:Y:S02]  /*17610*/  LDGSTS.E [R34+0x7e800], [R48.64], P4 ;  /* 0x7e80000030227fae */ /* 0x0003e4000a121848 */
[----:B------:R-:W-:Y:S02]  /*17620*/  IMAD.SHL.U32 R249, R0, 0x4, RZ ;  /* 0x0000000400f97824 */ /* 0x000fe400078e00ff */
[----:B------:R-:W-:Y:S03]  /*17630*/  STL [R1+0x1044], R51 ;  /* 0x0010443301007387 */ /* 0x000fe60000100800 */
[----:B------:R-:W-:Y:S01]  /*17640*/  LOP3.LUT R249, R249, 0x110, R35, 0x78, !PT ;  /* 0x00000110f9f97812 */ /* 0x000fe200078e7823 */
[----:B------:R1:W-:Y:S03]  /*17650*/  LDGSTS.E [R34+0x7f000], [R50.64], P4 ;  /* 0x7f00000032227fae */ /* 0x0003e6000a121848 */
[----:B------:R-:W-:Y:S01]  /*17660*/  LOP3.LUT R249, R249, 0x20, RZ, 0x3c, !PT ;  /* 0x00000020f9f97812 */ /* 0x000fe200078e3cff */
[----:B------:R-:W-:Y:S04]  /*17670*/  STL [R1+0x1048], R52 ;  /* 0x0010483401007387 */ /* 0x000fe80000100800 */
[----:B------:R1:W-:Y:S04]  /*17680*/  LDGSTS.E [R34+0x7f800], [R52.64], P4 ;  /* 0x7f80000034227fae */ /* 0x0003e8000a121848 */
[----:B------:R-:W-:Y:S04]  /*17690*/  STL [R1+0x1040], R53 ;  /* 0x0010403501007387 */ /* 0x000fe80000100800 */
[----:B--2---:R2:W-:Y:S04]  /*176a0*/  LDGSTS.E [R249+0x70200], [R32.64], P4 ;  /* 0x7020000020f97fae */ /* 0x0045e8000a121848 */
[----:B------:R2:W-:Y:S04]  /*176b0*/  STL [R1+0x103c], R32 ;  /* 0x00103c2001007387 */ /* 0x0005e80000100800 */
[----:B---3--:R3:W-:Y:S01]  /*176c0*/  LDGSTS.E [R249+0x70a00], [R30.64], P4 ;  /* 0x70a000001ef97fae */ /* 0x0087e2000a121848 */
[----:B--2---:R-:W-:-:S03]  /*176d0*/  IMAD.MOV.U32 R32, RZ, RZ, R33 ;  /* 0x000000ffff207224 */ /* 0x004fc600078e0021 */
[----:B----4-:R2:W-:Y:S04]  /*176e0*/  LDGSTS.E [R249+0x71200], [R28.64], P4 ;  /* 0x712000001cf97fae */ /* 0x0105e8000a121848 */
[----:B------:R-:W-:Y:S04]  /*176f0*/  STL [R1+0x1034], R32 ;  /* 0x0010342001007387 */ /* 0x000fe80000100800 */
[----:B------:R3:W-:Y:S04]  /*17700*/  STL [R1+0x1038], R30 ;  /* 0x0010381e01007387 */ /* 0x0007e80000100800 */
[----:B------:R4:W-:Y:S04]  /*17710*/  LDGSTS.E [R249+0x71a00], [R26.64], P4 ;  /* 0x71a000001af97fae */ /* 0x0009e8000a121848 */
[----:B------:R1:W-:Y:S01]  /*17720*/  LDGSTS.E [R249+0x72200], [R24.64], P4 ;  /* 0x7220000018f97fae */ /* 0x0003e2000a121848 */
[----:B---3--:R-:W-:-:S03]  /*17730*/  IMAD.MOV.U32 R30, RZ, RZ, R31 ;  /* 0x000000ffff1e7224 */ /* 0x008fc600078e001f */
[----:B------:R3:W-:Y:S04]  /*17740*/  LDGSTS.E [R249+0x72a00], [R54.64], P4 ;  /* 0x72a0000036f97fae */ /* 0x0007e8000a121848 */
[----:B------:R-:W-:Y:S04]  /*17750*/  STL [R1+0x102c], R30 ;  /* 0x00102c1e01007387 */ /* 0x000fe80000100800 */
[----:B------:R2:W-:Y:S04]  /*17760*/  STL [R1+0x1030], R28 ;  /* 0x0010301c01007387 */ /* 0x0005e80000100800 */
[----:B------:R3:W-:Y:S04]  /*17770*/  LDGSTS.E [R249+0x73200], [R56.64], P4 ;  /* 0x7320000038f97fae */ /* 0x0007e8000a121848 */
[----:B------:R3:W-:Y:S01]  /*17780*/  LDGSTS.E [R249+0x73a00], [R58.64], P4 ;  /* 0x73a000003af97fae */ /* 0x0007e2000a121848 */
[----:B--2---:R-:W-:-:S03]  /*17790*/  MOV R28, R29 ;  /* 0x0000001d001c7202 */ /* 0x004fc60000000f00 */
[----:B------:R3:W-:Y:S04]  /*177a0*/  LDGSTS.E [R249+0x74200], [R60.64], P4 ;  /* 0x742000003cf97fae */ /* 0x0007e8000a121848 */
[----:B------:R-:W-:Y:S04]  /*177b0*/  STL [R1+0x1024], R28 ;  /* 0x0010241c01007387 */ /* 0x000fe80000100800 */
[----:B------:R4:W-:Y:S04]  /*177c0*/  STL [R1+0x1028], R26 ;  /* 0x0010281a01007387 */ /* 0x0009e80000100800 */
[----:B------:R3:W-:Y:S04]  /*177d0*/  LDGSTS.E [R249+0x74a00], [R62.64], P4 ;  /* 0x74a000003ef97fae */ /* 0x0007e8000a121848 */
[----:B------:R3:W-:Y:S01]  /*177e0*/  LDGSTS.E [R249+0x75200], [R64.64], P4 ;  /* 0x7520000040f97fae */ /* 0x0007e2000a121848 */
[----:B----4-:R-:W-:-:S03]  /*177f0*/  IMAD.MOV.U32 R26, RZ, RZ, R27 ;  /* 0x000000ffff1a7224 */ /* 0x010fc600078e001b */
[----:B------:R3:W-:Y:S04]  /*17800*/  LDGSTS.E [R249+0x75a00], [R66.64], P4 ;  /* 0x75a0000042f97fae */ /* 0x0007e8000a121848 */
[----:B------:R-:W-:Y:S04]  /*17810*/  STL [R1+0x101c], R26 ;  /* 0x00101c1a01007387 */ /* 0x000fe80000100800 */
[----:B------:R1:W-:Y:S04]  /*17820*/  STL [R1+0x1020], R24 ;  /* 0x0010201801007387 */ /* 0x0003e80000100800 */
[----:B------:R3:W-:Y:S04]  /*17830*/  LDGSTS.E [R249+0x76200], [R68.64], P4 ;  /* 0x7620000044f97fae */ /* 0x0007e8000a121848 */
[----:B------:R3:W-:Y:S01]  /*17840*/  LDGSTS.E [R249+0x76a00], [R70.64], P4 ;  /* 0x76a0000046f97fae */ /* 0x0007e2000a121848 */
[----:B-1----:R-:W-:-:S03]  /*17850*/  IMAD.MOV.U32 R24, RZ, RZ, R25 ;  /* 0x000000ffff187224 */ /* 0x002fc600078e0019 */
[----:B------:R3:W-:Y:S04]  /*17860*/  LDGSTS.E [R249+0x77200], [R72.64], P4 ;  /* 0x7720000048f97fae */ /* 0x0007e8000a121848 */
        /* <DEDUP_REMOVED lines=47> */
[----:B------:R-:W2:Y:S04]  /*17b60*/  LDL.LU.64 R32, [R1+0xf0] ;  /* 0x0000f00001207983 */ /* 0x000ea80000300a00 */
[----:B------:R-:W-:Y:S04]  /*17b70*/  STL [R1+0xf5c], R100 ;  /* 0x000f5c6401007387 */ /* 0x000fe80000100800 */
[----:B------:R-:W4:Y:S04]  /*17b80*/  LDL.LU.64 R30, [R1+0xd8] ;  /* 0x0000d800011e7983 */ /* 0x000f280000300a00 */
[----:B------:R-:W-:Y:S04]  /*17b90*/  STL [R1+0xf50], R101 ;  /* 0x000f506501007387 */ /* 0x000fe80000100800 */
[----:B------:R-:W3:Y:S04]  /*17ba0*/  LDL.LU.64 R28, [R1+0xb8] ;  /* 0x0000b800011c7983 */ /* 0x000ee80000300a00 */
[----:B------:R-:W-:Y:S04]  /*17bb0*/  STL [R1+0xf54], R102 ;  /* 0x000f546601007387 */ /* 0x000fe80000100800 */
[----:B------:R-:W-:Y:S04]  /*17bc0*/  STL [R1+0xf48], R103 ;  /* 0x000f486701007387 */ /* 0x000fe80000100800 */
[----:B------:R-:W3:Y:S04]  /*17bd0*/  LDL.LU.64 R26, [R1+0x98] ;  /* 0x00009800011a7983 */ /* 0x000ee80000300a00 */
[----:B------:R-:W-:Y:S04]  /*17be0*/  STL [R1+0xf4c], R104 ;  /* 0x000f4c6801007387 */ /* 0x000fe80000100800 */
[----:B-1----:R-:W3:Y:S01]  /*17bf0*/  LDL.LU.64 R24, [R1+0x78] ;  /* 0x0000780001187983 */ /* 0x002ee20000300a00 */
        /* <DEDUP_REMOVED lines=10> */
[----:B------:R1:W-:Y:S01]  /*17ca0*/  LDGSTS.E [R249+0x7ba00], [R90.64], P4 ;  /* 0x7ba000005af97fae */ /* 0x0003e2000a121848 */
[----:B------:R-:W-:-:S03]  /*17cb0*/  LOP3.LUT R0, R0, 0x40, RZ, 0x3c, !PT ;  /* 0x0000004000007812 */ /* 0x000fc600078e3cff */
[----:B------:R1:W-:Y:S04]  /*17cc0*/  LDGSTS.E [R249+0x7c200], [R92.64], P4 ;  /* 0x7c2000005cf97fae */ /* 0x0003e8000a121848 */
[----:B------:R1:W-:Y:S04]  /*17cd0*/  LDGSTS.E [R249+0x7ca00], [R94.64], P4 ;  /* 0x7ca000005ef97fae */ /* 0x0003e8000a121848 */
[----:B------:R1:W-:Y:S04]  /*17ce0*/  LDGSTS.E [R249+0x7d200], [R96.64], P4 ;  /* 0x7d20000060f97fae */ /* 0x0003e8000a121848 */
[----:B------:R1:W-:Y:S04]  /*17cf0*/  LDGSTS.E [R249+0x7da00], [R98.64], P4 ;  /* 0x7da0000062f97fae */ /* 0x0003e8000a121848 */
[----:B------:R1:W-:Y:S04]  /*17d00*/  LDGSTS.E [R249+0x7e200], [R100.64], P4 ;  /* 0x7e20000064f97fae */ /* 0x0003e8000a121848 */
[----:B------:R1:W-:Y:S04]  /*17d10*/  LDGSTS.E [R249+0x7ea00], [R102.64], P4 ;  /* 0x7ea0000066f97fae */ /* 0x0003e8000a121848 */
[----:B------:R-:W-:Y:S04]  /*17d20*/  STL [R1+0xf40], R105 ;  /* 0x000f406901007387 */ /* 0x000fe80000100800 */
[----:B------:R1:W-:Y:S04]  /*17d30*/  LDGSTS.E [R249+0x7f200], [R104.64], P4 ;  /* 0x7f20000068f97fae */ /* 0x0003e8000a121848 */
[----:B------:R-:W-:Y:S04]  /*17d40*/  STL [R1+0xf44], R106 ;  /* 0x000f446a01007387 */ /* 0x000fe80000100800 */
[----:B------:R1:W-:Y:S04]  /*17d50*/  LDGSTS.E [R249+0x7fa00], [R106.64], P4 ;  /* 0x7fa000006af97fae */ /* 0x0003e8000a121848 */
[----:B------:R-:W-:Y:S04]  /*17d60*/  STL [R1+0xf3c], R107 ;  /* 0x000f3c6b01007387 */ /* 0x000fe80000100800 */
[----:B--2---:R2:W-:Y:S04]  /*17d70*/  LDGSTS.E [R0+0x70400], [R32.64], P4 ;  /* 0x7040000020007fae */ /* 0x0045e8000a121848 */
[----:B------:R2:W-:Y:S04]  /*17d80*/  STL [R1+0xf38], R32 ;  /* 0x000f382001007387 */ /* 0x0005e80000100800 */
[----:B----4-:R4:W-:Y:S01]  /*17d90*/  LDGSTS.E [R0+0x70c00], [R30.64], P4 ;  /* 0x70c000001e007fae */ /* 0x0109e2000a121848 */
[----:B--2---:R-:W-:-:S03]  /*17da0*/  IMAD.MOV.U32 R32, RZ, RZ, R33 ;  /* 0x000000ffff207224 */ /* 0x004fc600078e0021 */
[----:B---3--:R2:W-:Y:S04]  /*17db0*/  LDGSTS.E [R0+0x71400], [R28.64], P4 ;  /* 0x714000001c007fae */ /* 0x0085e8000a121848 */
        /* <DEDUP_REMOVED lines=10> */
[----:B--2---:R-:W-:-:S03]  /*17e60*/  IMAD.MOV.U32 R28, RZ, RZ, R29 ;  /* 0x000000ffff1c7224 */ /* 0x004fc600078e001d */
[----:B------:R4:W-:Y:S04]  /*17e70*/  LDGSTS.E [R0+0x74400], [R114.64], P4 ;  /* 0x7440000072007fae */ /* 0x0009e8000a121848 */
[----:B------:R-:W-:Y:S04]  /*17e80*/  STL [R1+0xf20], R28 ;  /* 0x000f201c01007387 */ /* 0x000fe80000100800 */
[----:B------:R3:W-:Y:S04]  /*17e90*/  STL [R1+0xf24], R26 ;  /* 0x000f241a01007387 */ /* 0x0007e80000100800 */
[----:B------:R4:W-:Y:S04]  /*17ea0*/  LDGSTS.E [R0+0x74c00], [R116.64], P4 ;  /* 0x74c0000074007fae */ /* 0x0009e8000a121848 */
[----:B------:R4:W-:Y:S01]  /*17eb0*/  LDGSTS.E [R0+0x75400], [R118.64], P4 ;  /* 0x7540000076007fae */ /* 0x0009e2000a121848 */
[----:B---3--:R-:W-:-:S03]  /*17ec0*/  MOV R26, R27 ;  /* 0x0000001b001a7202 */ /* 0x008fc60000000f00 */
        /* <DEDUP_REMOVED lines=52> */
[----:B------:R-:W4:Y:S04]  /*18210*/  LDL.LU.64 R32, [R1+0x150] ;  /* 0x0001500001207983 */ /* 0x000f280000300a00 */
[----:B------:R-:W-:Y:S04]  /*18220*/  STL [R1+0xe64], R152 ;  /* 0x000e649801007387 */ /* 0x000fe80000100800 */
[----:B------:R-:W2:Y:S04]  /*18230*/  LDL.LU.64 R30, [R1+0xd0] ;  /* 0x0000d000011e7983 */ /* 0x000ea80000300a00 */
[----:B------:R-:W-:Y:S04]  /*18240*/  STL [R1+0xe58], R153 ;  /* 0x000e589901007387 */ /* 0x000fe80000100800 */
[----:B------:R-:W3:Y:S04]  /*18250*/  LDL.LU.64 R28, [R1+0xb0] ;  /* 0x0000b000011c7983 */ /* 0x000ee80000300a00 */
[----:B------:R-:W-:Y:S04]  /*18260*/  STL [R1+0xe5c], R154 ;  /* 0x000e5c9a01007387 */ /* 0x000fe80000100800 */
[----:B------:R-:W-:Y:S04]  /*18270*/  STL [R1+0xe50], R155 ;  /* 0x000e509b01007387 */ /* 0x000fe80000100800 */
[----:B------:R-:W3:Y:S04]  /*18280*/  LDL.LU.64 R26, [R1+0x90] ;  /* 0x00009000011a7983 */ /* 0x000ee80000300a00 */
[----:B------:R-:W-:Y:S04]  /*18290*/  STL [R1+0xe54], R156 ;  /* 0x000e549c01007387 */ /* 0x000fe80000100800 */
[----:B-1----:R-:W3:Y:S04]  /*182a0*/  LDL.LU.64 R24, [R1+0x70] ;  /* 0x0000700001187983 */ /* 0x002ee80000300a00 */
        /* <DEDUP_REMOVED lines=19> */
[----:B------:R-:W-:Y:S04]  /*183e0*/  STL [R1+0xe40], R159 ;  /* 0x000e409f01007387 */ /* 0x000fe80000100800 */
[----:B------:R-:W-:Y:S04]  /*183f0*/  STL [R1+0xe44], R160 ;  /* 0x000e44a001007387 */ /* 0x000fe80000100800 */
[----:B------:R-:W-:Y:S01]  /*18400*/  STL [R1+0xe3c], R161 ;  /* 0x000e3ca101007387 */ /* 0x000fe20000100800 */
[----:B----4-:R-:W-:-:S03]  /*18410*/  IMAD.MOV.U32 R0, RZ, RZ, R33 ;  /* 0x000000ffff007224 */ /* 0x010fc600078e0021 */
[----:B------:R-:W-:Y:S04]  /*18420*/  STL [R1+0xe34], R32 ;  /* 0x000e342001007387 */ /* 0x000fe80000100800 */
[----:B------:R1:W-:Y:S04]  /*18430*/  STL [R1+0xe30], R0 ;  /* 0x000e300001007387 */ /* 0x0003e80000100800 */
[----:B--2---:R-:W-:Y:S04]  /*18440*/  STL [R1+0xe38], R30 ;  /* 0x000e381e01007387 */ /* 0x004fe80000100800 */
[----:B------:R2:W-:Y:S01]  /*18450*/  LDGSTS.E [R252+0x70600], [R32.64], P4 ;  /* 0x7060000020fc7fae */ /* 0x0005e2000a121848 */
[----:B-1----:R-:W-:-:S03]  /*18460*/  IMAD.MOV.U32 R0, RZ, RZ, R31 ;  /* 0x000000ffff007224 */ /* 0x002fc600078e001f */
[----:B------:R1:W-:Y:S04]  /*18470*/  LDGSTS.E [R252+0x70e00], [R30.64], P4 ;  /* 0x70e000001efc7fae */ /* 0x0003e8000a121848 */
[----:B------:R4:W-:Y:S04]  /*18480*/  STL [R1+0xe28], R0 ;  /* 0x000e280001007387 */ /* 0x0009e80000100800 */
[----:B---3--:R-:W-:Y:S04]  /*18490*/  STL [R1+0xe2c], R28 ;  /* 0x000e2c1c01007387 */ /* 0x008fe80000100800 */
[----:B------:R3:W-:Y:S01]  /*184a0*/  LDGSTS.E [R252+0x71600], [R28.64], P4 ;  /* 0x716000001cfc7fae */ /* 0x0007e2000a121848 */
[----:B----4-:R-:W-:-:S03]  /*184b0*/  IMAD.MOV.U32 R0, RZ, RZ, R29 ;  /* 0x000000ffff007224 */ /* 0x010fc600078e001d */
[----:B------:R4:W-:Y:S04]  /*184c0*/  LDGSTS.E [R252+0x71e00], [R26.64], P4 ;  /* 0x71e000001afc7fae */ /* 0x0009e8000a121848 */
[----:B------:R1:W-:Y:S04]  /*184d0*/  STL [R1+0xe20], R0 ;  /* 0x000e200001007387 */ /* 0x0003e80000100800 */
[----:B------:R4:W-:Y:S04]  /*184e0*/  STL [R1+0xe24], R26 ;  /* 0x000e241a01007387 */ /* 0x0009e80000100800 */
[----:B------:R2:W-:Y:S01]  /*184f0*/  LDGSTS.E [R252+0x72600], [R24.64], P4 ;  /* 0x7260000018fc7fae */ /* 0x0005e2000a121848 */
[----:B-1----:R-:W-:-:S03]  /*18500*/  IMAD.MOV.U32 R0, RZ, RZ, R27 ;  /* 0x000000ffff007224 */ /* 0x002fc600078e001b */
[----:B------:R1:W-:Y:S04]  /*18510*/  LDGSTS.E [R252+0x72e00], [R162.64], P4 ;  /* 0x72e00000a2fc7fae */ /* 0x0003e8000a121848 */
[----:B------:R1:W-:Y:S04]  /*18520*/  STL [R1+0xe18], R0 ;  /* 0x000e180001007387 */ /* 0x0003e80000100800 */
[----:B------:R2:W-:Y:S01]  /*18530*/  STL [R1+0xe1c], R24 ;  /* 0x000e1c1801007387 */ /* 0x0005e20000100800 */
[----:B----4-:R-:W-:Y:S01]  /*18540*/  MOV R26, R18 ;  /* 0x00000012001a7202 */ /* 0x010fe20000000f00 */
[----:B------:R-:W-:-:S02]  /*18550*/  IMAD.MOV.U32 R27, RZ, RZ, R19 ;  /* 0x000000ffff1b7224 */ /* 0x000fc400078e0013 */
        /* <DEDUP_REMOVED lines=49> */
[----:B------:R-:W1:Y:S04]  /*18870*/  LDL.LU.64 R36, [R1+0x60] ;  /* 0x0000600001247983 */ /* 0x000e680000300a00 */
[----:B------:R-:W-:Y:S04]  /*18880*/  STL [R1+0xd58], R207 ;  /* 0x000d58cf01007387 */ /* 0x000fe80000100800 */
[----:B------:R-:W4:Y:S04]  /*18890*/  LDL.LU.64 R34, [R1+0x58] ;  /* 0x0000580001227983 */ /* 0x000f280000300a00 */
[----:B--2---:R-:W2:Y:S04]  /*188a0*/  LDL.LU.64 R32, [R1+0x48] ;  /* 0x0000480001207983 */ /* 0x004ea80000300a00 */
[----:B------:R-:W2:Y:S04]  /*188b0*/  LDL.LU.64 R30, [R1+0x38] ;  /* 0x00003800011e7983 */ /* 0x000ea80000300a00 */
[----:B------:R-:W2:Y:S04]  /*188c0*/  LDL.LU.64 R18, [R1+0x18] ;  /* 0x0000180001127983 */ /* 0x000ea80000300a00 */
[----:B------:R-:W-:Y:S04]  /*188d0*/  STL [R1+0xd5c], R208 ;  /* 0x000d5cd001007387 */ /* 0x000fe80000100800 */
[----:B---3--:R-:W3:Y:S01]  /*188e0*/  LDL.LU.64 R28, [R1+0x28] ;  /* 0x00002800011c7983 */ /* 0x008ee20000300a00 */
[----:B------:R-:W-:-:S02]  /*188f0*/  IMAD.MOV.U32 R24, RZ, RZ, R22 ;  /* 0x000000ffff187224 */ /* 0x000fc400078e0016 */
[----:B------:R-:W-:Y:S01]  /*18900*/  IMAD.MOV.U32 R25, RZ, RZ, R23 ;  /* 0x000000ffff197224 */ /* 0x000fe200078e0017 */
[----:B------:R1:W-:Y:S01]  /*18910*/  LDGSTS.E [R252+0x74600], [R168.64], P4 ;  /* 0x74600000a8fc7fae */ /* 0x0003e2000a121848 */
[----:B------:R-:W-:Y:S02]  /*18920*/  IMAD.MOV.U32 R22, RZ, RZ, R10 ;  /* 0x000000ffff167224 */ /* 0x000fe400078e000a */
[----:B------:R-:W-:Y:S01]  /*18930*/  IMAD.MOV.U32 R23, RZ, RZ, R11 ;  /* 0x000000ffff177224 */ /* 0x000fe200078e000b */
[----:B------:R-:W-:Y:S01]  /*18940*/  MOV R11, R9 ;  /* 0x00000009000b7202 */ /* 0x000fe20000000f00 */
[----:B------:R-:W-:Y:S01]  /*18950*/  IMAD.MOV.U32 R10, RZ, RZ, R8 ;  /* 0x000000ffff0a7224 */ /* 0x000fe200078e0008 */
[----:B------:R-:W-:Y:S01]  /*18960*/  STL [R1+0xd50], R209 ;  /* 0x000d50d101007387 */ /* 0x000fe20000100800 */
[----:B------:R-:W-:Y:S02]  /*18970*/  IMAD.MOV.U32 R8, RZ, RZ, R2 ;  /* 0x000000ffff087224 */ /* 0x000fe400078e0002 */
[----:B------:R-:W-:Y:S01]  /*18980*/  IMAD.MOV.U32 R9, RZ, RZ, R3 ;  /* 0x000000ffff097224 */ /* 0x000fe200078e0003 */
[----:B------:R1:W-:Y:S04]  /*18990*/  LDGSTS.E [R252+0x74e00], [R170.64], P4 ;  /* 0x74e00000aafc7fae */ /* 0x0003e8000a121848 */
[----:B------:R-:W3:Y:S04]  /*189a0*/  LDL.LU.64 R2, [R1+0x8] ;  /* 0x0000080001027983 */ /* 0x000ee80000300a00 */
[----:B------:R-:W-:Y:S04]  /*189b0*/  STL [R1+0xd54], R210 ;  /* 0x000d54d201007387 */ /* 0x000fe80000100800 */
[----:B------:R-:W-:Y:S04]  /*189c0*/  STL [R1+0xd48], R211 ;  /* 0x000d48d301007387 */ /* 0x000fe80000100800 */
[----:B------:R-:W-:Y:S04]  /*189d0*/  STL [R1+0xd4c], R212 ;  /* 0x000d4cd401007387 */ /* 0x000fe80000100800 */
[----:B------:R-:W-:Y:S04]  /*189e0*/  STL [R1+0xd40], R213 ;  /* 0x000d40d501007387 */ /* 0x000fe80000100800 */
[----:B------:R-:W-:Y:S04]  /*189f0*/  STL [R1+0xd44], R214 ;  /* 0x000d44d601007387 */ /* 0x000fe80000100800 */
[----:B------:R-:W-:Y:S04]  /*18a00*/  STL [R1+0xd3c], R215 ;  /* 0x000d3cd701007387 */ /* 0x000fe80000100800 */
        /* <DEDUP_REMOVED lines=22> */
[----:B------:R-:W-:-:S03]  /*18b70*/  IMAD.MOV.U32 R248, RZ, RZ, c[0x0][0x188] ;  /* 0x00006200fff87624 */ /* 0x000fc600078e00ff */
[----:B------:R-:W0:Y:S01]  /*18b80*/  LDGDEPBAR ;  /* 0x00000000000079af */ /* 0x000e220000000000 */
[----:B-1----:R-:W-:-:S03]  /*18b90*/  IMAD.MOV.U32 R0, RZ, RZ, R37 ;  /* 0x000000ffff007224 */ /* 0x002fc600078e0025 */
[----:B------:R-:W-:Y:S04]  /*18ba0*/  STL [R1+0xd38], R36 ;  /* 0x000d382401007387 */ /* 0x000fe80000100800 */
[----:B----4-:R-:W-:Y:S04]  /*18bb0*/  STL [R1+0xd34], R34 ;  /* 0x000d342201007387 */ /* 0x010fe80000100800 */
[----:B------:R1:W-:Y:S04]  /*18bc0*/  STL [R1+0xd30], R0 ;  /* 0x000d300001007387 */ /* 0x0003e80000100800 */
[----:B--2---:R-:W-:Y:S01]  /*18bd0*/  STL [R1+0xd2c], R32 ;  /* 0x000d2c2001007387 */ /* 0x004fe20000100800 */
[----:B-1----:R-:W-:-:S05]  /*18be0*/  IMAD.MOV.U32 R0, RZ, RZ, R35 ;  /* 0x000000ffff007224 */ /* 0x002fca00078e0023 */
[----:B------:R1:W-:Y:S02]  /*18bf0*/  STL [R1+0xd28], R0 ;  /* 0x000d280001007387 */ /* 0x0003e40000100800 */
[----:B-1----:R-:W-:-:S05]  /*18c00*/  IMAD.MOV.U32 R0, RZ, RZ, R33 ;  /* 0x000000ffff007224 */ /* 0x002fca00078e0021 */
[----:B------:R1:W-:Y:S04]  /*18c10*/  STL [R1+0xd20], R0 ;  /* 0x000d200001007387 */ /* 0x0003e80000100800 */
[----:B------:R-:W-:Y:S01]  /*18c20*/  STL [R1+0xd24], R30 ;  /* 0x000d241e01007387 */ /* 0x000fe20000100800 */
[----:B-1----:R-:W-:-:S05]  /*18c30*/  IMAD.MOV.U32 R0, RZ, RZ, R31 ;  /* 0x000000ffff007224 */ /* 0x002fca00078e001f */
[----:B------:R1:W-:Y:S04]  /*18c40*/  STL [R1+0xd18], R0 ;  /* 0x000d180001007387 */ /* 0x0003e80000100800 */
[----:B---3--:R-:W-:Y:S01]  /*18c50*/  STL [R1+0xd1c], R28 ;  /* 0x000d1c1c01007387 */ /* 0x008fe20000100800 */
[----:B-1----:R-:W-:-:S03]  /*18c60*/  MOV R0, R29 ;  /* 0x0000001d00007202 */ /* 0x002fc60000000f00 */
[----:B------:R-:W-:Y:S04]  /*18c70*/  STL [R1+0xd14], R18 ;  /* 0x000d141201007387 */ /* 0x000fe80000100800 */
[----:B------:R1:W-:Y:S04]  /*18c80*/  STL [R1+0xd10], R0 ;  /* 0x000d100001007387 */ /* 0x0003e80000100800 */
[----:B------:R-:W-:Y:S01]  /*18c90*/  STL [R1+0xd0c], R2 ;  /* 0x000d0c0201007387 */ /* 0x000fe20000100800 */
[----:B-1----:R-:W-:-:S05]  /*18ca0*/  IMAD.MOV.U32 R0, RZ, RZ, R19 ;  /* 0x000000ffff007224 */ /* 0x002fca00078e0013 */
[----:B------:R1:W-:Y:S04]  /*18cb0*/  STL [R1+0xd08], R0 ;  /* 0x000d080001007387 */ /* 0x0003e80000100800 */
[----:B------:R-:W-:Y:S01]  /*18cc0*/  STL [R1+0xd04], R250 ;  /* 0x000d04fa01007387 */ /* 0x000fe20000100800 */
[----:B-1----:R-:W-:-:S05]  /*18cd0*/  IMAD.MOV.U32 R0, RZ, RZ, R3 ;  /* 0x000000ffff007224 */ /* 0x002fca00078e0003 */
[----:B------:R1:W-:Y:S04]  /*18ce0*/  STL [R1+0xd00], R0 ;  /* 0x000d000001007387 */ /* 0x0003e80000100800 */
[----:B------:R-:W-:Y:S04]  /*18cf0*/  STL [R1+0xcf8], R251 ;  /* 0x000cf8fb01007387 */ /* 0x000fe80000100800 */
[----:B------:R-:W-:Y:S01]  /*18d00*/  STL [R1+0xcfc], R244 ;  /* 0x000cfcf401007387 */ /* 0x000fe20000100800 */
[----:B------:R-:W-:-:S03]  /*18d10*/  IMAD.MOV.U32 R2, RZ, RZ, R224 ;  /* 0x000000ffff027224 */ /* 0x000fc600078e00e0 */
[----:B------:R-:W-:Y:S01]  /*18d20*/  STL [R1+0xcf0], R245 ;  /* 0x000cf0f501007387 */ /* 0x000fe20000100800 */
[----:B------:R-:W-:-:S03]  /*18d30*/  IMAD.MOV.U32 R3, RZ, RZ, R225 ;  /* 0x000000ffff037224 */ /* 0x000fc600078e00e1 */
[----:B------:R-:W-:Y:S01]  /*18d40*/  STL [R1+0xcf4], R216 ;  /* 0x000cf4d801007387 */ /* 0x000fe20000100800 */
[----:B------:R-:W-:-:S03]  /*18d50*/  IMAD.MOV.U32 R18, RZ, RZ, R222 ;  /* 0x000000ffff127224 */ /* 0x000fc600078e00de */
[----:B------:R-:W-:Y:S01]  /*18d60*/  STL [R1+0xce8], R217 ;  /* 0x000ce8d901007387 */ /* 0x000fe20000100800 */
[----:B------:R-:W-:-:S03]  /*18d70*/  IMAD.MOV.U32 R19, RZ, RZ, R223 ;  /* 0x000000ffff137224 */ /* 0x000fc600078e00df */
[----:B------:R-:W-:Y:S04]  /*18d80*/  STL [R1+0xcec], R218 ;  /* 0x000cecda01007387 */ /* 0x000fe80000100800 */
[----:B------:R-:W2:Y:S04]  /*18d90*/  LDL.LU.64 R224, [R1+0x1190] ;  /* 0x0011900001e07983 */ /* 0x000ea80000300a00 */
[----:B------:R-:W3:Y:S04]  /*18da0*/  LDL.LU.64 R222, [R1+0x1188] ;  /* 0x0011880001de7983 */ /* 0x000ee80000300a00 */
[----:B------:R-:W1:Y:S04]  /*18db0*/  LDL.LU.64 R38, [R1+0x50] ;  /* 0x0000500001267983 */ /* 0x000e680000300a00 */
[----:B------:R-:W4:Y:S04]  /*18dc0*/  LDL.LU.64 R32, [R1+0x20] ;  /* 0x0000200001207983 */ /* 0x000f280000300a00 */
[----:B------:R-:W-:Y:S04]  /*18dd0*/  STL [R1+0xce0], R219 ;  /* 0x000ce0db01007387 */ /* 0x000fe80000100800 */
[----:B------:R-:W4:Y:S04]  /*18de0*/  LDL.LU.64 R36, [R1+0x40] ;  /* 0x0000400001247983 */ /* 0x000f280000300a00 */
[----:B------:R-:W-:Y:S04]  /*18df0*/  STL [R1+0xce4], R220 ;  /* 0x000ce4dc01007387 */ /* 0x000fe80000100800 */
[----:B------:R-:W4:Y:S01]  /*18e00*/  LDL.LU.64 R34, [R1+0x30] ;  /* 0x0000300001227983 */ /* 0x000f220000300a00 */
[----:B------:R-:W-:Y:S01]  /*18e10*/  MOV R30, R26 ;  /* 0x0000001a001e7202 */ /* 0x000fe20000000f00 */
[----:B------:R-:W-:-:S02]  /*18e20*/  IMAD.MOV.U32 R31, RZ, RZ, R27 ;  /* 0x000000ffff1f7224 */ /* 0x000fc400078e001b */
[----:B------:R-:W-:Y:S01]  /*18e30*/  STL [R1+0xcd8], R221 ;  /* 0x000cd8dd01007387 */ /* 0x000fe20000100800 */
[----:B------:R-:W-:Y:S02]  /*18e40*/  IMAD.MOV.U32 R26, RZ, RZ, R10 ;  /* 0x000000ffff1a7224 */ /* 0x000fe400078e000a */
[----:B------:R-:W-:Y:S02]  /*18e50*/  IMAD.MOV.U32 R27, RZ, RZ, R11 ;  /* 0x000000ffff1b7224 */ /* 0x000fe400078e000b */
[----:B------:R-:W-:Y:S02]  /*18e60*/  IMAD.MOV.U32 R10, RZ, RZ, R6 ;  /* 0x000000ffff0a7224 */ /* 0x000fe400078e0006 */
[----:B------:R-:W-:Y:S02]  /*18e70*/  IMAD.MOV.U32 R11, RZ, RZ, R7 ;  /* 0x000000ffff0b7224 */ /* 0x000fe400078e0007 */
[----:B------:R-:W-:Y:S02]  /*18e80*/  IMAD.MOV.U32 R28, RZ, RZ, R24 ;  /* 0x000000ffff1c7224 */ /* 0x000fe400078e0018 */
[----:B------:R-:W-:Y:S01]  /*18e90*/  IMAD.MOV.U32 R29, RZ, RZ, R25 ;  /* 0x000000ffff1d7224 */ /* 0x000fe200078e0019 */
[----:B------:R-:W-:Y:S01]  /*18ea0*/  MOV R25, R9 ;  /* 0x0000000900197202 */ /* 0x000fe20000000f00 */
[----:B------:R-:W-:-:S02]  /*18eb0*/  IMAD.MOV.U32 R24, RZ, RZ, R8 ;  /* 0x000000ffff187224 */ /* 0x000fc400078e0008 */
[----:B------:R-:W-:Y:S02]  /*18ec0*/  IMAD.MOV.U32 R8, RZ, RZ, R4 ;  /* 0x000000ffff087224 */ /* 0x000fe400078e0004 */
[----:B------:R-:W-:Y:S01]  /*18ed0*/  IMAD.MOV.U32 R9, RZ, RZ, R5 ;  /* 0x000000ffff097224 */ /* 0x000fe200078e0005 */
[----:B---3--:R-:W-:Y:S04]  /*18ee0*/  STL [R1+0xcdc], R222 ;  /* 0x000cdcde01007387 */ /* 0x008fe80000100800 */
[----:B------:R-:W3:Y:S04]  /*18ef0*/  LDL.LU.64 R6, [R1+0x10] ;  /* 0x0000100001067983 */ /* 0x000ee80000300a00 */
[----:B------:R-:W-:Y:S04]  /*18f00*/  STL [R1+0xcd0], R223 ;  /* 0x000cd0df01007387 */ /* 0x000fe80000100800 */
[----:B--2---:R-:W-:Y:S04]  /*18f10*/  STL [R1+0xcd4], R224 ;  /* 0x000cd4e001007387 */ /* 0x004fe80000100800 */
[----:B------:R-:W2:Y:S01]  /*18f20*/  LDL.LU.64 R4, [R1] ;  /* 0x0000000001047983 */ /* 0x000ea20000300a00 */
[----:B-1----:R-:W-:-:S03]  /*18f30*/  IMAD.MOV.U32 R0, RZ, RZ, R39 ;  /* 0x000000ffff007224 */ /* 0x002fc600078e0027 */
        /* <DEDUP_REMOVED lines=9> */
[----:B----4-:R-:W-:Y:S01]  /*18fd0*/  STL [R1+0xcac], R36 ;  /* 0x000cac2401007387 */ /* 0x010fe20000100800 */
[----:B-1----:R-:W-:-:S05]  /*18fe0*/  IMAD.MOV.U32 R0, RZ, RZ, R37 ;  /* 0x000000ffff007224 */ /* 0x002fca00078e0025 */
[----:B------:R1:W-:Y:S04]  /*18ff0*/  STL [R1+0xca0], R0 ;  /* 0x000ca00001007387 */ /* 0x0003e80000100800 */
[----:B------:R-:W-:Y:S01]  /*19000*/  STL [R1+0xca4], R34 ;  /* 0x000ca42201007387 */ /* 0x000fe20000100800 */
[----:B-1----:R-:W-:-:S03]  /*19010*/  MOV R0, R35 ;  /* 0x0000002300007202 */ /* 0x002fc60000000f00 */
[----:B------:R-:W-:Y:S04]  /*19020*/  STL [R1+0xc9c], R32 ;  /* 0x000c9c2001007387 */ /* 0x000fe80000100800 */
[----:B------:R1:W-:Y:S02]  /*19030*/  STL [R1+0xc98], R0 ;  /* 0x000c980001007387 */ /* 0x0003e40000100800 */
[----:B-1----:R-:W-:Y:S02]  /*19040*/  IMAD.MOV.U32 R0, RZ, RZ, R33 ;  /* 0x000000ffff007224 */ /* 0x002fe400078e0021 */
[----:B---3--:R-:W-:Y:S04]  /*19050*/  STL [R1+0xc94], R6 ;  /* 0x000c940601007387 */ /* 0x008fe80000100800 */
[----:B------:R1:W-:Y:S02]  /*19060*/  STL [R1+0xc90], R0 ;  /* 0x000c900001007387 */ /* 0x0003e40000100800 */
[----:B-1----:R-:W-:-:S02]  /*19070*/  IMAD.MOV.U32 R0, RZ, RZ, R7 ;  /* 0x000000ffff007224 */ /* 0x002fc400078e0007 */
[----:B--2---:R-:W-:Y:S04]  /*19080*/  STL [R1+0xc8c], R4 ;  /* 0x000c8c0401007387 */ /* 0x004fe80000100800 */
[----:B------:R1:W-:Y:S01]  /*19090*/  STL [R1+0xc88], R0 ;  /* 0x000c880001007387 */ /* 0x0003e20000100800 */
[----:B------:R-:W-:Y:S02]  /*190a0*/  IMAD.MOV.U32 R6, RZ, RZ, R236 ;  /* 0x000000ffff067224 */ /* 0x000fe400078e00ec */
[----:B------:R-:W-:Y:S02]  /*190b0*/  IMAD.MOV.U32 R7, RZ, RZ, R237 ;  /* 0x000000ffff077224 */ /* 0x000fe400078e00ed */
[----:B------:R-:W2:Y:S01]  /*190c0*/  LDL.LU.64 R236, [R1+0x1180] ;  /* 0x0011800001ec7983 */ /* 0x000ea20000300a00 */
[----:B-1----:R-:W-:Y:S01]  /*190d0*/  IMAD.MOV.U32 R0, RZ, RZ, R5 ;  /* 0x000000ffff007224 */ /* 0x002fe200078e0005 */
[----:B------:R-:W-:Y:S01]  /*190e0*/  MOV R5, R235 ;  /* 0x000000eb00057202 */ /* 0x000fe20000000f00 */
[----:B------:R-:W-:-:S03]  /*190f0*/  IMAD.MOV.U32 R4, RZ, RZ, R234 ;  /* 0x000000ffff047224 */ /* 0x000fc600078e00ea */
[----:B------:R1:W-:Y:S04]  /*19100*/  STL [R1+0xc80], R0 ;  /* 0x000c800001007387 */ /* 0x0003e80000100800 */
[----:B------:R-:W-:Y:S04]  /*19110*/  STL [R1+0xc84], R246 ;  /* 0x000c84f601007387 */ /* 0x000fe80000100800 */
[----:B------:R-:W-:Y:S04]  /*19120*/  STL [R1+0xc78], R247 ;  /* 0x000c78f701007387 */ /* 0x000fe80000100800 */
[----:B------:R-:W3:Y:S04]  /*19130*/  LDL.LU.64 R234, [R1+0x1178] ;  /* 0x0011780001ea7983 */ /* 0x000ee80000300a00 */
[----:B------:R-:W4:Y:S04]  /*19140*/  LDL.LU.64 R38, [R1+0x158] ;  /* 0x0001580001267983 */ /* 0x000f280000300a00 */
[----:B------:R-:W-:Y:S04]  /*19150*/  STL [R1+0xc7c], R232 ;  /* 0x000c7ce801007387 */ /* 0x000fe80000100800 */
[----:B------:R-:W-:Y:S04]  /*19160*/  STL [R1+0xc70], R233 ;  /* 0x000c70e901007387 */ /* 0x000fe80000100800 */
[----:B------:R-:W1:Y:S04]  /*19170*/  LDL.LU.64 R40, [R1+0x148] ;  /* 0x0001480001287983 */ /* 0x000e680000300a00 */
[----:B------:R-:W4:Y:S01]  /*19180*/  LDL.LU.64 R36, [R1+0x160] ;  /* 0x0001600001247983 */ /* 0x000f220000300a00 */
[----:B------:R-:W-:-:S02]  /*19190*/  IMAD.MOV.U32 R32, RZ, RZ, R30 ;  /* 0x000000ffff207224 */ /* 0x000fc400078e001e */
[----:B------:R-:W-:Y:S01]  /*191a0*/  IMAD.MOV.U32 R33, RZ, RZ, R31 ;  /* 0x000000ffff217224 */ /* 0x000fe200078e001f */
[----:B---3--:R-:W-:Y:S04]  /*191b0*/  STL [R1+0xc74], R234 ;  /* 0x000c74ea01007387 */ /* 0x008fe80000100800 */
[----:B------:R-:W-:Y:S04]  /*191c0*/  STL [R1+0xc68], R235 ;  /* 0x000c68eb01007387 */ /* 0x000fe80000100800 */
[----:B--2---:R-:W-:Y:S04]  /*191d0*/  STL [R1+0xc6c], R236 ;  /* 0x000c6cec01007387 */ /* 0x004fe80000100800 */
[----:B------:R-:W-:Y:S04]  /*191e0*/  STL [R1+0xc60], R237 ;  /* 0x000c60ed01007387 */ /* 0x000fe80000100800 */
[----:B------:R-:W-:Y:S04]  /*191f0*/  STL [R1+0xc64], R238 ;  /* 0x000c64ee01007387 */ /* 0x000fe80000100800 */
[----:B------:R-:W-:Y:S04]  /*19200*/  STL [R1+0xc58], R239 ;  /* 0x000c58ef01007387 */ /* 0x000fe80000100800 */
[----:B------:R-:W2:Y:S04]  /*19210*/  LDL.LU.64 R44, [R1+0x168] ;  /* 0x00016800012c7983 */ /* 0x000ea80000300a00 */
[----:B------:R-:W-:Y:S04]  /*19220*/  STL [R1+0xc5c], R240 ;  /* 0x000c5cf001007387 */ /* 0x000fe80000100800 */
[----:B------:R-:W-:Y:S04]  /*19230*/  STL [R1+0xc50], R241 ;  /* 0x000c50f101007387 */ /* 0x000fe80000100800 */
[----:B------:R-:W3:Y:S04]  /*19240*/  LDL.LU.64 R34, [R1+0x170] ;  /* 0x0001700001227983 */ /* 0x000ee80000300a00 */
[----:B------:R-:W-:Y:S04]  /*19250*/  STL [R1+0xc54], R242 ;  /* 0x000c54f201007387 */ /* 0x000fe80000100800 */
[----:B------:R-:W3:Y:S04]  /*19260*/  LDL.LU.64 R42, [R1+0x178] ;  /* 0x00017800012a7983 */ /* 0x000ee80000300a00 */
[----:B------:R-:W-:Y:S04]  /*19270*/  STL [R1+0xb7c], R243 ;  /* 0x000b7cf301007387 */ /* 0x000fe80000100800 */
[----:B------:R-:W3:Y:S01]  /*19280*/  LDL.LU.64 R30, [R1+0x180] ;  /* 0x00018000011e7983 */ /* 0x000ee20000300a00 */
[----:B-1----:R-:W-:-:S03]  /*19290*/  IMAD.MOV.U32 R0, RZ, RZ, R41 ;  /* 0x000000ffff007224 */ /* 0x002fc600078e0029 */
[----:B------:R1:W-:Y:S04]  /*192a0*/  STL [R1+0xbb4], R40 ;  /* 0x000bb42801007387 */ /* 0x0003e80000100800 */
[----:B------:R1:W-:Y:S04]  /*192b0*/  STL [R1+0xbb0], R0 ;  /* 0x000bb00001007387 */ /* 0x0003e80000100800 */
[----:B----4-:R4:W-:Y:S04]  /*192c0*/  STL [R1+0xbec], R38 ;  /* 0x000bec2601007387 */ /* 0x0109e80000100800 */
[----:B-1----:R-:W3:Y:S01]  /*192d0*/  LDL.LU.64 R40, [R1+0x188] ;  /* 0x0001880001287983 */ /* 0x002ee20000300a00 */
[----:B------:R-:W-:-:S03]  /*192e0*/  IMAD.MOV.U32 R0, RZ, RZ, R39 ;  /* 0x000000ffff007224 */ /* 0x000fc600078e0027 */
[----:B------:R-:W-:Y:S04]  /*192f0*/  STL [R1+0xc24], R36 ;  /* 0x000c242401007387 */ /* 0x000fe80000100800 */
[----:B------:R1:W-:Y:S04]  /*19300*/  STL [R1+0xbe8], R0 ;  /* 0x000be80001007387 */ /* 0x0003e80000100800 */
[----:B----4-:R-:W4:Y:S01]  /*19310*/  LDL.LU.64 R38, [R1+0x190] ;  /* 0x0001900001267983 */ /* 0x010f220000300a00 */
[----:B-1----:R-:W-:-:S05]  /*19320*/  IMAD.MOV.U32 R0, RZ, RZ, R37 ;  /* 0x000000ffff007224 */ /* 0x002fca00078e0025 */
[----:B------:R1:W-:Y:S04]  /*19330*/  STL [R1+0xc20], R0 ;  /* 0x000c200001007387 */ /* 0x0003e80000100800 */
[----:B--2---:R-:W-:Y:S04]  /*19340*/  STL [R1+0x948], R44 ;  /* 0x0009482c01007387 */ /* 0x004fe80000100800 */
[----:B------:R-:W2:Y:S01]  /*19350*/  LDL.LU.64 R36, [R1+0x198] ;  /* 0x0001980001247983 */ /* 0x000ea20000300a00 */
[----:B-1----:R-:W-:-:S05]  /*19360*/  IMAD.MOV.U32 R0, RZ, RZ, R45 ;  /* 0x000000ffff007224 */ /* 0x002fca00078e002d */
[----:B------:R1:W-:Y:S04]  /*19370*/  STL [R1+0x944], R0 ;  /* 0x0009440001007387 */ /* 0x0003e80000100800 */
[----:B---3--:R3:W-:Y:S01]  /*19380*/  STL [R1+0x978], R34 ;  /* 0x0009782201007387 */ /* 0x0087e20000100800 */
[----:B-1----:R-:W-:-:S03]  /*19390*/  MOV R0, R35 ;  /* 0x0000002300007202 */ /* 0x002fc60000000f00 */
[----:B---3--:R-:W3:Y:S04]  /*193a0*/  LDL.LU.64 R34, [R1+0x1a0] ;  /* 0x0001a00001227983 */ /* 0x008ee80000300a00 */
[----:B------:R1:W-:Y:S04]  /*193b0*/  STL [R1+0x974], R0 ;  /* 0x0009740001007387 */ /* 0x0003e80000100800 */
[----:B------:R-:W-:Y:S04]  /*193c0*/  STL [R1+0x9a8], R42 ;  /* 0x0009a82a01007387 */ /* 0x000fe80000100800 */
[----:B------:R-:W3:Y:S01]  /*193d0*/  LDL.LU.64 R46, [R1+0x1a8] ;  /* 0x0001a800012e7983 */ /* 0x000ee20000300a00 */
[----:B-1----:R-:W-:-:S05]  /*193e0*/  IMAD.MOV.U32 R0, RZ, RZ, R43 ;  /* 0x000000ffff007224 */ /* 0x002fca00078e002b */
[----:B------:R1:W-:Y:S04]  /*193f0*/  STL [R1+0x9a4], R0 ;  /* 0x0009a40001007387 */ /* 0x0003e80000100800 */
[----:B------:R4:W-:Y:S04]  /*19400*/  STL [R1+0x9d8], R30 ;  /* 0x0009d81e01007387 */ /* 0x0009e80000100800 */
[----:B------:R-:W3:Y:S01]  /*19410*/  LDL.LU.64 R44, [R1+0x1b0] ;  /* 0x0001b000012c7983 */ /* 0x000ee20000300a00 */
[----:B-1----:R-:W-:-:S05]  /*19420*/  IMAD.MOV.U32 R0, RZ, RZ, R31 ;  /* 0x000000ffff007224 */ /* 0x002fca00078e001f */
[----:B------:R1:W-:Y:S01]  /*19430*/  STL [R1+0x9d4], R0 ;  /* 0x0009d40001007387 */ /* 0x0003e20000100800 */
[----:B----4-:R-:W-:Y:S02]  /*19440*/  IMAD.MOV.U32 R30, RZ, RZ, R28 ;  /* 0x000000ffff1e7224 */ /* 0x010fe400078e001c */
[----:B------:R-:W-:Y:S02]  /*19450*/  IMAD.MOV.U32 R31, RZ, RZ, R29 ;  /* 0x000000ffff1f7224 */ /* 0x000fe400078e001d */
[----:B------:R-:W-:Y:S02]  /*19460*/  IMAD.MOV.U32 R28, RZ, RZ, R20 ;  /* 0x000000ffff1c7224 */ /* 0x000fe400078e0014 */
[----:B------:R-:W-:Y:S02]  /*19470*/  IMAD.MOV.U32 R29, RZ, RZ, R21 ;  /* 0x000000ffff1d7224 */ /* 0x000fe400078e0015 */
[----:B------:R-:W3:Y:S01]  /*19480*/  LDL.LU.64 R20, [R1+0x1b8] ;  /* 0x0001b80001147983 */ /* 0x000ee20000300a00 */
[----:B-1----:R-:W-:-:S03]  /*19490*/  MOV R0, R41 ;  /* 0x0000002900007202 */ /* 0x002fc60000000f00 */
[----:B------:R-:W-:Y:S04]  /*194a0*/  STL [R1+0xa08], R40 ;  /* 0x000a082801007387 */ /* 0x000fe80000100800 */
[----:B------:R1:W-:Y:S04]  /*194b0*/  STL [R1+0xa04], R0 ;  /* 0x000a040001007387 */ /* 0x0003e80000100800 */
[----:B------:R-:W-:Y:S04]  /*194c0*/  STL [R1+0xa38], R38 ;  /* 0x000a382601007387 */ /* 0x000fe80000100800 */
[----:B------:R-:W3:Y:S01]  /*194d0*/  LDL.LU.64 R42, [R1+0x1c0] ;  /* 0x0001c000012a7983 */ /* 0x000ee20000300a00 */
[----:B-1----:R-:W-:-:S05]  /*194e0*/  IMAD.MOV.U32 R0, RZ, RZ, R39 ;  /* 0x000000ffff007224 */ /* 0x002fca00078e0027 */
[----:B------:R1:W-:Y:S04]  /*194f0*/  STL [R1+0xa34], R0 ;  /* 0x000a340001007387 */ /* 0x0003e80000100800 */
[----:B--2---:R2:W-:Y:S04]  /*19500*/  STL [R1+0xa68], R36 ;  /* 0x000a682401007387 */ /* 0x0045e80000100800 */
[----:B------:R-:W4:Y:S01]  /*19510*/  LDL.LU.64 R40, [R1+0x1c8] ;  /* 0x0001c80001287983 */ /* 0x000f220000300a00 */
[----:B-1----:R-:W-:-:S03]  /*19520*/  IMAD.MOV.U32 R0, RZ, RZ, R37 ;  /* 0x000000ffff007224 */ /* 0x002fc600078e0025 */
[----:B------:R-:W4:Y:S04]  /*19530*/  LDL.LU.64 R38, [R1+0x1d0] ;  /* 0x0001d00001267983 */ /* 0x000f280000300a00 */
[----:B------:R1:W-:Y:S04]  /*19540*/  STL [R1+0xa64], R0 ;  /* 0x000a640001007387 */ /* 0x0003e80000100800 */
[----:B---3--:R3:W-:Y:S04]  /*19550*/  STL [R1+0xa98], R34 ;  /* 0x000a982201007387 */ /* 0x0087e80000100800 */
[----:B--2---:R-:W2:Y:S01]  /*19560*/  LDL.LU.64 R36, [R1+0x1d8] ;  /* 0x0001d80001247983 */ /* 0x004ea20000300a00 */
[----:B-1----:R-:W-:-:S03]  /*19570*/  IMAD.MOV.U32 R0, RZ, RZ, R35 ;  /* 0x000000ffff007224 */ /* 0x002fc600078e0023 */
[----:B---3--:R-:W3:Y:S04]  /*19580*/  LDL.LU.64 R34, [R1+0x1e0] ;  /* 0x0001e00001227983 */ /* 0x008ee80000300a00 */
[----:B------:R1:W-:Y:S04]  /*19590*/  STL [R1+0xa94], R0 ;  /* 0x000a940001007387 */ /* 0x0003e80000100800 */
[----:B------:R-:W-:Y:S01]  /*195a0*/  STL [R1+0xac8], R46 ;  /* 0x000ac82e01007387 */ /* 0x000fe20000100800 */
[----:B-1----:R-:W-:-:S05]  /*195b0*/  IMAD.MOV.U32 R0, RZ, RZ, R47 ;  /* 0x000000ffff007224 */ /* 0x002fca00078e002f */
[----:B------:R1:W-:Y:S04]  /*195c0*/  STL [R1+0xac4], R0 ;  /* 0x000ac40001007387 */ /* 0x0003e80000100800 */
[----:B------:R-:W-:Y:S01]  /*195d0*/  STL [R1+0xaf8], R44 ;  /* 0x000af82c01007387 */ /* 0x000fe20000100800 */
[----:B-1----:R-:W-:-:S05]  /*195e0*/  IMAD.MOV.U32 R0, RZ, RZ, R45 ;  /* 0x000000ffff007224 */ /* 0x002fca00078e002d */
[----:B------:R1:W-:Y:S04]  /*195f0*/  STL [R1+0xaf4], R0 ;  /* 0x000af40001007387 */ /* 0x0003e80000100800 */
[----:B------:R1:W-:Y:S02]  /*19600*/  STL [R1+0xb28], R20 ;  /* 0x000b281401007387 */ /* 0x0003e40000100800 */
[----:B-1----:R-:W-:Y:S02]  /*19610*/  IMAD.MOV.U32 R0, RZ, RZ, R21 ;  /* 0x000000ffff007224 */ /* 0x002fe400078e0015 */
[----:B------:R-:W3:Y:S04]  /*19620*/  LDL.LU.64 R20, [R1+0x210] ;  /* 0x0002100001147983 */ /* 0x000ee80000300a00 */
[----:B------:R1:W-:Y:S04]  /*19630*/  STL [R1+0xb24], R0 ;  /* 0x000b240001007387 */ /* 0x0003e80000100800 */
[----:B------:R-:W-:Y:S01]  /*19640*/  STL [R1+0xb58], R42 ;  /* 0x000b582a01007387 */ /* 0x000fe20000100800 */
[----:B-1----:R-:W-:-:S05]  /*19650*/  MOV R0, R43 ;  /* 0x0000002b00007202 */ /* 0x002fca0000000f00 */
[----:B------:R4:W-:Y:S02]  /*19660*/  STL [R1+0xb54], R0 ;  /* 0x000b540001007387 */ /* 0x0009e40000100800 */
[----:B----4-:R-:W-:Y:S02]  /*19670*/  IMAD.MOV.U32 R0, RZ, RZ, R41 ;  /* 0x000000ffff007224 */ /* 0x010fe400078e0029 */
[----:B------:R-:W-:Y:S04]  /*19680*/  STL [R1+0xb8c], R40 ;  /* 0x000b8c2801007387 */ /* 0x000fe80000100800 */
[----:B------:R1:W-:Y:S04]  /*19690*/  STL [R1+0xb88], R0 ;  /* 0x000b880001007387 */ /* 0x0003e80000100800 */
[----:B------:R-:W-:Y:S01]  /*196a0*/  STL [R1+0xbc4], R38 ;  /* 0x000bc42601007387 */ /* 0x000fe20000100800 */
[----:B-1----:R-:W-:-:S05]  /*196b0*/  IMAD.MOV.U32 R0, RZ, RZ, R39 ;  /* 0x000000ffff007224 */ /* 0x002fca00078e0027 */
[----:B------:R1:W-:Y:S04]  /*196c0*/  STL [R1+0xbc0], R0 ;  /* 0x000bc00001007387 */ /* 0x0003e80000100800 */
[----:B--2---:R-:W-:Y:S01]  /*196d0*/  STL [R1+0xbfc], R36 ;  /* 0x000bfc2401007387 */ /* 0x004fe20000100800 */
[----:B-1----:R-:W-:-:S05]  /*196e0*/  IMAD.MOV.U32 R0, RZ, RZ, R37 ;  /* 0x000000ffff007224 */ /* 0x002fca00078e0025 */
[----:B------:R1:W-:Y:S04]  /*196f0*/  STL [R1+0xbf8], R0 ;  /* 0x000bf80001007387 */ /* 0x0003e80000100800 */
[----:B---3--:R-:W-:Y:S01]  /*19700*/  STL [R1+0xc34], R34 ;  /* 0x000c342201007387 */ /* 0x008fe20000100800 */
[----:B-1----:R-:W-:-:S05]  /*19710*/  IMAD.MOV.U32 R0, RZ, RZ, R35 ;  /* 0x000000ffff007224 */ /* 0x002fca00078e0023 */
[----:B------:R1:W-:Y:S04]  /*19720*/  STL [R1+0xc30], R0 ;  /* 0x000c300001007387 */ /* 0x0003e80000100800 */
[----:B------:R-:W-:Y:S01]  /*19730*/  STL [R1+0x958], R32 ;  /* 0x0009582001007387 */ /* 0x000fe20000100800 */
[----:B-1----:R-:W-:-:S05]  /*19740*/  IMAD.MOV.U32 R0, RZ, RZ, R33 ;  /* 0x000000ffff007224 */ /* 0x002fca00078e0021 */
[----:B------:R1:W-:Y:S04]  /*19750*/  STL [R1+0x954], R0 ;  /* 0x0009540001007387 */ /* 0x0003e80000100800 */
[----:B------:R-:W-:Y:S01]  /*19760*/  STL [R1+0x988], R30 ;  /* 0x0009881e01007387 */ /* 0x000fe20000100800 */
[----:B-1----:R-:W-:-:S05]  /*19770*/  IMAD.MOV.U32 R0, RZ, RZ, R31 ;  /* 0x000000ffff007224 */ /* 0x002fca00078e001f */
[----:B------:R1:W-:Y:S04]  /*19780*/  STL [R1+0x984], R0 ;  /* 0x0009840001007387 */ /* 0x0003e80000100800 */
[----:B------:R-:W-:Y:S01]  /*19790*/  STL [R1+0x9b8], R28 ;  /* 0x0009b81c01007387 */ /* 0x000fe20000100800 */
[----:B-1----:R-:W-:-:S05]  /*197a0*/  MOV R0, R29 ;  /* 0x0000001d00007202 */ /* 0x002fca0000000f00 */
[----:B------:R1:W-:Y:S04]  /*197b0*/  STL [R1+0x9b4], R0 ;  /* 0x0009b40001007387 */ /* 0x0003e80000100800 */
[----:B------:R-:W-:Y:S01]  /*197c0*/  STL [R1+0x9e8], R26 ;  /* 0x0009e81a01007387 */ /* 0x000fe20000100800 */
[----:B-1----:R-:W-:-:S05]  /*197d0*/  IMAD.MOV.U32 R0, RZ, RZ, R27 ;  /* 0x000000ffff007224 */ /* 0x002fca00078e001b */
[----:B------:R1:W-:Y:S04]  /*197e0*/  STL [R1+0x9e4], R0 ;  /* 0x0009e40001007387 */ /* 0x0003e80000100800 */
[----:B------:R-:W-:Y:S01]  /*197f0*/  STL [R1+0xa18], R24 ;  /* 0x000a181801007387 */ /* 0x000fe20000100800 */
[----:B-1----:R-:W-:-:S05]  /*19800*/  IMAD.MOV.U32 R0, RZ, RZ, R25 ;  /* 0x000000ffff007224 */ /* 0x002fca00078e0019 */
[----:B------:R1:W-:Y:S04]  /*19810*/  STL [R1+0xa14], R0 ;  /* 0x000a140001007387 */ /* 0x0003e80000100800 */
[----:B------:R2:W-:Y:S01]  /*19820*/  STL [R1+0xa48], R20 ;  /* 0x000a481401007387 */ /* 0x0005e20000100800 */
[----:B-1----:R-:W-:-:S03]  /*19830*/  IMAD.MOV.U32 R0, RZ, RZ, R21 ;  /* 0x000000ffff007224 */ /* 0x002fc600078e0015 */
[----:B--2---:R-:W2:Y:S04]  /*19840*/  LDL.LU.64 R20, [R1+0x248] ;  /* 0x0002480001147983 */ /* 0x004ea80000300a00 */
[----:B------:R1:W-:Y:S04]  /*19850*/  STL [R1+0xa44], R0 ;  /* 0x000a440001007387 */ /* 0x0003e80000100800 */
[----:B------:R3:W-:Y:S01]  /*19860*/  STL [R1+0xa78], R6 ;  /* 0x000a780601007387 */ /* 0x0007e20000100800 */
[----:B-1----:R-:W-:-:S03]  /*19870*/  IMAD.MOV.U32 R0, RZ, RZ, R7 ;  /* 0x000000ffff007224 */ /* 0x002fc600078e0007 */
[----:B---3--:R-:W3:Y:S04]  /*19880*/  LDL.LU.64 R6, [R1+0x250] ;  /* 0x0002500001067983 */ /* 0x008ee80000300a00 */
[----:B------:R1:W-:Y:S04]  /*19890*/  STL [R1+0xa74], R0 ;  /* 0x000a740001007387 */ /* 0x0003e80000100800 */
[----:B------:R4:W-:Y:S01]  /*198a0*/  STL [R1+0xaa8], R4 ;  /* 0x000aa80401007387 */ /* 0x0009e20000100800 */
[----:B-1----:R-:W-:-:S03]  /*198b0*/  IMAD.MOV.U32 R0, RZ, RZ, R5 ;  /* 0x000000ffff007224 */ /* 0x002fc600078e0005 */
[----:B----4-:R-:W4:Y:S04]  /*198c0*/  LDL.LU.64 R4, [R1+0x258] ;  /* 0x0002580001047983 */ /* 0x010f280000300a00 */
[----:B------:R1:W-:Y:S04]  /*198d0*/  STL [R1+0xaa4], R0 ;  /* 0x000aa40001007387 */ /* 0x0003e80000100800 */
[----:B------:R1:W-:Y:S02]  /*198e0*/  STL [R1+0xad8], R18 ;  /* 0x000ad81201007387 */ /* 0x0003e40000100800 */
[----:B-1----:R-:W-:-:S02]  /*198f0*/  IMAD.MOV.U32 R0, RZ, RZ, R19 ;  /* 0x000000ffff007224 */ /* 0x002fc400078e0013 */
[----:B------:R-:W4:Y:S04]  /*19900*/  LDL.LU.64 R18, [R1+0x260] ;  /* 0x0002600001127983 */ /* 0x000f280000300a00 */
[----:B------:R1:W-:Y:S04]  /*19910*/  STL [R1+0xad4], R0 ;  /* 0x000ad40001007387 */ /* 0x0003e80000100800 */
[----:B------:R1:W-:Y:S02]  /*19920*/  STL [R1+0xb08], R2 ;  /* 0x000b080201007387 */ /* 0x0003e40000100800 */
[----:B-1----:R-:W-:-:S02]  /*19930*/  MOV R0, R3 ;  /* 0x0000000300007202 */ /* 0x002fc40000000f00 */
        /* <DEDUP_REMOVED lines=14> */
[----:B------:R-:W-:Y:S04]  /*19a20*/  STL [R1+0xbd4], R22 ;  /* 0x000bd41601007387 */ /* 0x000fe80000100800 */
[----:B------:R-:W4:Y:S01]  /*19a30*/  LDL.LU.64 R24, [R1+0x288] ;  /* 0x0002880001187983 */ /* 0x000f220000300a00 */
[----:B-1----:R-:W-:-:S05]  /*19a40*/  IMAD.MOV.U32 R0, RZ, RZ, R23 ;  /* 0x000000ffff007224 */ /* 0x002fca00078e0017 */
[----:B------:R1:W-:Y:S04]  /*19a50*/  STL [R1+0xbd0], R0 ;  /* 0x000bd00001007387 */ /* 0x0003e80000100800 */
[----:B------:R1:W-:Y:S02]  /*19a60*/  STL [R1+0xc0c], R10 ;  /* 0x000c0c0a01007387 */ /* 0x0003e40000100800 */
[----:B-1----:R-:W-:Y:S02]  /*19a70*/  IMAD.MOV.U32 R0, RZ, RZ, R11 ;  /* 0x000000ffff007224 */ /* 0x002fe400078e000b */
[----:B------:R-:W4:Y:S04]  /*19a80*/  LDL.LU.64 R10, [R1+0x290] ;  /* 0x00029000010a7983 */ /* 0x000f280000300a00 */
[----:B------:R1:W-:Y:S04]  /*19a90*/  STL [R1+0xc08], R0 ;  /* 0x000c080001007387 */ /* 0x0003e80000100800 */
[----:B------:R1:W-:Y:S02]  /*19aa0*/  STL [R1+0xc44], R8 ;  /* 0x000c440801007387 */ /* 0x0003e40000100800 */
[----:B-1----:R-:W-:-:S02]  /*19ab0*/  IMAD.MOV.U32 R0, RZ, RZ, R9 ;  /* 0x000000ffff007224 */ /* 0x002fc400078e0009 */
[----:B------:R-:W4:Y:S04]  /*19ac0*/  LDL.LU.64 R8, [R1+0x298] ;  /* 0x0002980001087983 */ /* 0x000f280000300a00 */
[----:B------:R1:W-:Y:S04]  /*19ad0*/  STL [R1+0xc40], R0 ;  /* 0x000c400001007387 */ /* 0x0003e80000100800 */
[----:B--2---:R-:W-:Y:S01]  /*19ae0*/  STL [R1+0x968], R20 ;  /* 0x0009681401007387 */ /* 0x004fe20000100800 */
[----:B-1----:R-:W-:-:S03]  /*19af0*/  MOV R0, R21 ;  /* 0x0000001500007202 */ /* 0x002fc60000000f00 */
[----:B------:R-:W2:Y:S04]  /*19b00*/  LDL.LU.64 R22, [R1+0x2a0] ;  /* 0x0002a00001167983 */ /* 0x000ea80000300a00 */
[----:B------:R1:W-:Y:S04]  /*19b10*/  STL [R1+0x964], R0 ;  /* 0x0009640001007387 */ /* 0x0003e80000100800 */
[----:B---3--:R3:W-:Y:S01]  /*19b20*/  STL [R1+0x998], R6 ;  /* 0x0009980601007387 */ /* 0x0087e20000100800 */
[----:B-1----:R-:W-:-:S03]  /*19b30*/  IMAD.MOV.U32 R0, RZ, RZ, R7 ;  /* 0x000000ffff007224 */ /* 0x002fc600078e0007 */
[----:B---3--:R-:W3:Y:S04]  /*19b40*/  LDL.LU.64 R6, [R1+0x2a8] ;  /* 0x0002a80001067983 */ /* 0x008ee80000300a00 */
[----:B------:R1:W-:Y:S04]  /*19b50*/  STL [R1+0x994], R0 ;  /* 0x0009940001007387 */ /* 0x0003e80000100800 */
[----:B----4-:R4:W-:Y:S01]  /*19b60*/  STL [R1+0x9c8], R4 ;  /* 0x0009c80401007387 */ /* 0x0109e20000100800 */
[----:B-1----:R-:W-:-:S03]  /*19b70*/  IMAD.MOV.U32 R0, RZ, RZ, R5 ;  /* 0x000000ffff007224 */ /* 0x002fc600078e0005 */
[----:B----4-:R-:W4:Y:S04]  /*19b80*/  LDL.LU.64 R4, [R1+0x2b8] ;  /* 0x0002b80001047983 */ /* 0x010f280000300a00 */
[----:B------:R1:W-:Y:S04]  /*19b90*/  STL [R1+0x9c4], R0 ;  /* 0x0009c40001007387 */ /* 0x0003e80000100800 */
[----:B------:R-:W-:Y:S04]  /*19ba0*/  STL [R1+0x9f8], R18 ;  /* 0x0009f81201007387 */ /* 0x000fe80000100800 */
[----:B------:R-:W4:Y:S01]  /*19bb0*/  LDL.LU.64 R20, [R1+0x2c0] ;  /* 0x0002c00001147983 */ /* 0x000f220000300a00 */
[----:B-1----:R-:W-:-:S05]  /*19bc0*/  IMAD.MOV.U32 R0, RZ, RZ, R19 ;  /* 0x000000ffff007224 */ /* 0x002fca00078e0013 */
[----:B------:R1:W-:Y:S02]  /*19bd0*/  STL [R1+0x9f4], R0 ;  /* 0x0009f40001007387 */ /* 0x0003e40000100800 */
[----:B-1----:R-:W-:Y:S02]  /*19be0*/  IMAD.MOV.U32 R0, RZ, RZ, R3 ;  /* 0x000000ffff007224 */ /* 0x002fe400078e0003 */
[----:B------:R1:W-:Y:S04]  /*19bf0*/  STL [R1+0xa28], R2 ;  /* 0x000a280201007387 */ /* 0x0003e80000100800 */
[----:B-1----:R-:W4:Y:S04]  /*19c00*/  LDL.LU.64 R2, [R1+0x2d0] ;  /* 0x0002d00001027983 */ /* 0x002f280000300a00 */
[----:B------:R1:W-:Y:S04]  /*19c10*/  STL [R1+0xa24], R0 ;  /* 0x000a240001007387 */ /* 0x0003e80000100800 */
[----:B------:R1:W-:Y:S04]  /*19c20*/  STL [R1+0xa58], R16 ;  /* 0x000a581001007387 */ /* 0x0003e80000100800 */
[----:B------:R-:W4:Y:S01]  /*19c30*/  LDL.LU.64 R18, [R1+0x2e0] ;  /* 0x0002e00001127983 */ /* 0x000f220000300a00 */
[----:B-1----:R-:W-:-:S03]  /*19c40*/  IMAD.MOV.U32 R0, RZ, RZ, R17 ;  /* 0x000000ffff007224 */ /* 0x002fc600078e0011 */
[----:B------:R-:W-:Y:S04]  /*19c50*/  STL [R1+0xa88], R14 ;  /* 0x000a880e01007387 */ /* 0x000fe80000100800 */
[----:B------:R1:W-:Y:S04]  /*19c60*/  STL [R1+0xa54], R0 ;  /* 0x000a540001007387 */ /* 0x0003e80000100800 */
[----:B------:R-:W4:Y:S01]  /*19c70*/  LDL.LU.64 R16, [R1+0x2e8] ;  /* 0x0002e80001107983 */ /* 0x000f220000300a00 */
[----:B-1----:R-:W-:-:S03]  /*19c80*/  IMAD.MOV.U32 R0, RZ, RZ, R15 ;  /* 0x000000ffff007224 */ /* 0x002fc600078e000f */
[----:B------:R-:W-:Y:S04]  /*19c90*/  STL [R1+0xab8], R12 ;  /* 0x000ab80c01007387 */ /* 0x000fe80000100800 */
[----:B------:R1:W-:Y:S04]  /*19ca0*/  STL [R1+0xa84], R0 ;  /* 0x000a840001007387 */ /* 0x0003e80000100800 */
[----:B------:R-:W4:Y:S01]  /*19cb0*/  LDL.LU.64 R14, [R1+0x2f0] ;  /* 0x0002f000010e7983 */ /* 0x000f220000300a00 */
[----:B-1----:R-:W-:-:S03]  /*19cc0*/  MOV R0, R13 ;  /* 0x0000000d00007202 */ /* 0x002fc60000000f00 */
[----:B------:R-:W-:Y:S04]  /*19cd0*/  STL [R1+0xae8], R24 ;  /* 0x000ae81801007387 */ /* 0x000fe80000100800 */
[----:B------:R1:W-:Y:S04]  /*19ce0*/  STL [R1+0xab4], R0 ;  /* 0x000ab40001007387 */ /* 0x0003e80000100800 */
[----:B------:R-:W4:Y:S01]  /*19cf0*/  LDL.LU.64 R12, [R1+0x2f8] ;  /* 0x0002f800010c7983 */ /* 0x000f220000300a00 */
[----:B-1----:R-:W-:-:S03]  /*19d00*/  IMAD.MOV.U32 R0, RZ, RZ, R25 ;  /* 0x000000ffff007224 */ /* 0x002fc600078e0019 */
[----:B------:R-:W-:Y:S04]  /*19d10*/  STL [R1+0xb18], R10 ;  /* 0x000b180a01007387 */ /* 0x000fe80000100800 */
[----:B------:R1:W-:Y:S02]  /*19d20*/  STL [R1+0xae4], R0 ;  /* 0x000ae40001007387 */ /* 0x0003e40000100800 */
[----:B-1----:R-:W-:Y:S02]  /*19d30*/  IMAD.MOV.U32 R0, RZ, RZ, R11 ;  /* 0x000000ffff007224 */ /* 0x002fe400078e000b */
[----:B------:R-:W4:Y:S04]  /*19d40*/  LDL.LU.64 R10, [R1+0x300] ;  /* 0x00030000010a7983 */ /* 0x000f280000300a00 */
[----:B------:R1:W-:Y:S04]  /*19d50*/  STL [R1+0xb14], R0 ;  /* 0x000b140001007387 */ /* 0x0003e80000100800 */
[----:B------:R1:W-:Y:S02]  /*19d60*/  STL [R1+0xb48], R8 ;  /* 0x000b480801007387 */ /* 0x0003e40000100800 */
[----:B-1----:R-:W-:-:S02]  /*19d70*/  IMAD.MOV.U32 R0, RZ, RZ, R9 ;  /* 0x000000ffff007224 */ /* 0x002fc400078e0009 */
[----:B------:R-:W4:Y:S04]  /*19d80*/  LDL.LU.64 R8, [R1+0x308] ;  /* 0x0003080001087983 */ /* 0x000f280000300a00 */
[----:B------:R2:W-:Y:S02]  /*19d90*/  STL [R1+0xb44], R0 ;  /* 0x000b440001007387 */ /* 0x0005e40000100800 */
[----:B--2---:R-:W-:Y:S02]  /*19da0*/  IMAD.MOV.U32 R0, RZ, RZ, R23 ;  /* 0x000000ffff007224 */ /* 0x004fe400078e0017 */
[----:B------:R1:W-:Y:S04]  /*19db0*/  STL [R1+0xb78], R22 ;  /* 0x000b781601007387 */ /* 0x0003e80000100800 */
[----:B-1----:R-:W2:Y:S04]  /*19dc0*/  LDL.LU.64 R22, [R1+0x310] ;  /* 0x0003100001167983 */ /* 0x002ea80000300a00 */
        /* <DEDUP_REMOVED lines=9> */
[----:B------:R1:W-:Y:S02]  /*19e60*/  STL [R1+0xc1c], R20 ;  /* 0x000c1c1401007387 */ /* 0x0003e40000100800 */
[----:B-1----:R-:W-:-:S02]  /*19e70*/  MOV R0, R21 ;  /* 0x0000001500007202 */ /* 0x002fc40000000f00 */
[----:B------:R-:W4:Y:S04]  /*19e80*/  LDL.LU.64 R20, [R1+0x328] ;  /* 0x0003280001147983 */ /* 0x000f280000300a00 */
[----:B------:R1:W-:Y:S04]  /*19e90*/  STL [R1+0xc18], R0 ;  /* 0x000c180001007387 */ /* 0x0003e80000100800 */
[----:B------:R1:W-:Y:S02]  /*19ea0*/  STL [R1+0x940], R2 ;  /* 0x0009400201007387 */ /* 0x0003e40000100800 */
[----:B-1----:R-:W-:-:S02]  /*19eb0*/  IMAD.MOV.U32 R0, RZ, RZ, R3 ;  /* 0x000000ffff007224 */ /* 0x002fc400078e0003 */
[----:B------:R-:W-:Y:S04]  /*19ec0*/  STL [R1+0x970], R18 ;  /* 0x0009701201007387 */ /* 0x000fe80000100800 */
        /* <DEDUP_REMOVED lines=13> */
[----:B------:R-:W4:Y:S04]  /*19fa0*/  LDL.LU.64 R14, [R1+0x348] ;  /* 0x00034800010e7983 */ /* 0x000f280000300a00 */
[----:B------:R-:W4:Y:S01]  /*19fb0*/  LDL.LU.64 R24, [R1+0x350] ;  /* 0x0003500001187983 */ /* 0x000f220000300a00 */
[----:B-1----:R-:W-:-:S05]  /*19fc0*/  IMAD.MOV.U32 R0, RZ, RZ, R13 ;  /* 0x000000ffff007224 */ /* 0x002fca00078e000d */
[----:B------:R1:W-:Y:S04]  /*19fd0*/  STL [R1+0x9fc], R0 ;  /* 0x0009fc0001007387 */ /* 0x0003e80000100800 */
[----:B------:R-:W-:Y:S01]  /*19fe0*/  STL [R1+0xa30], R10 ;  /* 0x000a300a01007387 */ /* 0x000fe20000100800 */
[----:B-1----:R-:W-:-:S03]  /*19ff0*/  IMAD.MOV.U32 R0, RZ, RZ, R11 ;  /* 0x000000ffff007224 */ /* 0x002fc600078e000b */
[----:B------:R-:W4:Y:S04]  /*1a000*/  LDL.LU.64 R12, [R1+0x358] ;  /* 0x00035800010c7983 */ /* 0x000f280000300a00 */
[----:B------:R1:W-:Y:S02]  /*1a010*/  STL [R1+0xa2c], R0 ;  /* 0x000a2c0001007387 */ /* 0x0003e40000100800 */
[----:B-1----:R-:W-:Y:S02]  /*1a020*/  MOV R0, R9 ;  /* 0x0000000900007202 */ /* 0x002fe40000000f00 */
[----:B------:R-:W-:Y:S04]  /*1a030*/  STL [R1+0xa60], R8 ;  /* 0x000a600801007387 */ /* 0x000fe80000100800 */
[----:B------:R-:W4:Y:S04]  /*1a040*/  LDL.LU.64 R10, [R1+0x360] ;  /* 0x00036000010a7983 */ /* 0x000f280000300a00 */
[----:B------:R1:W-:Y:S04]  /*1a050*/  STL [R1+0xa5c], R0 ;  /* 0x000a5c0001007387 */ /* 0x0003e80000100800 */
[----:B--2---:R2:W-:Y:S01]  /*1a060*/  STL [R1+0xa90], R22 ;  /* 0x000a901601007387 */ /* 0x0045e20000100800 */
[----:B-1----:R-:W-:-:S03]  /*1a070*/  IMAD.MOV.U32 R0, RZ, RZ, R23 ;  /* 0x000000ffff007224 */ /* 0x002fc600078e0017 */
[----:B------:R-:W4:Y:S04]  /*1a080*/  LDL.LU.64 R8, [R1+0x368] ;  /* 0x0003680001087983 */ /* 0x000f280000300a00 */
[----:B---3--:R-:W-:Y:S04]  /*1a090*/  STL [R1+0xac0], R6 ;  /* 0x000ac00601007387 */ /* 0x008fe80000100800 */
[----:B------:R1:W-:Y:S04]  /*1a0a0*/  STL [R1+0xa8c], R0 ;  /* 0x000a8c0001007387 */ /* 0x0003e80000100800 */
[----:B--2---:R-:W2:Y:S01]  /*1a0b0*/  LDL.LU.64 R22, [R1+0x370] ;  /* 0x0003700001167983 */ /* 0x004ea20000300a00 */
[----:B-1----:R-:W-:-:S03]  /*1a0c0*/  IMAD.MOV.U32 R0, RZ, RZ, R7 ;  /* 0x000000ffff007224 */ /* 0x002fc600078e0007 */
[----:B----4-:R-:W-:Y:S04]  /*1a0d0*/  STL [R1+0xaf0], R4 ;  /* 0x000af00401007387 */ /* 0x010fe80000100800 */
[----:B------:R1:W-:Y:S04]  /*1a0e0*/  STL [R1+0xabc], R0 ;  /* 0x000abc0001007387 */ /* 0x0003e80000100800 */
[----:B------:R-:W3:Y:S01]  /*1a0f0*/  LDL.LU.64 R6, [R1+0x378] ;  /* 0x0003780001067983 */ /* 0x000ee20000300a00 */
[----:B-1----:R-:W-:-:S03]  /*1a100*/  IMAD.MOV.U32 R0, RZ, RZ, R5 ;  /* 0x000000ffff007224 */ /* 0x002fc600078e0005 */
[----:B------:R-:W-:Y:S04]  /*1a110*/  STL [R1+0xb20], R20 ;  /* 0x000b201401007387 */ /* 0x000fe80000100800 */
[----:B------:R1:W-:Y:S04]  /*1a120*/  STL [R1+0xaec], R0 ;  /* 0x000aec0001007387 */ /* 0x0003e80000100800 */
[----:B------:R-:W4:Y:S01]  /*1a130*/  LDL.LU.64 R4, [R1+0x380] ;  /* 0x0003800001047983 */ /* 0x000f220000300a00 */
[----:B-1----:R-:W-:-:S03]  /*1a140*/  IMAD.MOV.U32 R0, RZ, RZ, R21 ;  /* 0x000000ffff007224 */ /* 0x002fc600078e0015 */
        /* <DEDUP_REMOVED lines=31> */
[----:B--2---:R-:W-:Y:S04]  /*1a340*/  STL [R1+0x9e0], R22 ;  /* 0x0009e01601007387 */ /* 0x004fe80000100800 */
[----:B------:R1:W-:Y:S04]  /*1a350*/  STL [R1+0x9ac], R0 ;  /* 0x0009ac0001007387 */ /* 0x0003e80000100800 */
[----:B------:R-:W2:Y:S01]  /*1a360*/  LDL.LU.64 R8, [R1+0x3b8] ;  /* 0x0003b80001087983 */ /* 0x000ea20000300a00 */
[----:B-1----:R-:W-:-:S03]  /*1a370*/  IMAD.MOV.U32 R0, RZ, RZ, R23 ;  /* 0x000000ffff007224 */ /* 0x002fc600078e0017 */
[----:B---3--:R-:W-:Y:S04]  /*1a380*/  STL [R1+0xa10], R6 ;  /* 0x000a100601007387 */ /* 0x008fe80000100800 */
[----:B------:R1:W-:Y:S02]  /*1a390*/  STL [R1+0x9dc], R0 ;  /* 0x0009dc0001007387 */ /* 0x0003e40000100800 */
[----:B-1----:R-:W-:Y:S02]  /*1a3a0*/  MOV R0, R7 ;  /* 0x0000000700007202 */ /* 0x002fe40000000f00 */
[----:B------:R-:W3:Y:S04]  /*1a3b0*/  LDL.LU.64 R6, [R1+0x3b0] ;  /* 0x0003b00001067983 */ /* 0x000ee80000300a00 */
[----:B------:R1:W-:Y:S04]  /*1a3c0*/  STL [R1+0xa0c], R0 ;  /* 0x000a0c0001007387 */ /* 0x0003e80000100800 */
[----:B----4-:R4:W-:Y:S01]  /*1a3d0*/  STL [R1+0xa40], R4 ;  /* 0x000a400401007387 */ /* 0x0109e20000100800 */
[----:B-1----:R-:W-:-:S03]  /*1a3e0*/  IMAD.MOV.U32 R0, RZ, RZ, R5 ;  /* 0x000000ffff007224 */ /* 0x002fc600078e0005 */
[----:B------:R-:W-:Y:S04]  /*1a3f0*/  STL [R1+0xa70], R20 ;  /* 0x000a701401007387 */ /* 0x000fe80000100800 */
[----:B------:R1:W-:Y:S04]  /*1a400*/  STL [R1+0xa3c], R0 ;  /* 0x000a3c0001007387 */ /* 0x0003e80000100800 */
[----:B----4-:R-:W4:Y:S01]  /*1a410*/  LDL.LU.64 R4, [R1+0x3a8] ;  /* 0x0003a80001047983 */ /* 0x010f220000300a00 */
[----:B-1----:R-:W-:-:S03]  /*1a420*/  IMAD.MOV.U32 R0, RZ, RZ, R21 ;  /* 0x000000ffff007224 */ /* 0x002fc600078e0015 */
[----:B------:R-:W-:Y:S04]  /*1a430*/  STL [R1+0xaa0], R2 ;  /* 0x000aa00201007387 */ /* 0x000fe80000100800 */
[----:B------:R1:W-:Y:S02]  /*1a440*/  STL [R1+0xa6c], R0 ;  /* 0x000a6c0001007387 */ /* 0x0003e40000100800 */
[----:B-1----:R-:W-:Y:S02]  /*1a450*/  IMAD.MOV.U32 R0, RZ, RZ, R3 ;  /* 0x000000ffff007224 */ /* 0x002fe400078e0003 */
[----:B------:R-:W4:Y:S04]  /*1a460*/  LDL.LU.64 R2, [R1+0x3d8] ;  /* 0x0003d80001027983 */ /* 0x000f280000300a00 */
[----:B------:R1:W-:Y:S04]  /*1a470*/  STL [R1+0xa9c], R0 ;  /* 0x000a9c0001007387 */ /* 0x0003e80000100800 */
[----:B------:R-:W-:Y:S04]  /*1a480*/  STL [R1+0xad0], R18 ;  /* 0x000ad01201007387 */ /* 0x000fe80000100800 */
[----:B------:R-:W4:Y:S01]  /*1a490*/  LDL.LU.64 R30, [R1+0x3e0] ;  /* 0x0003e000011e7983 */ /* 0x000f220000300a00 */
[----:B-1----:R-:W-:-:S05]  /*1a4a0*/  IMAD.MOV.U32 R0, RZ, RZ, R19 ;  /* 0x000000ffff007224 */ /* 0x002fca00078e0013 */
[----:B------:R1:W-:Y:S04]  /*1a4b0*/  STL [R1+0xacc], R0 ;  /* 0x000acc0001007387 */ /* 0x0003e80000100800 */
[----:B------:R-:W-:Y:S04]  /*1a4c0*/  STL [R1+0xb00], R16 ;  /* 0x000b001001007387 */ /* 0x000fe80000100800 */
[----:B------:R-:W4:Y:S01]  /*1a4d0*/  LDL.LU.64 R28, [R1+0x3e8] ;  /* 0x0003e800011c7983 */ /* 0x000f220000300a00 */
[----:B-1----:R-:W-:-:S03]  /*1a4e0*/  IMAD.MOV.U32 R0, RZ, RZ, R17 ;  /* 0x000000ffff007224 */ /* 0x002fc600078e0011 */
[----:B------:R-:W4:Y:S04]  /*1a4f0*/  LDL.LU.64 R26, [R1+0x3f0] ;  /* 0x0003f000011a7983 */ /* 0x000f280000300a00 */
        /* <DEDUP_REMOVED lines=8> */
[----:B-1----:R-:W-:-:S03]  /*1a580*/  MOV R0, R13 ;  /* 0x0000000d00007202 */ /* 0x002fc60000000f00 */
[----:B------:R-:W4:Y:S04]  /*1a590*/  LDL.LU.64 R18, [R1+0x418] ;  /* 0x0004180001127983 */ /* 0x000f280000300a00 */
[----:B------:R1:W-:Y:S02]  /*1a5a0*/  STL [R1+0xb5c], R0 ;  /* 0x000b5c0001007387 */ /* 0x0003e40000100800 */
[----:B-1----:R-:W-:Y:S02]  /*1a5b0*/  IMAD.MOV.U32 R0, RZ, RZ, R11 ;  /* 0x000000ffff007224 */ /* 0x002fe400078e000b */
[----:B------:R-:W-:Y:S04]  /*1a5c0*/  STL [R1+0xb94], R10 ;  /* 0x000b940a01007387 */ /* 0x000fe80000100800 */
[----:B------:R-:W4:Y:S04]  /*1a5d0*/  LDL.LU.64 R16, [R1+0x410] ;  /* 0x0004100001107983 */ /* 0x000f280000300a00 */
[----:B------:R1:W-:Y:S04]  /*1a5e0*/  STL [R1+0xb90], R0 ;  /* 0x000b900001007387 */ /* 0x0003e80000100800 */
[----:B--2---:R-:W-:Y:S04]  /*1a5f0*/  STL [R1+0xbcc], R8 ;  /* 0x000bcc0801007387 */ /* 0x004fe80000100800 */
[----:B------:R-:W2:Y:S01]  /*1a600*/  LDL.LU.64 R14, [R1+0x2d8] ;  /* 0x0002d800010e7983 */ /* 0x000ea20000300a00 */
[----:B-1----:R-:W-:-:S03]  /*1a610*/  IMAD.MOV.U32 R0, RZ, RZ, R9 ;  /* 0x000000ffff007224 */ /* 0x002fc600078e0009 */
[----:B------:R-:W2:Y:S04]  /*1a620*/  LDL.LU.64 R12, [R1+0x2c8] ;  /* 0x0002c800010c7983 */ /* 0x000ea80000300a00 */
[----:B------:R1:W-:Y:S04]  /*1a630*/  STL [R1+0xbc8], R0 ;  /* 0x000bc80001007387 */ /* 0x0003e80000100800 */
[----:B---3--:R3:W-:Y:S04]  /*1a640*/  STL [R1+0xc04], R6 ;  /* 0x000c040601007387 */ /* 0x0087e80000100800 */
[----:B------:R-:W2:Y:S01]  /*1a650*/  LDL.LU.64 R10, [R1+0x2b0] ;  /* 0x0002b000010a7983 */ /* 0x000ea20000300a00 */
[----:B-1----:R-:W-:-:S03]  /*1a660*/  IMAD.MOV.U32 R0, RZ, RZ, R7 ;  /* 0x000000ffff007224 */ /* 0x002fc600078e0007 */
[----:B------:R-:W2:Y:S04]  /*1a670*/  LDL.LU.64 R8, [R1+0x138] ;  /* 0x0001380001087983 */ /* 0x000ea80000300a00 */
[----:B------:R1:W-:Y:S04]  /*1a680*/  STL [R1+0xc00], R0 ;  /* 0x000c000001007387 */ /* 0x0003e80000100800 */
[----:B----4-:R4:W-:Y:S04]  /*1a690*/  STL [R1+0xc3c], R4 ;  /* 0x000c3c0401007387 */ /* 0x0109e80000100800 */
[----:B---3--:R-:W3:Y:S01]  /*1a6a0*/  LDL.LU.64 R6, [R1+0x128] ;  /* 0x0001280001067983 */ /* 0x008ee20000300a00 */
[----:B-1----:R-:W-:-:S03]  /*1a6b0*/  IMAD.MOV.U32 R0, RZ, RZ, R5 ;  /* 0x000000ffff007224 */ /* 0x002fc600078e0005 */
[----:B----4-:R-:W4:Y:S04]  /*1a6c0*/  LDL.LU.64 R4, [R1+0x118] ;  /* 0x0001180001047983 */ /* 0x010f280000300a00 */
[----:B------:R1:W-:Y:S04]  /*1a6d0*/  STL [R1+0xc38], R0 ;  /* 0x000c380001007387 */ /* 0x0003e80000100800 */
[----:B------:R1:W-:Y:S02]  /*1a6e0*/  STL [R1+0x960], R2 ;  /* 0x0009600201007387 */ /* 0x0003e40000100800 */
[----:B-1----:R-:W-:-:S02]  /*1a6f0*/  IMAD.MOV.U32 R0, RZ, RZ, R3 ;  /* 0x000000ffff007224 */ /* 0x002fc400078e0003 */
[----:B------:R-:W4:Y:S04]  /*1a700*/  LDL.LU.64 R2, [R1+0x108] ;  /* 0x0001080001027983 */ /* 0x000f280000300a00 */
[----:B------:R1:W-:Y:S04]  /*1a710*/  STL [R1+0x95c], R0 ;  /* 0x00095c0001007387 */ /* 0x0003e80000100800 */
[----:B------:R-:W-:Y:S01]  /*1a720*/  STL [R1+0x990], R30 ;  /* 0x0009901e01007387 */ /* 0x000fe20000100800 */
[----:B-1----:R-:W-:-:S03]  /*1a730*/  IMAD.MOV.U32 R0, RZ, RZ, R31 ;  /* 0x000000ffff007224 */ /* 0x002fc600078e001f */
[----:B------:R-:W-:Y:S04]  /*1a740*/  STL [R1+0x9c0], R28 ;  /* 0x0009c01c01007387 */ /* 0x000fe80000100800 */
        /* <DEDUP_REMOVED lines=15> */
[----:B------:R1:W-:Y:S02]  /*1a840*/  STL [R1+0xa7c], R0 ;  /* 0x000a7c0001007387 */ /* 0x0003e40000100800 */
[----:B-1----:R-:W-:-:S05]  /*1a850*/  IMAD.MOV.U32 R0, RZ, RZ, R19 ;  /* 0x000000ffff007224 */ /* 0x002fca00078e0013 */
[----:B------:R1:W-:Y:S04]  /*1a860*/  STL [R1+0xaac], R0 ;  /* 0x000aac0001007387 */ /* 0x0003e80000100800 */
[----:B------:R-:W1:Y:S02]  /*1a870*/  S2R R252, SR_TID.X ;  /* 0x0000000000fc7919 */ /* 0x000e640000002100 */
[----:B-1----:R-:W-:Y:S02]  /*1a880*/  IMAD.MOV.U32 R0, RZ, RZ, R17 ;  /* 0x000000ffff007224 */ /* 0x002fe400078e0011 */
[----:B------:R-:W-:Y:S04]  /*1a890*/  STL [R1+0xae0], R16 ;  /* 0x000ae01001007387 */ /* 0x000fe80000100800 */
[----:B--2---:R-:W-:Y:S04]  /*1a8a0*/  STL [R1+0xb10], R14 ;  /* 0x000b100e01007387 */ /* 0x004fe80000100800 */
[----:B------:R1:W-:Y:S04]  /*1a8b0*/  STL [R1+0xadc], R0 ;  /* 0x000adc0001007387 */ /* 0x0003e80000100800 */
[----:B------:R-:W-:Y:S01]  /*1a8c0*/  STL [R1+0xb40], R12 ;  /* 0x000b400c01007387 */ /* 0x000fe20000100800 */
[----:B-1----:R-:W-:-:S05]  /*1a8d0*/  MOV R0, R15 ;  /* 0x0000000f00007202 */ /* 0x002fca0000000f00 */
[----:B------:R1:W-:Y:S02]  /*1a8e0*/  STL [R1+0xb0c], R0 ;  /* 0x000b0c0001007387 */ /* 0x0003e40000100800 */
[----:B-1----:R-:W-:Y:S02]  /*1a8f0*/  IMAD.MOV.U32 R0, RZ, RZ, R13 ;  /* 0x000000ffff007224 */ /* 0x002fe400078e000d */
[----:B------:R-:W-:Y:S04]  /*1a900*/  STL [R1+0xb70], R10 ;  /* 0x000b700a01007387 */ /* 0x000fe80000100800 */
[----:B------:R1:W-:Y:S04]  /*1a910*/  STL [R1+0xb3c], R0 ;  /* 0x000b3c0001007387 */ /* 0x0003e80000100800 */
[----:B------:R-:W-:Y:S01]  /*1a920*/  STL [R1+0xba4], R8 ;  /* 0x000ba40801007387 */ /* 0x000fe20000100800 */
[----:B-1----:R-:W-:-:S05]  /*1a930*/  IMAD.MOV.U32 R0, RZ, RZ, R11 ;  /* 0x000000ffff007224 */ /* 0x002fca00078e000b */
[----:B------:R1:W-:Y:S04]  /*1a940*/  STL [R1+0xb6c], R0 ;  /* 0x000b6c0001007387 */ /* 0x0003e80000100800 */
[----:B---3--:R-:W-:Y:S01]  /*1a950*/  STL [R1+0xbdc], R6 ;  /* 0x000bdc0601007387 */ /* 0x008fe20000100800 */
[----:B-1----:R-:W-:-:S05]  /*1a960*/  IMAD.MOV.U32 R0, RZ, RZ, R9 ;  /* 0x000000ffff007224 */ /* 0x002fca00078e0009 */
[----:B------:R1:W-:Y:S04]  /*1a970*/  STL [R1+0xba0], R0 ;  /* 0x000ba00001007387 */ /* 0x0003e80000100800 */
[----:B----4-:R-:W-:Y:S01]  /*1a980*/  STL [R1+0xc14], R4 ;  /* 0x000c140401007387 */ /* 0x010fe20000100800 */
[----:B-1----:R-:W-:-:S05]  /*1a990*/  IMAD.MOV.U32 R0, RZ, RZ, R7 ;  /* 0x000000ffff007224 */ /* 0x002fca00078e0007 */
[----:B------:R1:W-:Y:S02]  /*1a9a0*/  STL [R1+0xbd8], R0 ;  /* 0x000bd80001007387 */ /* 0x0003e40000100800 */
[----:B-1----:R-:W-:-:S05]  /*1a9b0*/  IMAD.MOV.U32 R0, RZ, RZ, R5 ;  /* 0x000000ffff007224 */ /* 0x002fca00078e0005 */
[----:B------:R1:W-:Y:S04]  /*1a9c0*/  STL [R1+0xc10], R0 ;  /* 0x000c100001007387 */ /* 0x0003e80000100800 */
[----:B------:R2:W-:Y:S01]  /*1a9d0*/  STL [R1+0xc4c], R2 ;  /* 0x000c4c0201007387 */ /* 0x0005e20000100800 */
[----:B-1----:R-:W-:-:S05]  /*1a9e0*/  IMAD.MOV.U32 R0, RZ, RZ, R3 ;  /* 0x000000ffff007224 */ /* 0x002fca00078e0003 */
[----:B------:R2:W-:Y:S01]  /*1a9f0*/  STL [R1+0xc48], R0 ;  /* 0x000c480001007387 */ /* 0x0005e20000100800 */
[----:B------:R-:W-:Y:S01]  /*1aa00*/  IMAD.SHL.U32 R248, R248, 0x40, RZ ;  /* 0x00000040f8f87824 */ /* 0x000fe200078e00ff */
[----:B------:R-:W-:Y:S05]  /*1aa10*/  @P6 BRA `(.L_x_0) ;  /* 0x00001a4000006947 */ /* 0x000fea0003800000 */
[----:B------:R1:W-:Y:S01]  /*1aa20*/  STL [R1+0x3f0], RZ ;  /* 0x0003f0ff01007387 */ /* 0x0003e20000100800 */
[----:B--2---:R-:W-:Y:S01]  /*1aa30*/  SHF.L.U32 R0, R252, 0x6, RZ ;  /* 0x00000006fc007819 */ /* 0x004fe200000006ff */
[----:B------:R-:W-:Y:S01]  /*1aa40*/  CS2R R12, SRZ ;  /* 0x00000000000c7805 */ /* 0x000fe2000001ff00 */
[----:B------:R-:W-:Y:S01]  /*1aa50*/  CS2R R14, SRZ ;  /* 0x00000000000e7805 */ /* 0x000fe2000001ff00 */
[----:B------:R1:W-:Y:S01]  /*1aa60*/  STL [R1+0x3f4], RZ ;  /* 0x0003f4ff01007387 */ /* 0x0003e20000100800 */
[----:B------:R-:W-:Y:S01]  /*1aa70*/  LOP3.LUT R0, R0, 0x800, RZ, 0xc0, !PT ;  /* 0x0000080000007812 */ /* 0x000fe200078ec0ff */
[----:B------:R-:W-:Y:S01]  /*1aa80*/  CS2R R8, SRZ ;  /* 0x0000000000087805 */ /* 0x000fe2000001ff00 */
[----:B------:R-:W-:Y:S01]  /*1aa90*/  CS2R R10, SRZ ;  /* 0x00000000000a7805 */ /* 0x000fe2000001ff00 */
[----:B------:R1:W-:Y:S01]  /*1aaa0*/  STL [R1+0x3f8], RZ ;  /* 0x0003f8ff01007387 */ /* 0x0003e20000100800 */
[----:B------:R-:W-:Y:S01]  /*1aab0*/  CS2R R4, SRZ ;  /* 0x0000000000047805 */ /* 0x000fe2000001ff00 */
        /* <DEDUP_REMOVED lines=120> */
[----:B------:R-:W-:-:S02]  /*1b240*/  CS2R R66, SRZ ;  /* 0x0000000000427805 */ /* 0x000fc4000001ff00 */
[----:B------:R1:W-:Y:S04]  /*1b250*/  STL [R1+0x7c4], RZ ;  /* 0x0007c4ff01007387 */ /* 0x0003e80000100800 */
        /* <DEDUP_REMOVED lines=162> */
[----:B------:R1:W-:Y:S04]  /*1bc80*/  STL [R1], RZ ;  /* 0x000000ff01007387 */ /* 0x0003e80000100800 */
        /* <DEDUP_REMOVED lines=103> */
[----:B------:R1:W-:Y:S04]  /*1c300*/  STL [R1+0x1168], R0 ;  /* 0x0011680001007387 */ /* 0x0003e80000100800 */
        /* <DEDUP_REMOVED lines=19> */
[----:B------:R1:W-:Y:S01]  /*1c440*/  STL [R1+0x19c], RZ ;  /* 0x00019cff01007387 */ /* 0x0003e20000100800 */
[----:B------:R-:W-:Y:S05]  /*1c450*/  BRA `(.L_x_1) ;  /* 0x00025b1000007947 */ /* 0x000fea0003800000 */
.L_x_0:
[----:B------:R-:W-:Y:S01]  /*1c460*/  STL [R1+0x938], RZ ;  /* 0x000938ff01007387 */ /* 0x000fe20000100800 */
[----:B--2---:R-:W-:Y:S01]  /*1c470*/  IMAD.MOV.U32 R0, RZ, RZ, 0x3f ;  /* 0x0000003fff007424 */ /* 0x004fe200078e00ff */
[C---:B------:R-:W-:Y:S01]  /*1c480*/  LOP3.LUT R3, R252.reuse, 0x7, RZ, 0xc0, !PT ;  /* 0x00000007fc037812 */ /* 0x040fe200078ec0ff */
[C---:B------:R-:W-:Y:S01]  /*1c490*/  IMAD.SHL.U32 R4, R252.reuse, 0x2, RZ ;  /* 0x00000002fc047824 */ /* 0x040fe200078e00ff */
[----:B------:R-:W-:Y:S01]  /*1c4a0*/  STL [R1+0x3f0], RZ ;  /* 0x0003f0ff01007387 */ /* 0x000fe20000100800 */
[----:B------:R-:W-:Y:S01]  /*1c4b0*/  IMAD.SHL.U32 R24, R252, 0x40, RZ ;  /* 0x00000040fc187824 */ /* 0x000fe200078e00ff */
[----:B------:R-:W-:Y:S01]  /*1c4c0*/  IADD3 R0, R0, c[0x0][0x180], RZ ;  /* 0x0000600000007a10 */ /* 0x000fe20007ffe0ff */
[----:B------:R-:W-:Y:S01]  /*1c4d0*/  IMAD R3, R3, 0x110, RZ ;  /* 0x0000011003037824 */ /* 0x000fe200078e02ff */
[----:B------:R-:W-:Y:S01]  /*1c4e0*/  STL [R1+0x3f4], RZ ;  /* 0x0003f4ff01007387 */ /* 0x000fe20000100800 */
[----:B------:R-:W-:Y:S01]  /*1c4f0*/  LOP3.LUT R23, R252, 0x3, RZ, 0xc0, !PT ;  /* 0x00000003fc177812 */ /* 0x000fe200078ec0ff */
[----:B------:R-:W-:Y:S01]  /*1c500*/  USHF.R.S32.HI UR6, URZ, 0x1f, UR4 ;  /* 0x0000001f3f067899 */ /* 0x000fe20008011404 */
[----:B------:R-:W-:Y:S01]  /*1c510*/  SHF.R.S32.HI R2, RZ, 0x1f, R0 ;  /* 0x0000001fff027819 */ /* 0x000fe20000011400 */
[----:B------:R-:W-:Y:S01]  /*1c520*/  STL [R1+0x3f8], RZ ;  /* 0x0003f8ff01007387 */ /* 0x000fe20000100800 */
[----:B------:R-:W-:Y:S01]  /*1c530*/  LOP3.LUT R3, R3, 0x30, R4, 0x78, !PT ;  /* 0x0000003003037812 */ /* 0x000fe200078e7804 */
[----:B------:R-:W-:Y:S01]  /*1c540*/  IMAD R23, R23, 0x420, RZ ;  /* 0x0000042017177824 */ /* 0x000fe200078e02ff */
[----:B------:R-:W-:Y:S01]  /*1c550*/  LEA.HI R2, R2, R0, RZ, 0x6 ;  /* 0x0000000002027211 */ /* 0x000fe200078f30ff */
[----:B------:R-:W-:Y:S01]  /*1c560*/  STL [R1+0x3fc], RZ ;  /* 0x0003fcff01007387 */ /* 0x000fe20000100800 */
[----:B------:R-:W-:Y:S01]  /*1c570*/  LOP3.LUT R24, R24, 0x800, RZ, 0xc0, !PT ;  /* 0x0000080018187812 */ /* 0x000fe200078ec0ff */
[----:B------:R-:W-:Y:S01]  /*1c580*/  CS2R R12, SRZ ;  /* 0x00000000000c7805 */ /* 0x000fe2000001ff00 */
[----:B------:R-:W-:Y:S01]  /*1c590*/  SHF.R.S32.HI R125, RZ, 0x6, R2 ;  /* 0x00000006ff7d7819 */ /* 0x000fe20000011402 */
[----:B------:R-:W-:Y:S01]  /*1c5a0*/  STL [R1+0x310], RZ ;  /* 0x000310ff01007387 */ /* 0x000fe20000100800 */
[----:B------:R-:W-:Y:S01]  /*1c5b0*/  LOP3.LUT R2, R3, R24, RZ, 0xfc, !PT ;  /* 0x0000001803027212 */ /* 0x000fe200078efcff */
[----:B------:R-:W-:Y:S01]  /*1c5c0*/  CS2R R14, SRZ ;  /* 0x00000000000e7805 */ /* 0x000fe2000001ff00 */
[----:B------:R-:W-:Y:S01]  /*1c5d0*/  SHF.R.S32.HI R0, RZ, 0x1f, R248 ;  /* 0x0000001fff007819 */ /* 0x000fe200000114f8 */
[----:B------:R-:W-:Y:S01]  /*1c5e0*/  STL [R1+0x314], RZ ;  /* 0x000314ff01007387 */ /* 0x000fe20000100800 */
[----:B------:R-:W-:Y:S01]  /*1c5f0*/  LOP3.LUT R124, R23, 0x5c, R252, 0x78, !PT ;  /* 0x0000005c177c7812 */ /* 0x000fe200078e78fc */
[----:B------:R-:W-:Y:S01]  /*1c600*/  CS2R R8, SRZ ;  /* 0x0000000000087805 */ /* 0x000fe2000001ff00 */
[----:B------:R-:W-:Y:S01]  /*1c610*/  SHF.L.U64.HI R0, R248, 0x2, R0 ;  /* 0x00000002f8007819 */ /* 0x000fe20000010200 */
[----:B------:R-:W-:Y:S01]  /*1c620*/  STL [R1+0x318], RZ ;  /* 0x000318ff01007387 */ /* 0x000fe20000100800 */
[----:B------:R-:W-:Y:S01]  /*1c630*/  CS2R R10, SRZ ;  /* 0x00000000000a7805 */ /* 0x000fe2000001ff00 */
[----:B------:R-:W-:Y:S01]  /*1c640*/  CS2R R4, SRZ ;  /* 0x0000000000047805 */ /* 0x000fe2000001ff00 */
[----:B------:R-:W-:Y:S01]  /*1c650*/  CS2R R6, SRZ ;  /* 0x0000000000067805 */ /* 0x000fe2000001ff00 */
        /* <DEDUP_REMOVED lines=119> */
[----:B------:R-:W-:Y:S01]  /*1cdd0*/  IADD3 R125, R125, -0x4, RZ ;  /* 0xfffffffc7d7d7810 */ /* 0x000fe20007ffe0ff */
[----:B------:R-:W-:Y:S01]  /*1cde0*/  STL [R1+0x824], RZ ;  /* 0x000824ff01007387 */ /* 0x000fe20000100800 */
[----:B------:R-:W-:Y:S01]  /*1cdf0*/  LOP3.LUT R3, R124, 0x20, RZ, 0x3c, !PT ;  /* 0x000000207c037812 */ /* 0x000fe200078e3cff */
[----:B------:R-:W-:-:S02]  /*1ce00*/  USHF.L.U32 UR7, UR4, 0x2, URZ ;  /* 0x0000000204077899 */ /* 0x000fc4000800063f */
[----:B------:R-:W-:Y:S01]  /*1ce10*/  STL [R1+0x828], RZ ;  /* 0x000828ff01007387 */ /* 0x000fe20000100800 */
[----:B------:R-:W-:Y:S02]  /*1ce20*/  USHF.L.U64.HI UR6, UR4, 0x2, UR6 ;  /* 0x0000000204067899 */ /* 0x000fe40008010206 */
[----:B------:R-:W-:Y:S01]  /*1ce30*/  UMOV UR5, 0x3 ;  /* 0x0000000300057882 */ /* 0x000fe20000000000 */
[----:B------:R-:W-:Y:S01]  /*1ce40*/  STL [R1+0x82c], RZ ;  /* 0x00082cff01007387 */ /* 0x000fe20000100800 */
[----:B------:R-:W-:-:S03]  /*1ce50*/  UMOV UR4, 0xffffffff ;  /* 0xffffffff00047882 */ /* 0x000fc60000000000 */
[----:B------:R-:W-:Y:S04]  /*1ce60*/  STL [R1+0x880], RZ ;  /* 0x000880ff01007387 */ /* 0x000fe80000100800 */
        /* <DEDUP_REMOVED lines=155> */
[----:B------:R-:W-:Y:S04]  /*1d820*/  STL [R1], RZ ;  /* 0x000000ff01007387 */ /* 0x000fe80000100800 */
        /* <DEDUP_REMOVED lines=103> */
[----:B------:R1:W-:Y:S04]  /*1dea0*/  STL [R1+0x1168], R24 ;  /* 0x0011681801007387 */ /* 0x0003e80000100800 */
[----:B------:R2:W-:Y:S04]  /*1deb0*/  STL [R1+0x1160], R2 ;  /* 0x0011600201007387 */ /* 0x0005e80000100800 */
[----:B------:R3:W-:Y:S01]  /*1dec0*/  STL [R1+0x220], RZ ;  /* 0x000220ff01007387 */ /* 0x0007e20000100800 */
[----:B-1----:R-:W-:-:S03]  /*1ded0*/  CS2R R24, SRZ ;  /* 0x0000000000187805 */ /* 0x002fc6000001ff00 */
[----:B------:R3:W-:Y:S01]  /*1dee0*/  STL [R1+0x224], RZ ;  /* 0x000224ff01007387 */ /* 0x0007e20000100800 */
[----:B--2---:R-:W-:-:S03]  /*1def0*/  LOP3.LUT R2, R2, 0x40, RZ, 0x3c, !PT ;  /* 0x0000004002027812 */ /* 0x004fc600078e3cff */
        /* <DEDUP_REMOVED lines=18> */
[----:B------:R3:W-:Y:S02]  /*1e020*/  STL [R1+0x1164], R2 ;  /* 0x0011640201007387 */ /* 0x0007e40000100800 */
.L_x_2:
[----:B-1----:R-:W2:Y:S01]  /*1e030*/  LDL R124, [R1+0x1160] ;  /* 0x00116000017c7983 */ /* 0x002ea20000100800 */
[----:B------:R-:W-:-:S04]  /*1e040*/  DEPBAR.LE SB0, 0x6 ;  /* 0x000081800000791a */ /* 0x000fc80000000000 */
[----:B------:R-:W-:Y:S01]  /*1e050*/  STL.64 [R1+0x1a48], R246 ;  /* 0x001a48f601007387 */ /* 0x000fe20000100a00 */
[----:B------:R-:W-:-:S03]  /*1e060*/  UIADD3 UR4, UR4, 0x1, URZ ;  /* 0x0000000104047890 */ /* 0x000fc6000fffe03f */
[----:B------:R1:W-:Y:S01]  /*1e070*/  STL.64 [R1+0x1a40], R244 ;  /* 0x001a40f401007387 */ /* 0x0003e20000100a00 */
[----:B------:R-:W-:-:S03]  /*1e080*/  UISETP.GT.AND UP0, UPT, UR4, 0x3, UPT ;  /* 0x000000030400788c */ /* 0x000fc6000bf04270 */
[----:B------:R-:W-:Y:S01]  /*1e090*/  STL [R1+0x1248], R0 ;  /* 0x0012480001007387 */ /* 0x000fe20000100800 */
[----:B------:R-:W-:-:S03]  /*1e0a0*/  USEL UR4, UR4, URZ, !UP0 ;  /* 0x0000003f04047287 */ /* 0x000fc6000c000000 */
[----:B------:R-:W4:Y:S03]  /*1e0b0*/  LDL.LU.64 R232, [R1+0x3f0] ;  /* 0x0003f00001e87983 */ /* 0x000f260000300a00 */
[----:B---3--:R-:W-:Y:S01]  /*1e0c0*/  IMAD.U32 R2, RZ, RZ, UR4 ;  /* 0x00000004ff027e24 */ /* 0x008fe2000f8e00ff */
[----:B------:R-:W4:Y:S01]  /*1e0d0*/  LDL.LU.64 R234, [R1+0x3f8] ;  /* 0x0003f80001ea7983 */ /* 0x000f220000300a00 */
[----:B------:R-:W-:Y:S02]  /*1e0e0*/  IMAD.U32 R3, RZ, RZ, UR4 ;  /* 0x00000004ff037e24 */ /* 0x000fe4000f8e00ff */
[----:B------:R-:W-:Y:S01]  /*1e0f0*/  IMAD.U32 R252, RZ, RZ, UR4 ;  /* 0x00000004fffc7e24 */ /* 0x000fe2000f8e00ff */
[----:B------:R-:W3:Y:S04]  /*1e100*/  LDL.LU.64 R228, [R1+0x160] ;  /* 0x0001600001e47983 */ /* 0x000ee80000300a00 */
[----:B------:R-:W3:Y:S04]  /*1e110*/  LDL.LU.64 R230, [R1+0x168] ;  /* 0x0001680001e67983 */ /* 0x000ee80000300a00 */
[----:B-1----:R-:W3:Y:S04]  /*1e120*/  LDL.LU.64 R244, [R1+0x70] ;  /* 0x0000700001f47983 */ /* 0x002ee80000300a00 */
[----:B------:R-:W3:Y:S04]  /*1e130*/  LDL.LU.64 R246, [R1+0x78] ;  /* 0x0000780001f67983 */ /* 0x000ee80000300a00 */
[----:B------:R-:W1:Y:S02]  /*1e140*/  S2R R127, SR_TID.X ;  /* 0x00000000007f7919 */ /* 0x000e640000002100 */
[----:B-1----:R-:W-:-:S02]  /*1e150*/  LOP3.LUT R125, R127, 0x3, RZ, 0xc0, !PT ;  /* 0x000000037f7d7812 */ /* 0x002fc400078ec0ff */
[----:B------:R-:W-:-:S03]  /*1e160*/  LOP3.LUT R126, R127, 0x3, RZ, 0xc0, !PT ;  /* 0x000000037f7e7812 */ /* 0x000fc600078ec0ff */
[----:B------:R-:W-:Y:S02]  /*1e170*/  IMAD R125, R125, 0x420, RZ ;  /* 0x000004207d7d7824 */ /* 0x000fe400078e02ff */
[----:B------:R-:W-:-:S03]  /*1e180*/  IMAD R126, R126, 0x420, RZ ;  /* 0x000004207e7e7824 */ /* 0x000fc600078e02ff */
[--C-:B------:R-:W-:Y:S02]  /*1e190*/  LOP3.LUT R125, R125, 0x5c, R127.reuse, 0x78, !PT ;  /* 0x0000005c7d7d7812 */ /* 0x100fe400078e787f */
[----:B------:R-:W-:Y:S02]  /*1e1a0*/  LOP3.LUT R126, R126, 0x5c, R127, 0x78, !PT ;  /* 0x0000005c7e7e7812 */ /* 0x000fe400078e787f */
[----:B------:R-:W-:Y:S02]  /*1e1b0*/  LOP3.LUT R125, R125, 0x20, RZ, 0x3c, !PT ;  /* 0x000000207d7d7812 */ /* 0x000fe400078e3cff */
[----:B------:R-:W-:Y:S01]  /*1e1c0*/  LEA R2, R2, R126, 0x10 ;  /* 0x0000007e02027211 */ /* 0x000fe200078e80ff */
[----:B------:R-:W-:Y:S02]  /*1e1d0*/  BAR.SYNC.DEFER_BLOCKING 0x0 ;  /* 0x0000000000007b1d */ /* 0x000fe40000010000 */
[----:B------:R-:W-:-:S04]  /*1e1e0*/  IMAD R3, R3, 0x10000, R125 ;  /* 0x0001000003037824 */ /* 0x000fc800078e027d */
[----:B------:R-:W-:Y:S04]  /*1e1f0*/  LDS R176, [R2] ;  /* 0x0000000002b07984 */ /* 0x000fe80000000800 */
[----:B------:R-:W-:Y:S04]  /*1e200*/  LDS R178, [R2+0x1000] ;  /* 0x0010000002b27984 */ /* 0x000fe80000000800 */
[----:B------:R-:W-:Y:S04]  /*1e210*/  LDS R177, [R3] ;  /* 0x0000000003b17984 */ /* 0x000fe80000000800 */
[----:B------:R-:W-:Y:S04]  /*1e220*/  LDS R179, [R3+0x1000] ;  /* 0x0010000003b37984 */ /* 0x000fe80000000800 */
        /* <DEDUP_REMOVED lines=27> */
[----:B------:R-:W-:Y:S01]  /*1e3e0*/  LDS R195, [R3+0x1380] ;  /* 0x0013800003c37984 */ /* 0x000fe20000000800 */
[----:B--2---:R-:W-:-:S05]  /*1e3f0*/  IMAD R252, R252, 0x10000, R124 ;  /* 0x00010000fcfc7824 */ /* 0x004fca00078e027c */
[----:B------:R-:W4:Y:S04]  /*1e400*/  LDSM.16.M88.4 R132, [R252+0x40000] ;  /* 0x04000000fc84783b */ /* 0x000f280000000200 */
[----:B------:R-:W1:Y:S04]  /*1e410*/  LDSM.16.M88.4 R128, [R252+0x41000] ;  /* 0x04100000fc80783b */ /* 0x000e680000000200 */
[----:B------:R-:W2:Y:S01]  /*1e420*/  LDSM.16.M88.4 R124, [R252+0x42000] ;  /* 0x04200000fc7c783b */ /* 0x000ea20000000200 */
[-C--:B----4-:R-:W-:Y:S08]  /*1e430*/  HMMA.1688.F32.TF32 R232, R176, R132.reuse, R232 ;  /* 0x00000084b0e8723c */ /* 0x090ff000000810e8 */
[-C--:B---3--:R-:W-:Y:S08]  /*1e440*/  HMMA.1688.F32.TF32 R228, R180, R132.reuse, R228 ;  /* 0x00000084b4e4723c */ /* 0x088ff000000810e4 */
[-C--:B------:R-:W-:Y:S01]  /*1e450*/  HMMA.1688.F32.TF32 R244, R184, R132.reuse, R244 ;  /* 0x00000084b8f4723c */ /* 0x080fe200000810f4 */
[----:B------:R-:W-:Y:S07]  /*1e460*/  STL [R1+0x1a18], R134 ;  /* 0x001a188601007387 */ /* 0x000fee0000100800 */
[-C--:B-----5:R-:W-:Y:S01]  /*1e470*/  HMMA.1688.F32.TF32 R12, R188, R132.reuse, R12 ;  /* 0x00000084bc0c723c */ /* 0x0a0fe2000008100c */
[----:B------:R-:W-:Y:S04]  /*1e480*/  STL [R1+0x1a0c], R135 ;  /* 0x001a0c8701007387 */ /* 0x000fe80000100800 */
[----:B-1----:R-:W-:Y:S03]  /*1e490*/  STL [R1+0x1a04], R130 ;  /* 0x001a048201007387 */ /* 0x002fe60000100800 */
[-C--:B------:R-:W-:Y:S01]  /*1e4a0*/  HMMA.1688.F32.TF32 R84, R136, R132.reuse, R84 ;  /* 0x000000848854723c */ /* 0x080fe20000081054 */
[----:B------:R-:W-:Y:S04]  /*1e4b0*/  STL [R1+0x1a00], R131 ;  /* 0x001a008301007387 */ /* 0x000fe80000100800 */
[----:B--2---:R-:W-:Y:S03]  /*1e4c0*/  STL [R1+0x1a08], R127 ;  /* 0x001a087f01007387 */ /* 0x004fe60000100800 */
[-C--:B------:R-:W-:Y:S01]  /*1e4d0*/  HMMA.1688.F32.TF32 R164, R196, R132.reuse, R164 ;  /* 0x00000084c4a4723c */ /* 0x080fe200000810a4 */
[----:B------:R-:W2:Y:S04]  /*1e4e0*/  LDL.LU.64 R236, [R1+0x430] ;  /* 0x0004300001ec7983 */ /* 0x000ea80000300a00 */
[----:B------:R1:W-:Y:S04]  /*1e4f0*/  STL.64 [R1+0x300], R232 ;  /* 0x000300e801007387 */ /* 0x0003e80000100a00 */
[----:B------:R3:W-:Y:S04]  /*1e500*/  STL.64 [R1+0x308], R234 ;  /* 0x000308ea01007387 */ /* 0x0007e80000100a00 */
[----:B------:R-:W2:Y:S04]  /*1e510*/  LDL.LU.64 R238, [R1+0x438] ;  /* 0x0004380001ee7983 */ /* 0x000ea80000300a00 */
[----:B------:R4:W-:Y:S04]  /*1e520*/  STL.64 [R1+0x2f0], R228 ;  /* 0x0002f0e401007387 */ /* 0x0009e80000100a00 */
[----:B------:R4:W-:Y:S04]  /*1e530*/  STL.64 [R1+0x2f8], R230 ;  /* 0x0002f8e601007387 */ /* 0x0009e80000100a00 */
[----:B-1----:R-:W2:Y:S04]  /*1e540*/  LDL.LU.64 R232, [R1+0x120] ;  /* 0x0001200001e87983 */ /* 0x002ea80000300a00 */
[----:B---3--:R-:W3:Y:S04]  /*1e550*/  LDL.LU.64 R234, [R1+0x128] ;  /* 0x0001280001ea7983 */ /* 0x008ee80000300a00 */
[----:B----4-:R-:W4:Y:S04]  /*1e560*/  LDL.LU.64 R228, [R1+0x30] ;  /* 0x0000300001e47983 */ /* 0x010f280000300a00 */
[----:B------:R-:W4:Y:S04]  /*1e570*/  LDL.LU.64 R230, [R1+0x38] ;  /* 0x0000380001e67983 */ /* 0x000f280000300a00 */
[----:B------:R-:W-:Y:S04]  /*1e580*/  STL.64 [R1+0x350], R244 ;  /* 0x000350f401007387 */ /* 0x000fe80000100a00 */
[----:B------:R1:W-:Y:S04]  /*1e590*/  STL.64 [R1+0x358], R246 ;  /* 0x000358f601007387 */ /* 0x0003e80000100a00 */
[----:B-1----:R-:W2:Y:S04]  /*1e5a0*/  LDL.LU.64 R246, [R1+0x1a48] ;  /* 0x001a480001f67983 */ /* 0x002ea80000300a00 */
[----:B------:R-:W2:Y:S04]  /*1e5b0*/  LDL.LU.64 R244, [R1+0x1a40] ;  /* 0x001a400001f47983 */ /* 0x000ea80000300a00 */
[----:B------:R1:W-:Y:S04]  /*1e5c0*/  STL.64 [R1+0x400], R12 ;  /* 0x0004000c01007387 */ /* 0x0003e80000100a00 */
[----:B------:R1:W-:Y:S04]  /*1e5d0*/  STL.64 [R1+0x408], R14 ;  /* 0x0004080e01007387 */ /* 0x0003e80000100a00 */
[----:B-1----:R-:W2:Y:S04]  /*1e5e0*/  LDL.LU.64 R12, [R1+0x60] ;  /* 0x00006000010c7983 */ /* 0x002ea80000300a00 */
[----:B------:R-:W2:Y:S04]  /*1e5f0*/  LDL.LU.64 R14, [R1+0x68] ;  /* 0x00006800010e7983 */ /* 0x000ea80000300a00 */
[----:B------:R1:W-:Y:S04]  /*1e600*/  STL.64 [R1+0x470], R84 ;  /* 0x0004705401007387 */ /* 0x0003e80000100a00 */
[----:B------:R1:W-:Y:S04]  /*1e610*/  STL.64 [R1+0x478], R86 ;  /* 0x0004785601007387 */ /* 0x0003e80000100a00 */
[----:B-1----:R-:W3:Y:S04]  /*1e620*/  LDL.LU.64 R84, [R1+0x150] ;  /* 0x0001500001547983 */ /* 0x002ee80000300a00 */
[----:B------:R-:W3:Y:S04]  /*1e630*/  LDL.LU.64 R86, [R1+0x158] ;  /* 0x0001580001567983 */ /* 0x000ee80000300a00 */
[----:B------:R1:W-:Y:S04]  /*1e640*/  STL.64 [R1+0x520], R164 ;  /* 0x000520a401007387 */ /* 0x0003e80000100a00 */
[----:B------:R1:W-:Y:S04]  /*1e650*/  STL.64 [R1+0x528], R166 ;  /* 0x000528a601007387 */ /* 0x0003e80000100a00 */
[----:B-1----:R-:W4:Y:S04]  /*1e660*/  LDL.LU.64 R164, [R1+0x310] ;  /* 0x0003100001a47983 */ /* 0x002f280000300a00 */
[----:B------:R-:W4:Y:S01]  /*1e670*/  LDL.LU.64 R166, [R1+0x318] ;  /* 0x0003180001a67983 */ /* 0x000f220000300a00 */
[-C--:B------:R-:W-:Y:S08]  /*1e680*/  HMMA.1688.F32.TF32 R160, R140, R132.reuse, R160 ;  /* 0x000000848ca0723c */ /* 0x080ff000000810a0 */
[----:B------:R-:W-:Y:S11]  /*1e690*/  HMMA.1688.F32.TF32 R16, R192, R132, R16 ;  /* 0x00000084c010723c */ /* 0x000ff60000081010 */
[----:B------:R-:W-:Y:S04]  /*1e6a0*/  @!UPT UIADD3 URZ, URZ, URZ, URZ ;  /* 0x0000003f3f3ff290 */ /* 0x000fe8000fffe03f */
[----:B------:R-:W-:Y:S04]  /*1e6b0*/  STL.64 [R1+0x5c0], R160 ;  /* 0x0005c0a001007387 */ /* 0x000fe80000100a00 */
[----:B------:R-:W-:Y:S04]  /*1e6c0*/  STL.64 [R1+0x5c8], R162 ;  /* 0x0005c8a201007387 */ /* 0x000fe80000100a00 */
[----:B------:R-:W-:Y:S04]  /*1e6d0*/  STL.64 [R1+0x680], R16 ;  /* 0x0006801001007387 */ /* 0x000fe80000100a00 */
[----:B------:R2:W-:Y:S01]  /*1e6e0*/  STL.64 [R1+0x688], R18 ;  /* 0x0006881201007387 */ /* 0x0005e20000100a00 */
[----:B------:R-:W-:Y:S08]  /*1e6f0*/  HMMA.1688.F32.TF32 R4, R188, R124, R4 ;  /* 0x0000007cbc04723c */ /* 0x000ff00000081004 */
[-C--:B--2---:R-:W-:Y:S08]  /*1e700*/  HMMA.1688.F32.TF32 R16, R184, R128.reuse, R12 ;  /* 0x00000080b810723c */ /* 0x084ff0000008100c */
[-C--:B------:R-:W-:Y:S08]  /*1e710*/  HMMA.1688.F32.TF32 R12, R188, R128.reuse, R8 ;  /* 0x00000080bc0c723c */ /* 0x080ff00000081008 */
[-C--:B---3--:R-:W-:Y:S08]  /*1e720*/  HMMA.1688.F32.TF32 R84, R180, R128.reuse, R84 ;  /* 0x00000080b454723c */ /* 0x088ff00000081054 */
[-C--:B----4-:R-:W-:Y:S08]  /*1e730*/  HMMA.1688.F32.TF32 R132, R176, R128.reuse, R164 ;  /* 0x00000080b084723c */ /* 0x090ff000000810a4 */
[-C--:B------:R-:W-:Y:S11]  /*1e740*/  HMMA.1688.F32.TF32 R8, R136, R128.reuse, R80 ;  /* 0x000000808808723c */ /* 0x080ff60000081050 */
[----:B------:R-:W-:Y:S04]  /*1e750*/  @!UPT UIADD3 URZ, URZ, URZ, URZ ;  /* 0x0000003f3f3ff290 */ /* 0x000fe8000fffe03f */
[----:B------:R-:W-:Y:S04]  /*1e760*/  STL.64 [R1+0x2c0], R132 ;  /* 0x0002c08401007387 */ /* 0x000fe80000100a00 */
[----:B------:R-:W-:Y:S04]  /*1e770*/  STL.64 [R1+0x2c8], R134 ;  /* 0x0002c88601007387 */ /* 0x000fe80000100a00 */
[----:B------:R-:W-:Y:S04]  /*1e780*/  STL.64 [R1+0x2b0], R84 ;  /* 0x0002b05401007387 */ /* 0x000fe80000100a00 */
[----:B------:R-:W-:Y:S04]  /*1e790*/  STL.64 [R1+0x2b8], R86 ;  /* 0x0002b85601007387 */ /* 0x000fe80000100a00 */
[----:B------:R-:W-:Y:S04]  /*1e7a0*/  STL.64 [R1+0x2e0], R16 ;  /* 0x0002e01001007387 */ /* 0x000fe80000100a00 */
[----:B------:R1:W-:Y:S04]  /*1e7b0*/  STL.64 [R1+0x2e8], R18 ;  /* 0x0002e81201007387 */ /* 0x0003e80000100a00 */
[----:B------:R-:W-:Y:S04]  /*1e7c0*/  STL.64 [R1+0x340], R12 ;  /* 0x0003400c01007387 */ /* 0x000fe80000100a00 */
[----:B------:R2:W-:Y:S01]  /*1e7d0*/  STL.64 [R1+0x348], R14 ;  /* 0x0003480e01007387 */ /* 0x0005e20000100a00 */
[-C--:B-1----:R-:W-:Y:S08]  /*1e7e0*/  HMMA.1688.F32.TF32 R16, R196, R128.reuse, R152 ;  /* 0x00000080c410723c */ /* 0x082ff00000081098 */
[-C--:B--2---:R-:W-:Y:S01]  /*1e7f0*/  HMMA.1688.F32.TF32 R12, R140, R128.reuse, R172 ;  /* 0x000000808c0c723c */ /* 0x084fe200000810ac */
[----:B------:R-:W-:Y:S04]  /*1e800*/  STL.64 [R1+0x420], R8 ;  /* 0x0004200801007387 */ /* 0x000fe80000100a00 */
[----:B------:R1:W-:Y:S10]  /*1e810*/  STL.64 [R1+0x428], R10 ;  /* 0x0004280a01007387 */ /* 0x0003f40000100a00 */
[----:B------:R-:W-:Y:S01]  /*1e820*/  STL.64 [R1+0x4f0], R16 ;  /* 0x0004f01001007387 */ /* 0x000fe20000100a00 */
[----:B-1----:R-:W-:Y:S03]  /*1e830*/  HMMA.1688.F32.TF32 R8, R192, R128, R20 ;  /* 0x00000080c008723c */ /* 0x002fe60000081014 */
[----:B------:R1:W-:Y:S04]  /*1e840*/  STL.64 [R1+0x4f8], R18 ;  /* 0x0004f81201007387 */ /* 0x0003e80000100a00 */
[----:B------:R-:W-:Y:S04]  /*1e850*/  STL.64 [R1+0x580], R12 ;  /* 0x0005800c01007387 */ /* 0x000fe80000100a00 */
[----:B------:R2:W-:Y:S01]  /*1e860*/  STL.64 [R1+0x588], R14 ;  /* 0x0005880e01007387 */ /* 0x0005e20000100a00 */
[-C--:B-1----:R-:W-:Y:S08]  /*1e870*/  HMMA.1688.F32.TF32 R16, R176, R124.reuse, R236 ;  /* 0x0000007cb010723c */ /* 0x082ff000000810ec */
[-C--:B--2---:R-:W-:Y:S03]  /*1e880*/  HMMA.1688.F32.TF32 R12, R180, R124.reuse, R232 ;  /* 0x0000007cb40c723c */ /* 0x084fe600000810e8 */
[----:B------:R-:W-:Y:S04]  /*1e890*/  STL.64 [R1+0x640], R8 ;  /* 0x0006400801007387 */ /* 0x000fe80000100a00 */
[----:B------:R1:W-:Y:S08]  /*1e8a0*/  STL.64 [R1+0x648], R10 ;  /* 0x0006480a01007387 */ /* 0x0003f00000100a00 */
[----:B------:R-:W-:Y:S01]  /*1e8b0*/  STL.64 [R1+0x1a0], R16 ;  /* 0x0001a01001007387 */ /* 0x000fe20000100a00 */
[-C--:B-1----:R-:W-:Y:S03]  /*1e8c0*/  HMMA.1688.F32.TF32 R8, R184, R124.reuse, R228 ;  /* 0x0000007cb808723c */ /* 0x082fe600000810e4 */
[----:B------:R-:W-:Y:S04]  /*1e8d0*/  STL.64 [R1+0x1a8], R18 ;  /* 0x0001a81201007387 */ /* 0x000fe80000100a00 */
[----:B------:R-:W2:Y:S04]  /*1e8e0*/  LDL.LU.64 R84, [R1+0x590] ;  /* 0x0005900001547983 */ /* 0x000ea80000300a00 */
[----:B------:R-:W-:Y:S04]  /*1e8f0*/  STL.64 [R1+0x180], R12 ;  /* 0x0001800c01007387 */ /* 0x000fe80000100a00 */
[----:B------:R-:W-:Y:S04]  /*1e900*/  STL.64 [R1+0x188], R14 ;  /* 0x0001880e01007387 */ /* 0x000fe80000100a00 */
[----:B------:R-:W2:Y:S04]  /*1e910*/  LDL.LU.64 R86, [R1+0x598] ;  /* 0x0005980001567983 */ /* 0x000ea80000300a00 */
[----:B------:R-:W-:Y:S04]  /*1e920*/  LDSM.16.M88.4 R16, [R252+0x43000] ;  /* 0x04300000fc10783b */ /* 0x000fe80000000200 */
[----:B------:R-:W-:Y:S04]  /*1e930*/  STL.64 [R1+0x1f0], R8 ;  /* 0x0001f00801007387 */ /* 0x000fe80000100a00 */
[----:B------:R-:W-:Y:S04]  /*1e940*/  STL.64 [R1+0x1f8], R10 ;  /* 0x0001f80a01007387 */ /* 0x000fe80000100a00 */
[----:B------:R-:W3:Y:S04]  /*1e950*/  LDL.LU.64 R152, [R1+0x260] ;  /* 0x0002600001987983 */ /* 0x000ee80000300a00 */
[----:B------:R-:W3:Y:S04]  /*1e960*/  LDL.LU.64 R154, [R1+0x268] ;  /* 0x00026800019a7983 */ /* 0x000ee80000300a00 */
[----:B------:R-:W-:Y:S04]  /*1e970*/  STL.64 [R1+0x2d0], R4 ;  /* 0x0002d00401007387 */ /* 0x000fe80000100a00 */
[----:B------:R1:W-:Y:S04]  /*1e980*/  STL.64 [R1+0x2d8], R6 ;  /* 0x0002d80601007387 */ /* 0x0003e80000100a00 */
[----:B------:R-:W4:Y:S04]  /*1e990*/  LDL.LU.64 R80, [R1+0x80] ;  /* 0x0000800001507983 */ /* 0x000f280000300a00 */
[----:B------:R-:W4:Y:S01]  /*1e9a0*/  LDL.LU.64 R82, [R1+0x88] ;  /* 0x0000880001527983 */ /* 0x000f220000300a00 */
[-C--:B-1----:R-:W-:Y:S11]  /*1e9b0*/  HMMA.1688.F32.TF32 R4, R136, R124.reuse, R76 ;  /* 0x0000007c8804723c */ /* 0x082ff6000008104c */
[----:B------:R-:W-:Y:S11]  /*1e9c0*/  @!UPT UIADD3 URZ, URZ, URZ, URZ ;  /* 0x0000003f3f3ff290 */ /* 0x000ff6000fffe03f */
[----:B------:R-:W-:Y:S01]  /*1e9d0*/  @!UPT UIADD3 URZ, URZ, URZ, URZ ;  /* 0x0000003f3f3ff290 */ /* 0x000fe2000fffe03f */
[----:B------:R-:W-:Y:S04]  /*1e9e0*/  STL.64 [R1+0x380], R4 ;  /* 0x0003800401007387 */ /* 0x000fe80000100a00 */
[----:B------:R1:W-:Y:S04]  /*1e9f0*/  STL.64 [R1+0x388], R6 ;  /* 0x0003880601007387 */ /* 0x0003e80000100a00 */
[----:B------:R-:W4:Y:S04]  /*1ea00*/  LDL.LU.64 R20, [R1+0x10] ;  /* 0x0000100001147983 */ /* 0x000f280000300a00 */
[----:B------:R-:W4:Y:S01]  /*1ea10*/  LDL.LU.64 R22, [R1+0x18] ;  /* 0x0000180001167983 */ /* 0x000f220000300a00 */
[-C--:B------:R-:W-:Y:S03]  /*1ea20*/  HMMA.1688.F32.TF32 R12, R196, R124.reuse, R148 ;  /* 0x0000007cc40c723c */ /* 0x080fe60000081094 */
[----:B------:R-:W-:Y:S05]  /*1ea30*/  LDSM.16.M88.4 R148, [R252+0x4b000] ;  /* 0x04b00000fc94783b */ /* 0x000fea0000000200 */
[-C--:B------:R-:W-:Y:S08]  /*1ea40*/  HMMA.1688.F32.TF32 R8, R140, R124.reuse, R156 ;  /* 0x0000007c8c08723c */ /* 0x080ff0000008109c */
[----:B-1----:R-:W-:Y:S07]  /*1ea50*/  HMMA.1688.F32.TF32 R4, R192, R124, R24 ;  /* 0x0000007cc004723c */ /* 0x002fee0000081018 */
[----:B------:R-:W-:Y:S04]  /*1ea60*/  STL.64 [R1+0x490], R12 ;  /* 0x0004900c01007387 */ /* 0x000fe80000100a00 */
[----:B------:R-:W-:Y:S04]  /*1ea70*/  STL.64 [R1+0x498], R14 ;  /* 0x0004980e01007387 */ /* 0x000fe80000100a00 */
[----:B------:R-:W-:Y:S04]  /*1ea80*/  STL.64 [R1+0x510], R8 ;  /* 0x0005100801007387 */ /* 0x000fe80000100a00 */
[----:B------:R-:W1:Y:S04]  /*1ea90*/  LDSM.16.M88.4 R12, [R252+0x44000] ;  /* 0x04400000fc0c783b */ /* 0x000e680000000200 */
[----:B------:R-:W-:Y:S04]  /*1eaa0*/  STL.64 [R1+0x518], R10 ;  /* 0x0005180a01007387 */ /* 0x000fe80000100a00 */
[----:B------:R-:W-:Y:S04]  /*1eab0*/  STL.64 [R1+0x600], R4 ;  /* 0x0006000401007387 */ /* 0x000fe80000100a00 */
[----:B------:R-:W1:Y:S04]  /*1eac0*/  LDSM.16.M88.4 R8, [R252+0x45000] ;  /* 0x04500000fc08783b */ /* 0x000e680000000200 */
[----:B------:R-:W-:Y:S04]  /*1ead0*/  STL.64 [R1+0x608], R6 ;  /* 0x0006080601007387 */ /* 0x000fe80000100a00 */
[----:B------:R-:W1:Y:S04]  /*1eae0*/  LDSM.16.M88.4 R4, [R252+0x46000] ;  /* 0x04600000fc04783b */ /* 0x000e680000000200 */
[----:B-1----:R-:W-:Y:S04]  /*1eaf0*/  STL [R1+0x1a20], R14 ;  /* 0x001a200e01007387 */ /* 0x002fe80000100800 */
[----:B------:R-:W-:Y:S04]  /*1eb00*/  STL [R1+0x1a1c], R15 ;  /* 0x001a1c0f01007387 */ /* 0x000fe80000100800 */
[----:B------:R-:W-:Y:S04]  /*1eb10*/  STL [R1+0x1a24], R10 ;  /* 0x001a240a01007387 */ /* 0x000fe80000100800 */
[----:B------:R-:W-:Y:S04]  /*1eb20*/  STL [R1+0x19d4], R11 ;  /* 0x0019d40b01007387 */ /* 0x000fe80000100800 */
[----:B------:R-:W-:Y:S04]  /*1eb30*/  STL [R1+0x19cc], R6 ;  /* 0x0019cc0601007387 */ /* 0x000fe80000100800 */
[----:B------:R-:W-:Y:S01]  /*1eb40*/  STL [R1+0x19c8], R7 ;  /* 0x0019c80701007387 */ /* 0x000fe20000100800 */
[-C--:B--2---:R-:W-:Y:S03]  /*1eb50*/  HMMA.1688.F32.TF32 R76, R176, R16.reuse, R84 ;  /* 0x00000010b04c723c */ /* 0x084fe60000081054 */
[----:B------:R-:W2:Y:S04]  /*1eb60*/  LDL.LU.64 R84, [R1+0x670] ;  /* 0x0006700001547983 */ /* 0x000ea80000300a00 */
[----:B------:R-:W2:Y:S11]  /*1eb70*/  LDL.LU.64 R86, [R1+0x678] ;  /* 0x0006780001567983 */ /* 0x000eb60000300a00 */
[----:B------:R-:W-:Y:S06]  /*1eb80*/  @!UPT UIADD3 URZ, URZ, URZ, URZ ;  /* 0x0000003f3f3ff290 */ /* 0x000fec000fffe03f */
[----:B------:R-:W-:Y:S02]  /*1eb90*/  IMAD.MOV.U32 R135, RZ, RZ, R76 ;  /* 0x000000ffff877224 */ /* 0x000fe400078e004c */
[----:B------:R-:W-:Y:S02]  /*1eba0*/  IMAD.MOV.U32 R127, RZ, RZ, R77 ;  /* 0x000000ffff7f7224 */ /* 0x000fe400078e004d */
[----:B------:R-:W-:Y:S02]  /*1ebb0*/  IMAD.MOV.U32 R130, RZ, RZ, R78 ;  /* 0x000000ffff827224 */ /* 0x000fe400078e004e */
[----:B------:R-:W-:Y:S02]  /*1ebc0*/  IMAD.MOV.U32 R131, RZ, RZ, R79 ;  /* 0x000000ffff837224 */ /* 0x000fe400078e004f */
[-C--:B---3--:R-:W-:Y:S08]  /*1ebd0*/  HMMA.1688.F32.TF32 R76, R180, R16.reuse, R152 ;  /* 0x00000010b44c723c */ /* 0x088ff00000081098 */
[-C--:B----4-:R-:W-:Y:S01]  /*1ebe0*/  HMMA.1688.F32.TF32 R24, R184, R16.reuse, R80 ;  /* 0x00000010b818723c */ /* 0x090fe20000081050 */
[----:B------:R-:W-:Y:S04]  /*1ebf0*/  STL [R1+0x1a30], R131 ;  /* 0x001a308301007387 */ /* 0x000fe80000100800 */
[----:B------:R-:W-:Y:S04]  /*1ec00*/  STL [R1+0x1a2c], R130 ;  /* 0x001a2c8201007387 */ /* 0x000fe80000100800 */
[----:B------:R-:W-:Y:S04]  /*1ec10*/  STL [R1+0x1a28], R135 ;  /* 0x001a288701007387 */ /* 0x000fe80000100800 */
[----:B------:R-:W-:Y:S04]  /*1ec20*/  STL.64 [R1+0x1a10], R126 ;  /* 0x001a107e01007387 */ /* 0x000fe80000100a00 */
[----:B------:R-:W-:Y:S04]  /*1ec30*/  STL.64 [R1+0x130], R76 ;  /* 0x0001304c01007387 */ /* 0x000fe80000100a00 */
[----:B------:R-:W-:Y:S04]  /*1ec40*/  STL.64 [R1+0x138], R78 ;  /* 0x0001384e01007387 */ /* 0x000fe80000100a00 */
[----:B------:R-:W3:Y:S04]  /*1ec50*/  LDL.LU.64 R80, [R1+0x3e0] ;  /* 0x0003e00001507983 */ /* 0x000ee80000300a00 */
[----:B------:R1:W-:Y:S04]  /*1ec60*/  STL.64 [R1+0x160], R24 ;  /* 0x0001601801007387 */ /* 0x0003e80000100a00 */
[----:B------:R4:W-:Y:S04]  /*1ec70*/  STL.64 [R1+0x168], R26 ;  /* 0x0001681a01007387 */ /* 0x0009e80000100a00 */
[----:B------:R-:W3:Y:S01]  /*1ec80*/  LDL.LU.64 R82, [R1+0x3e8] ;  /* 0x0003e80001527983 */ /* 0x000ee20000300a00 */
[-C--:B------:R-:W-:Y:S11]  /*1ec90*/  HMMA.1688.F32.TF32 R20, R188, R16.reuse, R20 ;  /* 0x00000010bc14723c */ /* 0x080ff60000081014 */
[----:B------:R-:W-:Y:S11]  /*1eca0*/  @!UPT UIADD3 URZ, URZ, URZ, URZ ;  /* 0x0000003f3f3ff290 */ /* 0x000ff6000fffe03f */
[----:B------:R-:W-:Y:S01]  /*1ecb0*/  @!UPT UIADD3 URZ, URZ, URZ, URZ ;  /* 0x0000003f3f3ff290 */ /* 0x000fe2000fffe03f */
[----:B------:R4:W-:Y:S04]  /*1ecc0*/  STL.64 [R1+0x1e0], R20 ;  /* 0x0001e01401007387 */ /* 0x0009e80000100a00 */
[----:B------:R4:W-:Y:S04]  /*1ecd0*/  STL.64 [R1+0x1e8], R22 ;  /* 0x0001e81601007387 */ /* 0x0009e80000100a00 */
[----:B-1----:R-:W3:Y:S04]  /*1ece0*/  LDL.LU.64 R24, [R1+0x90] ;  /* 0x0000900001187983 */ /* 0x002ee80000300a00 */
[----:B----4-:R-:W4:Y:S04]  /*1ecf0*/  LDL.LU.64 R26, [R1+0x98] ;  /* 0x00009800011a7983 */ /* 0x010f280000300a00 */
[----:B------:R-:W4:Y:S04]  /*1ed00*/  LDL.LU.64 R20, [R1] ;  /* 0x0000000001147983 */ /* 0x000f280000300a00 */
[----:B------:R-:W4:Y:S01]  /*1ed10*/  LDL.LU.64 R22, [R1+0x8] ;  /* 0x0000080001167983 */ /* 0x000f220000300a00 */
[-C--:B------:R-:W-:Y:S03]  /*1ed20*/  HMMA.1688.F32.TF32 R124, R136, R16.reuse, R72 ;  /* 0x00000010887c723c */ /* 0x080fe60000081048 */
[----:B------:R-:W4:Y:S05]  /*1ed30*/  LDL.LU.64 R76, [R1+0x6a0] ;  /* 0x0006a000014c7983 */ /* 0x000f2a0000300a00 */
[-C--:B------:R-:W-:Y:S08]  /*1ed40*/  HMMA.1688.F32.TF32 R72, R196, R16.reuse, R108 ;  /* 0x00000010c448723c */ /* 0x080ff0000008106c */
[-C--:B------:R-:W-:Y:S08]  /*1ed50*/  HMMA.1688.F32.TF32 R104, R140, R16.reuse, R104 ;  /* 0x000000108c68723c */ /* 0x080ff00000081068 */
[----:B------:R-:W-:Y:S01]  /*1ed60*/  HMMA.1688.F32.TF32 R28, R192, R16, R28 ;  /* 0x00000010c01c723c */ /* 0x000fe2000008101c */
[----:B------:R-:W-:Y:S04]  /*1ed70*/  STL.64 [R1+0x320], R124 ;  /* 0x0003207c01007387 */ /* 0x000fe80000100a00 */
[----:B------:R-:W-:Y:S04]  /*1ed80*/  STL.64 [R1+0x328], R126 ;  /* 0x0003287e01007387 */ /* 0x000fe80000100a00 */
[----:B------:R-:W4:Y:S04]  /*1ed90*/  LDL.LU.64 R78, [R1+0x6a8] ;  /* 0x0006a800014e7983 */ /* 0x000f280000300a00 */
[----:B------:R-:W-:Y:S04]  /*1eda0*/  STL.64 [R1+0x430], R72 ;  /* 0x0004304801007387 */ /* 0x000fe80000100a00 */
[----:B------:R2:W-:Y:S04]  /*1edb0*/  STL.64 [R1+0x438], R74 ;  /* 0x0004384a01007387 */ /* 0x0005e80000100a00 */
[----:B------:R-:W-:Y:S04]  /*1edc0*/  STL.64 [R1+0x4e0], R104 ;  /* 0x0004e06801007387 */ /* 0x000fe80000100a00 */
[----:B------:R-:W-:Y:S04]  /*1edd0*/  STL.64 [R1+0x4e8], R106 ;  /* 0x0004e86a01007387 */ /* 0x000fe80000100a00 */
[----:B------:R-:W-:Y:S04]  /*1ede0*/  STL.64 [R1+0x590], R28 ;  /* 0x0005901c01007387 */ /* 0x000fe80000100a00 */
[----:B------:R3:W-:Y:S01]  /*1edf0*/  STL.64 [R1+0x598], R30 ;  /* 0x0005981e01007387 */ /* 0x0007e20000100a00 */
[----:B--2---:R-:W-:Y:S11]  /*1ee00*/  HMMA.1688.F32.TF32 R72, R176, R12, R84 ;  /* 0x0000000cb048723c */ /* 0x004ff60000081054 */
[----:B------:R-:W-:Y:S11]  /*1ee10*/  @!UPT UIADD3 URZ, URZ, URZ, URZ ;  /* 0x0000003f3f3ff290 */ /* 0x000ff6000fffe03f */
[----:B------:R-:W-:Y:S02]  /*1ee20*/  @!UPT UIADD3 URZ, URZ, URZ, URZ ;  /* 0x0000003f3f3ff290 */ /* 0x000fe4000fffe03f */
[----:B------:R-:W-:Y:S01]  /*1ee30*/  IMAD.MOV.U32 R10, RZ, RZ, R73 ;  /* 0x000000ffff0a7224 */ /* 0x000fe200078e0049 */
[----:B------:R-:W-:-:S04]  /*1ee40*/  MOV R135, R72 ;  /* 0x0000004800877202 */ /* 0x000fc80000000f00 */
[----:B------:R-:W-:Y:S04]  /*1ee50*/  STL [R1+0x1a38], R10 ;  /* 0x001a380a01007387 */ /* 0x000fe80000100800 */
[----:B------:R-:W-:Y:S01]  /*1ee60*/  STL [R1+0x1a34], R135 ;  /* 0x001a348701007387 */ /* 0x000fe20000100800 */
[----:B------:R-:W-:Y:S02]  /*1ee70*/  IMAD.MOV.U32 R14, RZ, RZ, R74 ;  /* 0x000000ffff0e7224 */ /* 0x000fe400078e004a */
[----:B------:R-:W-:Y:S01]  /*1ee80*/  IMAD.MOV.U32 R15, RZ, RZ, R75 ;  /* 0x000000ffff0f7224 */ /* 0x000fe200078e004b */
[-C--:B---3--:R-:W-:Y:S11]  /*1ee90*/  HMMA.1688.F32.TF32 R28, R180, R12.reuse, R80 ;  /* 0x0000000cb41c723c */ /* 0x088ff60000081050 */
[----:B------:R-:W-:Y:S11]  /*1eea0*/  @!UPT UIADD3 URZ, URZ, URZ, URZ ;  /* 0x0000003f3f3ff290 */ /* 0x000ff6000fffe03f */
[----:B------:R-:W-:Y:S02]  /*1eeb0*/  @!UPT UIADD3 URZ, URZ, URZ, URZ ;  /* 0x0000003f3f3ff290 */ /* 0x000fe4000fffe03f */
[----:B------:R-:W-:Y:S02]  /*1eec0*/  IMAD.MOV.U32 R16, RZ, RZ, R31 ;  /* 0x000000ffff107224 */ /* 0x000fe400078e001f */
[----:B------:R-:W-:Y:S01]  /*1eed0*/  IMAD.MOV.U32 R17, RZ, RZ, R30 ;  /* 0x000000ffff117224 */ /* 0x000fe200078e001e */
[----:B------:R-:W-:Y:S04]  /*1eee0*/  STL.64 [R1+0xe0], R28 ;  /* 0x0000e01c01007387 */ /* 0x000fe80000100a00 */
[----:B------:R-:W-:Y:S04]  /*1eef0*/  STL [R1+0x1994], R16 ;  /* 0x0019941001007387 */ /* 0x000fe80000100800 */
[----:B------:R-:W-:Y:S01]  /*1ef00*/  STL [R1+0x1990], R17 ;  /* 0x0019901101007387 */ /* 0x000fe20000100800 */
[-C--:B----4-:R-:W-:Y:S03]  /*1ef10*/  HMMA.1688.F32.TF32 R24, R184, R12.reuse, R24 ;  /* 0x0000000cb818723c */ /* 0x090fe60000081018 */
[----:B------:R-:W2:Y:S04]  /*1ef20*/  LDL.LU.64 R72, [R1+0x5a0] ;  /* 0x0005a00001487983 */ /* 0x000ea80000300a00 */
[----:B------:R-:W2:Y:S11]  /*1ef30*/  LDL.LU.64 R74, [R1+0x5a8] ;  /* 0x0005a800014a7983 */ /* 0x000eb60000300a00 */
[----:B------:R-:W-:Y:S05]  /*1ef40*/  @!UPT UIADD3 URZ, URZ, URZ, URZ ;  /* 0x0000003f3f3ff290 */ /* 0x000fea000fffe03f */
[----:B------:R-:W-:Y:S04]  /*1ef50*/  STL.64 [R1+0x110], R24 ;  /* 0x0001101801007387 */ /* 0x000fe80000100a00 */
[----:B------:R1:W-:Y:S02]  /*1ef60*/  STL.64 [R1+0x118], R26 ;  /* 0x0001181a01007387 */ /* 0x0003e40000100a00 */
[-C--:B-1----:R-:W-:Y:S02]  /*1ef70*/  HMMA.1688.F32.TF32 R24, R188, R12.reuse, R20 ;  /* 0x0000000cbc18723c */ /* 0x082fe40000081014 */
[----:B------:R-:W3:Y:S04]  /*1ef80*/  LDL.LU.64 R20, [R1+0x140] ;  /* 0x0001400001147983 */ /* 0x000ee80000300a00 */
[----:B------:R-:W3:Y:S02]  /*1ef90*/  LDL.LU.64 R22, [R1+0x148] ;  /* 0x0001480001167983 */ /* 0x000ee40000300a00 */
[-C--:B------:R-:W-:Y:S08]  /*1efa0*/  HMMA.1688.F32.TF32 R84, R136, R12.reuse, R44 ;  /* 0x0000000c8854723c */ /* 0x080ff0000008102c */
[-C--:B------:R-:W-:Y:S08]  /*1efb0*/  HMMA.1688.F32.TF32 R44, R196, R12.reuse, R88 ;  /* 0x0000000cc42c723c */ /* 0x080ff00000081058 */
[-C--:B------:R-:W-:Y:S08]  /*1efc0*/  HMMA.1688.F32.TF32 R80, R140, R12.reuse, R168 ;  /* 0x0000000c8c50723c */ /* 0x080ff000000810a8 */
[----:B------:R-:W-:Y:S01]  /*1efd0*/  HMMA.1688.F32.TF32 R32, R192, R12, R32 ;  /* 0x0000000cc020723c */ /* 0x000fe20000081020 */
[----:B------:R1:W-:Y:S04]  /*1efe0*/  STL.64 [R1+0x150], R24 ;  /* 0x0001501801007387 */ /* 0x0003e80000100a00 */
[----:B------:R4:W-:Y:S04]  /*1eff0*/  STL.64 [R1+0x158], R26 ;  /* 0x0001581a01007387 */ /* 0x0009e80000100a00 */
[----:B------:R-:W3:Y:S04]  /*1f000*/  LDL.LU.64 R28, [R1+0x720] ;  /* 0x00072000011c7983 */ /* 0x000ee80000300a00 */
[----:B------:R-:W3:Y:S04]  /*1f010*/  LDL.LU.64 R30, [R1+0x728] ;  /* 0x00072800011e7983 */ /* 0x000ee80000300a00 */
[----:B-1----:R-:W3:Y:S04]  /*1f020*/  LDL.LU.64 R24, [R1+0x650] ;  /* 0x0006500001187983 */ /* 0x002ee80000300a00 */
[----:B----4-:R-:W4:Y:S04]  /*1f030*/  LDL.LU.64 R26, [R1+0x658] ;  /* 0x00065800011a7983 */ /* 0x010f280000300a00 */
[----:B------:R-:W-:Y:S04]  /*1f040*/  STL.64 [R1+0x2a0], R84 ;  /* 0x0002a05401007387 */ /* 0x000fe80000100a00 */
[----:B------:R-:W-:Y:S04]  /*1f050*/  STL.64 [R1+0x2a8], R86 ;  /* 0x0002a85601007387 */ /* 0x000fe80000100a00 */
[----:B------:R-:W-:Y:S04]  /*1f060*/  STL.64 [R1+0x3f0], R44 ;  /* 0x0003f02c01007387 */ /* 0x000fe80000100a00 */
[----:B------:R1:W-:Y:S04]  /*1f070*/  STL.64 [R1+0x3f8], R46 ;  /* 0x0003f82e01007387 */ /* 0x0003e80000100a00 */
[----:B------:R-:W-:Y:S04]  /*1f080*/  STL.64 [R1+0x4b0], R80 ;  /* 0x0004b05001007387 */ /* 0x000fe80000100a00 */
[----:B------:R-:W-:Y:S04]  /*1f090*/  STL.64 [R1+0x4b8], R82 ;  /* 0x0004b85201007387 */ /* 0x000fe80000100a00 */
[----:B------:R-:W-:Y:S04]  /*1f0a0*/  STL.64 [R1+0x570], R32 ;  /* 0x0005702001007387 */ /* 0x000fe80000100a00 */
[----:B------:R2:W-:Y:S01]  /*1f0b0*/  STL.64 [R1+0x578], R34 ;  /* 0x0005782201007387 */ /* 0x0005e20000100a00 */
[-C--:B-1----:R-:W-:Y:S11]  /*1f0c0*/  HMMA.1688.F32.TF32 R44, R176, R8.reuse, R76 ;  /* 0x00000008b02c723c */ /* 0x082ff6000008104c */
[----:B------:R-:W-:Y:S11]  /*1f0d0*/  @!UPT UIADD3 URZ, URZ, URZ, URZ ;  /* 0x0000003f3f3ff290 */ /* 0x000ff6000fffe03f */
[----:B------:R-:W-:Y:S02]  /*1f0e0*/  @!UPT UIADD3 URZ, URZ, URZ, URZ ;  /* 0x0000003f3f3ff290 */ /* 0x000fe4000fffe03f */
[----:B------:R-:W-:Y:S01]  /*1f0f0*/  IMAD.MOV.U32 R10, RZ, RZ, R44 ;  /* 0x000000ffff0a7224 */ /* 0x000fe200078e002c */
[----:B------:R-:W-:Y:S01]  /*1f100*/  MOV R135, R45 ;  /* 0x0000002d00877202 */ /* 0x000fe20000000f00 */
[----:B------:R-:W-:Y:S02]  /*1f110*/  IMAD.MOV.U32 R131, RZ, RZ, R46 ;  /* 0x000000ffff837224 */ /* 0x000fe400078e002e */
[----:B------:R-:W-:Y:S02]  /*1f120*/  IMAD.MOV.U32 R130, RZ, RZ, R47 ;  /* 0x000000ffff827224 */ /* 0x000fe400078e002f */
[-C--:B------:R-:W-:Y:S08]  /*1f130*/  HMMA.1688.F32.TF32 R44, R136, R8.reuse, R48 ;  /* 0x00000008882c723c */ /* 0x080ff00000081030 */
[-C--:B------:R-:W-:Y:S08]  /*1f140*/  HMMA.1688.F32.TF32 R48, R196, R8.reuse, R92 ;  /* 0x00000008c430723c */ /* 0x080ff0000008105c */
[-C--:B--2---:R-:W-:Y:S11]  /*1f150*/  HMMA.1688.F32.TF32 R32, R180, R8.reuse, R72 ;  /* 0x00000008b420723c */ /* 0x084ff60000081048 */
[----:B------:R-:W-:Y:S11]  /*1f160*/  @!UPT UIADD3 URZ, URZ, URZ, URZ ;  /* 0x0000003f3f3ff290 */ /* 0x000ff6000fffe03f */
[----:B------:R-:W-:Y:S02]  /*1f170*/  @!UPT UIADD3 URZ, URZ, URZ, URZ ;  /* 0x0000003f3f3ff290 */ /* 0x000fe4000fffe03f */
[----:B------:R-:W-:Y:S01]  /*1f180*/  IMAD.MOV.U32 R16, RZ, RZ, R33 ;  /* 0x000000ffff107224 */ /* 0x000fe200078e0021 */
[----:B------:R3:W-:Y:S01]  /*1f190*/  STL [R1+0xc0], R32 ;  /* 0x0000c02001007387 */ /* 0x0007e20000100800 */
[----:B------:R-:W-:Y:S02]  /*1f1a0*/  IMAD.MOV.U32 R17, RZ, RZ, R34 ;  /* 0x000000ffff117224 */ /* 0x000fe400078e0022 */
[----:B------:R-:W-:Y:S01]  /*1f1b0*/  IMAD.MOV.U32 R13, RZ, RZ, R35 ;  /* 0x000000ffff0d7224 */ /* 0x000fe200078e0023 */
[----:B------:R-:W-:Y:S01]  /*1f1c0*/  STL [R1+0x19d0], R16 ;  /* 0x0019d01001007387 */ /* 0x000fe20000100800 */
[-C--:B---3--:R-:W-:Y:S03]  /*1f1d0*/  HMMA.1688.F32.TF32 R32, R184, R8.reuse, R20 ;  /* 0x00000008b820723c */ /* 0x088fe60000081014 */
[----:B------:R-:W2:Y:S04]  /*1f1e0*/  LDL.LU.64 R20, [R1+0x3a0] ;  /* 0x0003a00001147983 */ /* 0x000ea80000300a00 */
[----:B------:R-:W2:Y:S11]  /*1f1f0*/  LDL.LU.64 R22, [R1+0x3a8] ;  /* 0x0003a80001167983 */ /* 0x000eb60000300a00 */
[----:B------:R-:W-:Y:S05]  /*1f200*/  @!UPT UIADD3 URZ, URZ, URZ, URZ ;  /* 0x0000003f3f3ff290 */ /* 0x000fea000fffe03f */
[----:B------:R-:W-:Y:S04]  /*1f210*/  STL.64 [R1+0xb0], R32 ;  /* 0x0000b02001007387 */ /* 0x000fe80000100a00 */
[----:B------:R1:W-:Y:S02]  /*1f220*/  STL.64 [R1+0xb8], R34 ;  /* 0x0000b82201007387 */ /* 0x0003e40000100a00 */
[-C--:B-1----:R-:W-:Y:S11]  /*1f230*/  HMMA.1688.F32.TF32 R32, R188, R8.reuse, R248 ;  /* 0x00000008bc20723c */ /* 0x082ff600000810f8 */
[----:B------:R-:W-:Y:S11]  /*1f240*/  @!UPT UIADD3 URZ, URZ, URZ, URZ ;  /* 0x0000003f3f3ff290 */ /* 0x000ff6000fffe03f */
[----:B------:R-:W-:Y:S01]  /*1f250*/  @!UPT UIADD3 URZ, URZ, URZ, URZ ;  /* 0x0000003f3f3ff290 */ /* 0x000fe2000fffe03f */
[----:B------:R-:W-:Y:S04]  /*1f260*/  STL.64 [R1+0x100], R32 ;  /* 0x0001002001007387 */ /* 0x000fe80000100a00 */
[----:B------:R-:W-:Y:S04]  /*1f270*/  STL.64 [R1+0x108], R34 ;  /* 0x0001082201007387 */ /* 0x000fe80000100a00 */
[----:B------:R1:W-:Y:S04]  /*1f280*/  STL.64 [R1+0x1c0], R44 ;  /* 0x0001c02c01007387 */ /* 0x0003e80000100a00 */
[----:B------:R3:W-:Y:S04]  /*1f290*/  STL.64 [R1+0x1c8], R46 ;  /* 0x0001c82e01007387 */ /* 0x0007e80000100a00 */
[----:B-1----:R-:W2:Y:S04]  /*1f2a0*/  LDL.LU.64 R44, [R1+0x7a0] ;  /* 0x0007a000012c7983 */ /* 0x002ea80000300a00 */
[----:B------:R-:W-:Y:S04]  /*1f2b0*/  STL.64 [R1+0x370], R48 ;  /* 0x0003703001007387 */ /* 0x000fe80000100a00 */
[----:B------:R-:W-:Y:S04]  /*1f2c0*/  STL.64 [R1+0x378], R50 ;  /* 0x0003783201007387 */ /* 0x000fe80000100a00 */
[----:B---3--:R-:W3:Y:S01]  /*1f2d0*/  LDL.LU.64 R46, [R1+0x7a8] ;  /* 0x0007a800012e7983 */ /* 0x008ee20000300a00 */
[-C--:B------:R-:W-:Y:S11]  /*1f2e0*/  HMMA.1688.F32.TF32 R32, R140, R8.reuse, R112 ;  /* 0x000000088c20723c */ /* 0x080ff60000081070 */
[----:B------:R-:W-:Y:S11]  /*1f2f0*/  @!UPT UIADD3 URZ, URZ, URZ, URZ ;  /* 0x0000003f3f3ff290 */ /* 0x000ff6000fffe03f */
[----:B------:R-:W-:Y:S01]  /*1f300*/  @!UPT UIADD3 URZ, URZ, URZ, URZ ;  /* 0x0000003f3f3ff290 */ /* 0x000fe2000fffe03f */
[----:B------:R-:W-:Y:S04]  /*1f310*/  STL.64 [R1+0x460], R32 ;  /* 0x0004602001007387 */ /* 0x000fe80000100a00 */
[----:B------:R1:W-:Y:S02]  /*1f320*/  STL.64 [R1+0x468], R34 ;  /* 0x0004682201007387 */ /* 0x0003e40000100a00 */
[----:B-1----:R-:W-:Y:S08]  /*1f330*/  HMMA.1688.F32.TF32 R32, R192, R8, R36 ;  /* 0x00000008c020723c */ /* 0x002ff00000081024 */
[----:B----4-:R-:W-:Y:S11]  /*1f340*/  HMMA.1688.F32.TF32 R24, R180, R4, R24 ;  /* 0x00000004b418723c */ /* 0x010ff60000081018 */
[----:B------:R-:W-:Y:S04]  /*1f350*/  @!UPT UIADD3 URZ, URZ, URZ, URZ ;  /* 0x0000003f3f3ff290 */ /* 0x000fe8000fffe03f */
[----:B------:R-:W-:Y:S04]  /*1f360*/  STL.64 [R1+0x540], R32 ;  /* 0x0005402001007387 */ /* 0x000fe80000100a00 */
[----:B------:R-:W-:Y:S04]  /*1f370*/  STL.64 [R1+0x548], R34 ;  /* 0x0005482201007387 */ /* 0x000fe80000100a00 */
[----:B------:R-:W4:Y:S04]  /*1f380*/  LDL.LU.64 R36, [R1+0x6d0] ;  /* 0x0006d00001247983 */ /* 0x000f280000300a00 */
[----:B------:R-:W4:Y:S01]  /*1f390*/  LDL.LU.64 R38, [R1+0x6d8] ;  /* 0x0006d80001267983 */ /* 0x000f220000300a00 */
[----:B------:R-:W-:-:S03]  /*1f3a0*/  IMAD.MOV.U32 R16, RZ, RZ, R25 ;  /* 0x000000ffff107224 */ /* 0x000fc600078e0019 */
[----:B------:R-:W4:Y:S04]  /*1f3b0*/  LDL.LU.64 R76, [R1+0x5d0] ;  /* 0x0005d000014c7983 */ /* 0x000f280000300a00 */
[----:B------:R-:W4:Y:S04]  /*1f3c0*/  LDL.LU.64 R78, [R1+0x5d8] ;  /* 0x0005d800014e7983 */ /* 0x000f280000300a00 */
[----:B------:R-:W4:Y:S04]  /*1f3d0*/  LDL.LU.64 R72, [R1+0x240] ;  /* 0x0002400001487983 */ /* 0x000f280000300a00 */
[----:B------:R-:W4:Y:S04]  /*1f3e0*/  LDL.LU.64 R74, [R1+0x248] ;  /* 0x00024800014a7983 */ /* 0x000f280000300a00 */
[----:B------:R-:W-:Y:S04]  /*1f3f0*/  STL.64 [R1+0x19e0], R18 ;  /* 0x0019e01201007387 */ /* 0x000fe80000100a00 */
[----:B------:R1:W-:Y:S04]  /*1f400*/  STL.64 [R1+0x19d8], R16 ;  /* 0x0019d81001007387 */ /* 0x0003e80000100a00 */
[----:B------:R-:W3:Y:S01]  /*1f410*/  LDSM.16.M88.4 R32, [R252+0x47000] ;  /* 0x04700000fc20783b */ /* 0x000ee20000000200 */
[----:B-1----:R-:W-:Y:S01]  /*1f420*/  HMMA.1688.F32.TF32 R16, R136, R4, R68 ;  /* 0x000000048810723c */ /* 0x002fe20000081044 */
[----:B------:R-:W-:-:S02]  /*1f430*/  IMAD.MOV.U32 R11, RZ, RZ, R24 ;  /* 0x000000ffff0b7224 */ /* 0x000fc400078e0018 */
[----:B------:R-:W-:Y:S02]  /*1f440*/  IMAD.MOV.U32 R6, RZ, RZ, R26 ;  /* 0x000000ffff067224 */ /* 0x000fe400078e001a */
[----:B------:R-:W-:-:S03]  /*1f450*/  IMAD.MOV.U32 R7, RZ, RZ, R27 ;  /* 0x000000ffff077224 */ /* 0x000fc600078e001b */
[-C--:B------:R-:W-:Y:S08]  /*1f460*/  HMMA.1688.F32.TF32 R24, R196, R4.reuse, R96 ;  /* 0x00000004c418723c */ /* 0x080ff00000081060 */
[----:B--2---:R-:W-:Y:S11]  /*1f470*/  HMMA.1688.F32.TF32 R20, R184, R4, R20 ;  /* 0x00000004b814723c */ /* 0x004ff60000081014 */
[----:B------:R-:W-:Y:S11]  /*1f480*/  @!UPT UIADD3 URZ, URZ, URZ, URZ ;  /* 0x0000003f3f3ff290 */ /* 0x000ff6000fffe03f */
[----:B------:R-:W-:Y:S01]  /*1f490*/  @!UPT UIADD3 URZ, URZ, URZ, URZ ;  /* 0x0000003f3f3ff290 */ /* 0x000fe2000fffe03f */
[----:B------:R-:W-:Y:S01]  /*1f4a0*/  STL.64 [R1+0x50], R20 ;  /* 0x0000501401007387 */ /* 0x000fe20000100a00 */
[----:B------:R-:W-:-:S03]  /*1f4b0*/  MOV R0, R23 ;  /* 0x0000001700007202 */ /* 0x000fc60000000f00 */
[----:B------:R1:W-:Y:S02]  /*1f4c0*/  STL [R1+0x58], R22 ;  /* 0x0000581601007387 */ /* 0x0003e40000100800 */
[-C--:B-1----:R-:W-:Y:S11]  /*1f4d0*/  HMMA.1688.F32.TF32 R20, R188, R4.reuse, R240 ;  /* 0x00000004bc14723c */ /* 0x082ff600000810f0 */
[----:B------:R-:W-:Y:S11]  /*1f4e0*/  @!UPT UIADD3 URZ, URZ, URZ, URZ ;  /* 0x0000003f3f3ff290 */ /* 0x000ff6000fffe03f */
[----:B------:R-:W-:Y:S01]  /*1f4f0*/  @!UPT UIADD3 URZ, URZ, URZ, URZ ;  /* 0x0000003f3f3ff290 */ /* 0x000fe2000fffe03f */
[----:B------:R-:W-:Y:S04]  /*1f500*/  STL.64 [R1+0xa0], R20 ;  /* 0x0000a01401007387 */ /* 0x000fe80000100a00 */
[----:B------:R1:W-:Y:S04]  /*1f510*/  STL.64 [R1+0xa8], R22 ;  /* 0x0000a81601007387 */ /* 0x0003e80000100a00 */
[----:B------:R-:W-:Y:S04]  /*1f520*/  STL.64 [R1+0x140], R16 ;  /* 0x0001401001007387 */ /* 0x000fe80000100a00 */
[----:B------:R2:W-:Y:S01]  /*1f530*/  STL.64 [R1+0x148], R18 ;  /* 0x0001481201007387 */ /* 0x0005e20000100a00 */
[-C--:B-1----:R-:W-:Y:S08]  /*1f540*/  HMMA.1688.F32.TF32 R20, R140, R4.reuse, R116 ;  /* 0x000000048c14723c */ /* 0x082ff00000081074 */
[----:B--2---:R-:W-:Y:S01]  /*1f550*/  HMMA.1688.F32.TF32 R16, R192, R4, R40 ;  /* 0x00000004c010723c */ /* 0x004fe20000081028 */
[----:B------:R-:W-:Y:S04]  /*1f560*/  STL.64 [R1+0x310], R24 ;  /* 0x0003101801007387 */ /* 0x000fe80000100a00 */
[----:B------:R-:W-:Y:S03]  /*1f570*/  STL.64 [R1+0x318], R26 ;  /* 0x0003181a01007387 */ /* 0x000fe60000100a00 */
[-C--:B---3--:R-:W-:Y:S01]  /*1f580*/  HMMA.1688.F32.TF32 R240, R176, R32.reuse, R44 ;  /* 0x00000020b0f0723c */ /* 0x088fe2000008102c */
[----:B------:R-:W-:Y:S04]  /*1f590*/  LDSM.16.M88.4 R24, [R252+0x49000] ;  /* 0x04900000fc18783b */ /* 0x000fe80000000200 */
[----:B------:R-:W-:Y:S04]  /*1f5a0*/  LDSM.16.M88.4 R116, [R252+0x4e000] ;  /* 0x04e00000fc74783b */ /* 0x000fe80000000200 */
[----:B------:R-:W-:Y:S04]  /*1f5b0*/  STL.64 [R1+0x410], R20 ;  /* 0x0004101401007387 */ /* 0x000fe80000100a00 */
[----:B------:R-:W-:Y:S04]  /*1f5c0*/  STL.64 [R1+0x418], R22 ;  /* 0x0004181601007387 */ /* 0x000fe80000100a00 */
[----:B------:R1:W-:Y:S04]  /*1f5d0*/  STL.64 [R1+0x4d0], R16 ;  /* 0x0004d01001007387 */ /* 0x0003e80000100a00 */
[----:B------:R2:W-:Y:S04]  /*1f5e0*/  STL.64 [R1+0x4d8], R18 ;  /* 0x0004d81201007387 */ /* 0x0005e80000100a00 */
[----:B------:R-:W3:Y:S04]  /*1f5f0*/  LDL.LU.64 R48, [R1+0x7c0] ;  /* 0x0007c00001307983 */ /* 0x000ee80000300a00 */
[----:B------:R-:W3:Y:S04]  /*1f600*/  LDL.LU.64 R50, [R1+0x7c8] ;  /* 0x0007c80001327983 */ /* 0x000ee80000300a00 */
[----:B------:R-:W3:Y:S04]  /*1f610*/  LDL.LU.64 R92, [R1+0x730] ;  /* 0x00073000015c7983 */ /* 0x000ee80000300a00 */
[----:B------:R-:W3:Y:S04]  /*1f620*/  LDL.LU.64 R94, [R1+0x738] ;  /* 0x00073800015e7983 */ /* 0x000ee80000300a00 */
[----:B------:R-:W3:Y:S04]  /*1f630*/  LDL.LU.64 R68, [R1+0x660] ;  /* 0x0006600001447983 */ /* 0x000ee80000300a00 */
[----:B------:R-:W3:Y:S04]  /*1f640*/  LDL.LU.64 R70, [R1+0x668] ;  /* 0x0006680001467983 */ /* 0x000ee80000300a00 */
[----:B------:R-:W3:Y:S04]  /*1f650*/  LDL.LU.64 R44, [R1+0x440] ;  /* 0x00044000012c7983 */ /* 0x000ee80000300a00 */
[----:B------:R-:W3:Y:S04]  /*1f660*/  LDL.LU.64 R46, [R1+0x448] ;  /* 0x00044800012e7983 */ /* 0x000ee80000300a00 */
[----:B-1----:R-:W3:Y:S04]  /*1f670*/  LDL.LU.64 R16, [R1+0x20] ;  /* 0x0000200001107983 */ /* 0x002ee80000300a00 */
[----:B--2---:R-:W2:Y:S01]  /*1f680*/  LDL.LU.64 R18, [R1+0x28] ;  /* 0x0000280001127983 */ /* 0x004ea20000300a00 */
[----:B----4-:R-:W-:Y:S08]  /*1f690*/  HMMA.1688.F32.TF32 R36, R180, R32, R36 ;  /* 0x00000020b424723c */ /* 0x010ff00000081024 */
[----:B------:R-:W-:Y:S01]  /*1f6a0*/  HMMA.1688.F32.TF32 R28, R176, R4, R28 ;  /* 0x00000004b01c723c */ /* 0x000fe2000008101c */
[----:B------:R-:W-:Y:S04]  /*1f6b0*/  STL.64 [R1+0x19a0], R242 ;  /* 0x0019a0f201007387 */ /* 0x000fe80000100a00 */
[----:B------:R-:W-:Y:S03]  /*1f6c0*/  STL.64 [R1+0x1998], R240 ;  /* 0x001998f001007387 */ /* 0x000fe60000100a00 */
[-C--:B------:R-:W-:Y:S01]  /*1f6d0*/  HMMA.1688.F32.TF32 R40, R184, R32.reuse, R76 ;  /* 0x00000020b828723c */ /* 0x080fe2000008104c */
[----:B------:R-:W-:Y:S06]  /*1f6e0*/  LDSM.16.M88.4 R20, [R252+0x4a000] ;  /* 0x04a00000fc14783b */ /* 0x000fec0000000200 */
[----:B------:R-:W-:Y:S04]  /*1f6f0*/  STL.64 [R1+0x19b0], R38 ;  /* 0x0019b02601007387 */ /* 0x000fe80000100a00 */
[----:B------:R1:W-:Y:S02]  /*1f700*/  STL.64 [R1+0x19a8], R36 ;  /* 0x0019a82401007387 */ /* 0x0003e40000100a00 */
[----:B-1----:R-:W-:Y:S03]  /*1f710*/  HMMA.1688.F32.TF32 R36, R188, R32, R72 ;  /* 0x00000020bc24723c */ /* 0x002fe60000081048 */
[----:B------:R-:W-:Y:S01]  /*1f720*/  IMAD.MOV.U32 R134, RZ, RZ, R28 ;  /* 0x000000ffff867224 */ /* 0x000fe200078e001c */
[----:B------:R-:W-:Y:S01]  /*1f730*/  MOV R12, R29 ;  /* 0x0000001d000c7202 */ /* 0x000fe20000000f00 */
[----:B------:R-:W-:-:S02]  /*1f740*/  IMAD.MOV.U32 R9, RZ, RZ, R30 ;  /* 0x000000ffff097224 */ /* 0x000fc400078e001e */
[----:B------:R-:W-:Y:S02]  /*1f750*/  IMAD.MOV.U32 R8, RZ, RZ, R31 ;  /* 0x000000ffff087224 */ /* 0x000fe400078e001f */
[----:B------:R-:W1:Y:S04]  /*1f760*/  LDSM.16.M88.4 R28, [R252+0x48000] ;  /* 0x04800000fc1c783b */ /* 0x000e680000000200 */
[----:B------:R-:W-:Y:S04]  /*1f770*/  STL.64 [R1+0x19c0], R42 ;  /* 0x0019c02a01007387 */ /* 0x000fe80000100a00 */
[----:B------:R-:W-:Y:S04]  /*1f780*/  STL.64 [R1+0x19b8], R40 ;  /* 0x0019b82801007387 */ /* 0x000fe80000100a00 */
[----:B------:R-:W4:Y:S04]  /*1f790*/  LDL.LU.64 R72, [R1+0x820] ;  /* 0x0008200001487983 */ /* 0x000f280000300a00 */
[----:B------:R-:W4:Y:S04]  /*1f7a0*/  LDL.LU.64 R74, [R1+0x828] ;  /* 0x00082800014a7983 */ /* 0x000f280000300a00 */
[----:B------:R-:W-:Y:S04]  /*1f7b0*/  STL.64 [R1+0x40], R36 ;  /* 0x0000402401007387 */ /* 0x000fe80000100a00 */
[----:B------:R1:W-:Y:S01]  /*1f7c0*/  STL.64 [R1+0x48], R38 ;  /* 0x0000482601007387 */ /* 0x0003e20000100a00 */
[-C--:B------:R-:W-:Y:S03]  /*1f7d0*/  HMMA.1688.F32.TF32 R96, R196, R32.reuse, R100 ;  /* 0x00000020c460723c */ /* 0x080fe60000081064 */
[----:B------:R-:W4:Y:S04]  /*1f7e0*/  LDL.LU.64 R76, [R1+0x790] ;  /* 0x00079000014c7983 */ /* 0x000f280000300a00 */
[----:B------:R-:W4:Y:S01]  /*1f7f0*/  LDL.LU.64 R78, [R1+0x798] ;  /* 0x00079800014e7983 */ /* 0x000f220000300a00 */
[-C--:B-1----:R-:W-:Y:S03]  /*1f800*/  HMMA.1688.F32.TF32 R36, R136, R32.reuse, R204 ;  /* 0x000000208824723c */ /* 0x082fe600000810cc */
[----:B------:R-:W4:Y:S04]  /*1f810*/  LDL.LU.64 R80, [R1+0x690] ;  /* 0x0006900001507983 */ /* 0x000f280000300a00 */
[----:B------:R-:W4:Y:S04]  /*1f820*/  LDL.LU.64 R82, [R1+0x698] ;  /* 0x0006980001527983 */ /* 0x000f280000300a00 */
[----:B------:R-:W4:Y:S01]  /*1f830*/  LDL.LU.64 R88, [R1+0x450] ;  /* 0x0004500001587983 */ /* 0x000f220000300a00 */
[----:B------:R-:W-:Y:S03]  /*1f840*/  HMMA.1688.F32.TF32 R40, R140, R32, R120 ;  /* 0x000000208c28723c */ /* 0x000fe60000081078 */
[----:B------:R-:W4:Y:S04]  /*1f850*/  LDL.LU.64 R90, [R1+0x458] ;  /* 0x00045800015a7983 */ /* 0x000f280000300a00 */
[----:B------:R-:W4:Y:S04]  /*1f860*/  LDL.LU.64 R84, [R1+0x170] ;  /* 0x0001700001547983 */ /* 0x000f280000300a00 */
[----:B------:R-:W4:Y:S04]  /*1f870*/  LDL.LU.64 R86, [R1+0x178] ;  /* 0x0001780001567983 */ /* 0x000f280000300a00 */
[----:B------:R-:W-:Y:S04]  /*1f880*/  STL.64 [R1+0xf0], R36 ;  /* 0x0000f02401007387 */ /* 0x000fe80000100a00 */
[----:B------:R1:W-:Y:S01]  /*1f890*/  STL.64 [R1+0xf8], R38 ;  /* 0x0000f82601007387 */ /* 0x0003e20000100a00 */
[C---:B------:R-:W-:Y:S03]  /*1f8a0*/  HMMA.1688.F32.TF32 R56, R192.reuse, R28, R56 ;  /* 0x0000001cc038723c */ /* 0x040fe60000081038 */
[----:B------:R-:W2:Y:S05]  /*1f8b0*/  LDSM.16.M88.4 R120, [R252+0x4d000] ;  /* 0x04d00000fc78783b */ /* 0x000eaa0000000200 */
[----:B-1----:R-:W-:Y:S01]  /*1f8c0*/  HMMA.1688.F32.TF32 R36, R192, R32, R52 ;  /* 0x00000020c024723c */ /* 0x002fe20000081034 */
[----:B------:R-:W-:Y:S04]  /*1f8d0*/  STL.64 [R1+0x290], R96 ;  /* 0x0002906001007387 */ /* 0x000fe80000100a00 */
[----:B------:R-:W-:Y:S04]  /*1f8e0*/  STL.64 [R1+0x298], R98 ;  /* 0x0002986201007387 */ /* 0x000fe80000100a00 */
[----:B------:R1:W-:Y:S02]  /*1f8f0*/  STL.64 [R1+0x19e8], R34 ;  /* 0x0019e82201007387 */ /* 0x0003e40000100a00 */
[-C--:B-1----:R-:W-:Y:S02]  /*1f900*/  HMMA.1688.F32.TF32 R32, R196, R28.reuse, R200 ;  /* 0x0000001cc420723c */ /* 0x082fe400000810c8 */
[----:B------:R-:W-:Y:S04]  /*1f910*/  STL.64 [R1+0x3e0], R40 ;  /* 0x0003e02801007387 */ /* 0x000fe80000100a00 */
[----:B------:R-:W-:Y:S06]  /*1f920*/  STL.64 [R1+0x3e8], R42 ;  /* 0x0003e82a01007387 */ /* 0x000fec0000100a00 */
[----:B------:R-:W-:Y:S04]  /*1f930*/  STL.64 [R1+0x4a0], R36 ;  /* 0x0004a02401007387 */ /* 0x000fe80000100a00 */
[----:B------:R-:W-:Y:S01]  /*1f940*/  STL.64 [R1+0x4a8], R38 ;  /* 0x0004a82601007387 */ /* 0x000fe20000100a00 */
[-C--:B---3--:R-:W-:Y:S08]  /*1f950*/  HMMA.1688.F32.TF32 R48, R176, R28.reuse, R48 ;  /* 0x0000001cb030723c */ /* 0x088ff00000081030 */
[-C--:B--2---:R-:W-:Y:S11]  /*1f960*/  HMMA.1688.F32.TF32 R16, R136, R28.reuse, R16 ;  /* 0x0000001c8810723c */ /* 0x084ff60000081010 */
[----:B------:R-:W-:Y:S04]  /*1f970*/  @!UPT UIADD3 URZ, URZ, URZ, URZ ;  /* 0x0000003f3f3ff290 */ /* 0x000fe8000fffe03f */
[----:B------:R-:W-:Y:S04]  /*1f980*/  STL.64 [R1+0x19f8], R50 ;  /* 0x0019f83201007387 */ /* 0x000fe80000100a00 */
[----:B------:R1:W-:Y:S04]  /*1f990*/  STL.64 [R1+0x19f0], R48 ;  /* 0x0019f03001007387 */ /* 0x0003e80000100a00 */
[----:B-1----:R-:W2:Y:S04]  /*1f9a0*/  LDL.LU.64 R48, [R1+0x880] ;  /* 0x0008800001307983 */ /* 0x002ea80000300a00 */
[----:B------:R-:W2:Y:S04]  /*1f9b0*/  LDL.LU.64 R50, [R1+0x888] ;  /* 0x0008880001327983 */ /* 0x000ea80000300a00 */
[----:B------:R1:W-:Y:S04]  /*1f9c0*/  STL.64 [R1+0x90], R16 ;  /* 0x0000901001007387 */ /* 0x0003e80000100a00 */
[----:B------:R3:W-:Y:S04]  /*1f9d0*/  STL.64 [R1+0x98], R18 ;  /* 0x0000981201007387 */ /* 0x0007e80000100a00 */
[----:B-1----:R-:W2:Y:S04]  /*1f9e0*/  LDL.LU.64 R16, [R1+0x7b0] ;  /* 0x0007b00001107983 */ /* 0x002ea80000300a00 */
[----:B---3--:R-:W2:Y:S04]  /*1f9f0*/  LDL.LU.64 R18, [R1+0x7b8] ;  /* 0x0007b80001127983 */ /* 0x008ea80000300a00 */
[----:B------:R-:W3:Y:S04]  /*1fa00*/  LDL.LU.64 R40, [R1+0x710] ;  /* 0x0007100001287983 */ /* 0x000ee80000300a00 */
[----:B------:R-:W3:Y:S04]  /*1fa10*/  LDL.LU.64 R42, [R1+0x718] ;  /* 0x00071800012a7983 */ /* 0x000ee80000300a00 */
[----:B------:R-:W-:Y:S04]  /*1fa20*/  STL.64 [R1+0x230], R32 ;  /* 0x0002302001007387 */ /* 0x000fe80000100a00 */
[----:B------:R1:W-:Y:S04]  /*1fa30*/  STL.64 [R1+0x238], R34 ;  /* 0x0002382201007387 */ /* 0x0003e80000100a00 */
[----:B------:R-:W3:Y:S04]  /*1fa40*/  LDL.LU.64 R36, [R1+0x610] ;  /* 0x0006100001247983 */ /* 0x000ee80000300a00 */
[----:B------:R-:W3:Y:S01]  /*1fa50*/  LDL.LU.64 R38, [R1+0x618] ;  /* 0x0006180001267983 */ /* 0x000ee20000300a00 */
[-C--:B-1----:R-:W-:Y:S03]  /*1fa60*/  HMMA.1688.F32.TF32 R32, R140, R28.reuse, R144 ;  /* 0x0000001c8c20723c */ /* 0x082fe60000081090 */
[----:B------:R-:W1:Y:S11]  /*1fa70*/  LDSM.16.M88.4 R144, [R252+0x4c000] ;  /* 0x04c00000fc90783b */ /* 0x000e760000000200 */
[----:B------:R-:W-:Y:S09]  /*1fa80*/  @!UPT UIADD3 URZ, URZ, URZ, URZ ;  /* 0x0000003f3f3ff290 */ /* 0x000ff2000fffe03f */
[----:B------:R1:W-:Y:S04]  /*1fa90*/  STL.64 [R1+0x3d0], R32 ;  /* 0x0003d02001007387 */ /* 0x0003e80000100a00 */
[----:B------:R1:W-:Y:S04]  /*1faa0*/  STL.64 [R1+0x3d8], R34 ;  /* 0x0003d82201007387 */ /* 0x0003e80000100a00 */
[----:B-1----:R-:W3:Y:S04]  /*1fab0*/  LDL.LU.64 R32, [R1+0x280] ;  /* 0x0002800001207983 */ /* 0x002ee80000300a00 */
[----:B------:R-:W3:Y:S01]  /*1fac0*/  LDL.LU.64 R34, [R1+0x288] ;  /* 0x0002880001227983 */ /* 0x000ee20000300a00 */
[----:B------:R-:W-:Y:S03]  /*1fad0*/  HMMA.1688.F32.TF32 R52, R180, R28, R92 ;  /* 0x0000001cb434723c */ /* 0x000fe6000008105c */
[----:B------:R-:W-:Y:S04]  /*1fae0*/  STL.64 [R1+0x480], R56 ;  /* 0x0004803801007387 */ /* 0x000fe80000100a00 */
[----:B------:R1:W-:Y:S01]  /*1faf0*/  STL.64 [R1+0x488], R58 ;  /* 0x0004883a01007387 */ /* 0x0003e20000100a00 */
[-C--:B----4-:R-:W-:Y:S08]  /*1fb00*/  HMMA.1688.F32.TF32 R92, R136, R24.reuse, R84 ;  /* 0x00000018885c723c */ /* 0x090ff00000081054 */
[-C--:B------:R-:W-:Y:S08]  /*1fb10*/  HMMA.1688.F32.TF32 R84, R140, R24.reuse, R208 ;  /* 0x000000188c54723c */ /* 0x080ff000000810d0 */
[-C--:B-1----:R-:W-:Y:S08]  /*1fb20*/  HMMA.1688.F32.TF32 R56, R188, R24.reuse, R88 ;  /* 0x00000018bc38723c */ /* 0x082ff00000081058 */
[-C--:B------:R-:W-:Y:S08]  /*1fb30*/  HMMA.1688.F32.TF32 R88, R196, R24.reuse, R212 ;  /* 0x00000018c458723c */ /* 0x080ff000000810d4 */
[----:B------:R-:W-:Y:S01]  /*1fb40*/  HMMA.1688.F32.TF32 R60, R192, R24, R60 ;  /* 0x00000018c03c723c */ /* 0x000fe2000008103c */
[----:B------:R-:W-:Y:S04]  /*1fb50*/  STL.64 [R1+0x30], R92 ;  /* 0x0000305c01007387 */ /* 0x000fe80000100a00 */
[----:B------:R2:W-:Y:S10]  /*1fb60*/  STL.64 [R1+0x38], R94 ;  /* 0x0000385e01007387 */ /* 0x0005f40000100a00 */
[----:B------:R-:W-:Y:S04]  /*1fb70*/  STL.64 [R1+0x1b0], R88 ;  /* 0x0001b05801007387 */ /* 0x000fe80000100a00 */
[----:B------:R1:W-:Y:S04]  /*1fb80*/  STL.64 [R1+0x1b8], R90 ;  /* 0x0001b85a01007387 */ /* 0x0003e80000100a00 */
[----:B------:R-:W-:Y:S04]  /*1fb90*/  STL.64 [R1+0x360], R84 ;  /* 0x0003605401007387 */ /* 0x000fe80000100a00 */
[----:B------:R-:W-:Y:S04]  /*1fba0*/  STL.64 [R1+0x368], R86 ;  /* 0x0003685601007387 */ /* 0x000fe80000100a00 */
[----:B------:R-:W-:Y:S04]  /*1fbb0*/  STL.64 [R1+0x450], R60 ;  /* 0x0004503c01007387 */ /* 0x000fe80000100a00 */
        /* <DEDUP_REMOVED lines=12> */
[----:B------:R-:W3:Y:S01]  /*1fc80*/  LDL.LU.64 R158, [R1+0x878] ;  /* 0x00087800019e7983 */ /* 0x000ee20000300a00 */
[-C--:B------:R-:W-:Y:S08]  /*1fc90*/  HMMA.1688.F32.TF32 R112, R140, R20.reuse, R216 ;  /* 0x000000148c70723c */ /* 0x080ff000000810d8 */
[-C--:B--2---:R-:W-:Y:S01]  /*1fca0*/  HMMA.1688.F32.TF32 R92, R180, R20.reuse, R16 ;  /* 0x00000014b45c723c */ /* 0x084fe20000081010 */
[----:B------:R-:W2:Y:S04]  /*1fcb0*/  LDL.LU.64 R16, [R1+0x860] ;  /* 0x0008600001107983 */ /* 0x000ea80000300a00 */
[----:B------:R-:W2:Y:S04]  /*1fcc0*/  LDL.LU.64 R18, [R1+0x868] ;  /* 0x0008680001127983 */ /* 0x000ea80000300a00 */
[----:B------:R-:W2:Y:S01]  /*1fcd0*/  LDL.LU.64 R152, [R1+0x850] ;  /* 0x0008500001987983 */ /* 0x000ea20000300a00 */
[-C--:B-1----:R-:W-:Y:S03]  /*1fce0*/  HMMA.1688.F32.TF32 R88, R176, R20.reuse, R48 ;  /* 0x00000014b058723c */ /* 0x082fe60000081030 */
[----:B------:R-:W2:Y:S04]  /*1fcf0*/  LDL.LU.64 R154, [R1+0x858] ;  /* 0x00085800019a7983 */ /* 0x000ea80000300a00 */
[----:B------:R-:W2:Y:S01]  /*1fd00*/  LDL.LU.64 R124, [R1+0x840] ;  /* 0x00084000017c7983 */ /* 0x000ea20000300a00 */
[-C--:B---3--:R-:W-:Y:S03]  /*1fd10*/  HMMA.1688.F32.TF32 R96, R184, R20.reuse, R40 ;  /* 0x00000014b860723c */ /* 0x088fe60000081028 */
[----:B------:R-:W3:Y:S04]  /*1fd20*/  LDL.LU.64 R126, [R1+0x848] ;  /* 0x00084800017e7983 */ /* 0x000ee80000300a00 */
[----:B------:R-:W3:Y:S01]  /*1fd30*/  LDL.LU.64 R48, [R1+0x830] ;  /* 0x0008300001307983 */ /* 0x000ee20000300a00 */
[-C--:B----4-:R-:W-:Y:S03]  /*1fd40*/  HMMA.1688.F32.TF32 R60, R188, R20.reuse, R36 ;  /* 0x00000014bc3c723c */ /* 0x090fe60000081024 */
[----:B------:R-:W4:Y:S04]  /*1fd50*/  LDL.LU.64 R50, [R1+0x838] ;  /* 0x0008380001327983 */ /* 0x000f280000300a00 */
[----:B------:R-:W3:Y:S04]  /*1fd60*/  LDL.LU.64 R40, [R1+0x810] ;  /* 0x0008100001287983 */ /* 0x000ee80000300a00 */
[----:B------:R-:W3:Y:S04]  /*1fd70*/  LDL.LU.64 R42, [R1+0x818] ;  /* 0x00081800012a7983 */ /* 0x000ee80000300a00 */
[----:B------:R-:W3:Y:S04]  /*1fd80*/  LDL.LU.64 R36, [R1+0x800] ;  /* 0x0008000001247983 */ /* 0x000ee80000300a00 */
[----:B------:R-:W4:Y:S01]  /*1fd90*/  LDL.LU.64 R38, [R1+0x808] ;  /* 0x0008080001267983 */ /* 0x000f220000300a00 */
[-C--:B------:R-:W-:Y:S08]  /*1fda0*/  HMMA.1688.F32.TF32 R84, R136, R20.reuse, R32 ;  /* 0x000000148854723c */ /* 0x080ff00000081020 */
[-C--:B------:R-:W-:Y:S11]  /*1fdb0*/  HMMA.1688.F32.TF32 R32, R196, R20.reuse, R220 ;  /* 0x00000014c420723c */ /* 0x080ff600000810dc */
[----:B------:R-:W-:Y:S11]  /*1fdc0*/  @!UPT UIADD3 URZ, URZ, URZ, URZ ;  /* 0x0000003f3f3ff290 */ /* 0x000ff6000fffe03f */
[----:B------:R-:W-:Y:S01]  /*1fdd0*/  @!UPT UIADD3 URZ, URZ, URZ, URZ ;  /* 0x0000003f3f3ff290 */ /* 0x000fe2000fffe03f */
[----:B------:R1:W-:Y:S04]  /*1fde0*/  STL.64 [R1+0x170], R32 ;  /* 0x0001702001007387 */ /* 0x0003e80000100a00 */
[----:B------:R1:W-:Y:S04]  /*1fdf0*/  STL.64 [R1+0x178], R34 ;  /* 0x0001782201007387 */ /* 0x0003e80000100a00 */
[----:B-1----:R-:W4:Y:S04]  /*1fe00*/  LDL.LU.64 R32, [R1+0x7f0] ;  /* 0x0007f00001207983 */ /* 0x002f280000300a00 */
[----:B------:R-:W-:Y:S04]  /*1fe10*/  STL.64 [R1+0x330], R112 ;  /* 0x0003307001007387 */ /* 0x000fe80000100a00 */
[----:B------:R-:W-:Y:S04]  /*1fe20*/  STL.64 [R1+0x338], R114 ;  /* 0x0003387201007387 */ /* 0x000fe80000100a00 */
[----:B------:R-:W4:Y:S01]  /*1fe30*/  LDL.LU.64 R34, [R1+0x7f8] ;  /* 0x0007f80001227983 */ /* 0x000f220000300a00 */
[----:B------:R-:W-:Y:S03]  /*1fe40*/  HMMA.1688.F32.TF32 R64, R192, R20, R64 ;  /* 0x00000014c040723c */ /* 0x000fe60000081040 */
[----:B------:R-:W1:Y:S11]  /*1fe50*/  LDSM.16.M88.4 R112, [R252+0x4f000] ;  /* 0x04f00000fc70783b */ /* 0x000e760000000200 */
[----:B------:R-:W-:Y:S09]  /*1fe60*/  @!UPT UIADD3 URZ, URZ, URZ, URZ ;  /* 0x0000003f3f3ff290 */ /* 0x000ff2000fffe03f */
[----:B------:R-:W-:Y:S04]  /*1fe70*/  STL.64 [R1+0x440], R64 ;  /* 0x0004404001007387 */ /* 0x000fe80000100a00 */
[----:B------:R1:W-:Y:S04]  /*1fe80*/  STL.64 [R1+0x448], R66 ;  /* 0x0004484201007387 */ /* 0x0003e80000100a00 */
[----:B------:R-:W-:Y:S01]  /*1fe90*/  STL [R1+0x1750], R252 ;  /* 0x001750fc01007387 */ /* 0x000fe20000100800 */
[C---:B-1----:R-:W-:Y:S08]  /*1fea0*/  HMMA.1688.F32.TF32 R64, R176.reuse, R120, R164 ;  /* 0x00000078b040723c */ /* 0x042ff000000810a4 */
[C---:B------:R-:W-:Y:S08]  /*1feb0*/  HMMA.1688.F32.TF32 R72, R176.reuse, R24, R72 ;  /* 0x00000018b048723c */ /* 0x040ff00000081048 */
[C---:B------:R-:W-:Y:S08]  /*1fec0*/  HMMA.1688.F32.TF32 R100, R176.reuse, R148, R100 ;  /* 0x00000094b064723c */ /* 0x040ff00000081064 */
[C---:B------:R-:W-:Y:S08]  /*1fed0*/  HMMA.1688.F32.TF32 R104, R176.reuse, R144, R104 ;  /* 0x00000090b068723c */ /* 0x040ff00000081068 */
[C---:B------:R-:W-:Y:S08]  /*1fee0*/  HMMA.1688.F32.TF32 R108, R176.reuse, R116, R108 ;  /* 0x00000074b06c723c */ /* 0x040ff0000008106c */
[----:B------:R-:W-:Y:S08]  /*1fef0*/  HMMA.1688.F32.TF32 R176, R176, R112, R160 ;  /* 0x00000070b0b0723c */ /* 0x000ff000000810a0 */
[C---:B------:R-:W-:Y:S08]  /*1ff00*/  HMMA.1688.F32.TF32 R160, R180.reuse, R148, R156 ;  /* 0x00000094b4a0723c */ /* 0x040ff0000008109c */
[C---:B------:R-:W-:Y:S08]  /*1ff10*/  HMMA.1688.F32.TF32 R76, R180.reuse, R24, R76 ;  /* 0x00000018b44c723c */ /* 0x040ff0000008104c */
[C---:B--2---:R-:W-:Y:S01]  /*1ff20*/  HMMA.1688.F32.TF32 R164, R180.reuse, R144, R16 ;  /* 0x00000090b4a4723c */ /* 0x044fe20000081010 */
        /* <DEDUP_REMOVED lines=10> */
[C---:B---3--:R-:W-:Y:S03]  /*1ffd0*/  HMMA.1688.F32.TF32 R156, R180.reuse, R116, R124 ;  /* 0x00000074b49c723c */ /* 0x048fe6000008107c */
[----:B------:R-:W3:Y:S04]  /*1ffe0*/  LDL.LU.64 R220, [R1+0x750] ;  /* 0x0007500001dc7983 */ /* 0x000ee80000300a00 */
[----:B------:R-:W3:Y:S01]  /*1fff0*/  LDL.LU.64 R222, [R1+0x758] ;  /* 0x0007580001de7983 */ /* 0x000ee20000300a00 */
[C---:B------:R-:W-:Y:S03]  /*20000*/  HMMA.1688.F32.TF32 R152, R180.reuse, R120, R152 ;  /* 0x00000078b498723c */ /* 0x040fe60000081098 */
[----:B------:R-:W3:Y:S04]  /*20010*/  LDL.LU.64 R228, [R1+0x740] ;  /* 0x0007400001e47983 */ /* 0x000ee80000300a00 */
[----:B------:R-:W3:Y:S01]  /*20020*/  LDL.LU.64 R230, [R1+0x748] ;  /* 0x0007480001e67983 */ /* 0x000ee20000300a00 */
[----:B----4-:R-:W-:Y:S03]  /*20030*/  HMMA.1688.F32.TF32 R180, R180, R112, R48 ;  /* 0x00000070b4b4723c */ /* 0x010fe60000081030 */
[----:B------:R-:W4:Y:S04]  /*20040*/  LDL.LU.64 R124, [R1+0x700] ;  /* 0x00070000017c7983 */ /* 0x000f280000300a00 */
[----:B------:R-:W4:Y:S04]  /*20050*/  LDL.LU.64 R126, [R1+0x708] ;  /* 0x00070800017e7983 */ /* 0x000f280000300a00 */
[----:B------:R-:W3:Y:S04]  /*20060*/  LDL.LU.64 R48, [R1+0x6f0] ;  /* 0x0006f00001307983 */ /* 0x000ee80000300a00 */
[----:B------:R-:W3:Y:S01]  /*20070*/  LDL.LU.64 R50, [R1+0x6f8] ;  /* 0x0006f80001327983 */ /* 0x000ee20000300a00 */
[C---:B------:R-:W-:Y:S03]  /*20080*/  HMMA.1688.F32.TF32 R168, R184.reuse, R120, R32 ;  /* 0x00000078b8a8723c */ /* 0x040fe60000081020 */
[----:B------:R-:W3:Y:S04]  /*20090*/  LDL.LU.64 R32, [R1+0x6e0] ;  /* 0x0006e00001207983 */ /* 0x000ee80000300a00 */
[----:B------:R-:W3:Y:S01]  /*200a0*/  LDL.LU.64 R34, [R1+0x6e8] ;  /* 0x0006e80001227983 */ /* 0x000ee20000300a00 */
[C---:B------:R-:W-:Y:S03]  /*200b0*/  HMMA.1688.F32.TF32 R200, R184.reuse, R148, R40 ;  /* 0x00000094b8c8723c */ /* 0x040fe60000081028 */
[----:B------:R-:W4:Y:S04]  /*200c0*/  LDL.LU.64 R40, [R1+0x6b0] ;  /* 0x0006b00001287983 */ /* 0x000f280000300a00 */
[----:B------:R-:W4:Y:S01]  /*200d0*/  LDL.LU.64 R42, [R1+0x6b8] ;  /* 0x0006b800012a7983 */ /* 0x000f220000300a00 */
[C---:B------:R-:W-:Y:S03]  /*200e0*/  HMMA.1688.F32.TF32 R204, R184.reuse, R144, R36 ;  /* 0x00000090b8cc723c */ /* 0x040fe60000081024 */
[----:B------:R-:W4:Y:S04]  /*200f0*/  LDL.LU.64 R36, [R1+0x5f0] ;  /* 0x0005f00001247983 */ /* 0x000f280000300a00 */
[----:B------:R-:W4:Y:S01]  /*20100*/  LDL.LU.64 R38, [R1+0x5f8] ;  /* 0x0005f80001267983 */ /* 0x000f220000300a00 */
[-C--:B--2---:R-:W-:Y:S03]  /*20110*/  HMMA.1688.F32.TF32 R172, R184, R116.reuse, R16 ;  /* 0x00000074b8ac723c */ /* 0x084fe60000081010 */
[----:B------:R-:W2:Y:S04]  /*20120*/  LDL.LU.64 R16, [R1+0x5e0] ;  /* 0x0005e00001107983 */ /* 0x000ea80000300a00 */
[----:B------:R-:W2:Y:S04]  /*20130*/  LDL.LU.64 R18, [R1+0x5e8] ;  /* 0x0005e80001127983 */ /* 0x000ea80000300a00 */
[----:B------:R-:W2:Y:S04]  /*20140*/  LDL.LU.64 R248, [R1+0x560] ;  /* 0x0005600001f87983 */ /* 0x000ea80000300a00 */
[----:B------:R-:W2:Y:S01]  /*20150*/  LDL.LU.64 R250, [R1+0x568] ;  /* 0x0005680001fa7983 */ /* 0x000ea20000300a00 */
[----:B---3--:R-:W-:Y:S03]  /*20160*/  HMMA.1688.F32.TF32 R236, R136, R116, R32 ;  /* 0x0000007488ec723c */ /* 0x008fe60000081020 */
[----:B------:R-:W3:Y:S04]  /*20170*/  LDL.LU.64 R32, [R1+0x500] ;  /* 0x0005000001207983 */ /* 0x000ee80000300a00 */
[----:B------:R-:W3:Y:S04]  /*20180*/  LDL.LU.64 R34, [R1+0x508] ;  /* 0x0005080001227983 */ /* 0x000ee80000300a00 */
[----:B------:R-:W3:Y:S01]  /*20190*/  LDL.LU.64 R240, [R1+0x250] ;  /* 0x0002500001f07983 */ /* 0x000ee20000300a00 */
[----:B----4-:R-:W-:Y:S11]  /*201a0*/  HMMA.1688.F32.TF32 R36, R196, R148, R36 ;  /* 0x00000094c424723c */ /* 0x010ff60000081024 */
[----:B------:R-:W-:Y:S11]  /*201b0*/  @!UPT UIADD3 URZ, URZ, URZ, URZ ;  /* 0x0000003f3f3ff290 */ /* 0x000ff6000fffe03f */
[----:B------:R-:W-:Y:S01]  /*201c0*/  @!UPT UIADD3 URZ, URZ, URZ, URZ ;  /* 0x0000003f3f3ff290 */ /* 0x000fe2000fffe03f */
[----:B------:R-:W-:Y:S04]  /*201d0*/  STL.64 [R1+0x20], R36 ;  /* 0x0000202401007387 */ /* 0x000fe80000100a00 */
[----:B------:R-:W-:Y:S04]  /*201e0*/  STL.64 [R1+0x28], R38 ;  /* 0x0000282601007387 */ /* 0x000fe80000100a00 */
[----:B------:R-:W3:Y:S01]  /*201f0*/  LDL.LU.64 R242, [R1+0x258] ;  /* 0x0002580001f27983 */ /* 0x000ee20000300a00 */
[C---:B------:R-:W-:Y:S08]  /*20200*/  HMMA.1688.F32.TF32 R68, R184.reuse, R28, R68 ;  /* 0x0000001cb844723c */ /* 0x040ff00000081044 */
[C---:B------:R-:W-:Y:S08]  /*20210*/  HMMA.1688.F32.TF32 R80, R184.reuse, R24, R80 ;  /* 0x00000018b850723c */ /* 0x040ff00000081050 */
[----:B------:R-:W-:Y:S08]  /*20220*/  HMMA.1688.F32.TF32 R212, R184, R112, R212 ;  /* 0x00000070b8d4723c */ /* 0x000ff000000810d4 */
[C---:B------:R-:W-:Y:S08]  /*20230*/  HMMA.1688.F32.TF32 R44, R188.reuse, R28, R44 ;  /* 0x0000001cbc2c723c */ /* 0x040ff0000008102c */
[C---:B------:R-:W-:Y:S08]  /*20240*/  HMMA.1688.F32.TF32 R184, R188.reuse, R148, R232 ;  /* 0x00000094bcb8723c */ /* 0x040ff000000810e8 */
[C---:B------:R-:W-:Y:S08]  /*20250*/  HMMA.1688.F32.TF32 R208, R188.reuse, R144, R208 ;  /* 0x00000090bcd0723c */ /* 0x040ff000000810d0 */
[C---:B------:R-:W-:Y:S08]  /*20260*/  HMMA.1688.F32.TF32 R216, R188.reuse, R120, R216 ;  /* 0x00000078bcd8723c */ /* 0x040ff000000810d8 */
[C---:B------:R-:W-:Y:S08]  /*20270*/  HMMA.1688.F32.TF32 R220, R188.reuse, R116, R220 ;  /* 0x00000074bcdc723c */ /* 0x040ff000000810dc */
[----:B------:R-:W-:Y:S08]  /*20280*/  HMMA.1688.F32.TF32 R228, R188, R112, R228 ;  /* 0x00000070bce4723c */ /* 0x000ff000000810e4 */
[C---:B------:R-:W-:Y:S08]  /*20290*/  HMMA.1688.F32.TF32 R188, R136.reuse, R148, R124 ;  /* 0x0000009488bc723c */ /* 0x040ff0000008107c */
[C---:B------:R-:W-:Y:S08]  /*202a0*/  HMMA.1688.F32.TF32 R232, R136.reuse, R120, R48 ;  /* 0x0000007888e8723c */ /* 0x040ff00000081030 */
[C---:B------:R-:W-:Y:S08]  /*202b0*/  HMMA.1688.F32.TF32 R224, R136.reuse, R144, R224 ;  /* 0x0000009088e0723c */ /* 0x040ff000000810e0 */
[----:B------:R-:W-:Y:S08]  /*202c0*/  HMMA.1688.F32.TF32 R136, R136, R112, R40 ;  /* 0x000000708888723c */ /* 0x000ff00000081028 */
[C---:B--2---:R-:W-:Y:S08]  /*202d0*/  HMMA.1688.F32.TF32 R16, R196.reuse, R144, R16 ;  /* 0x00000090c410723c */ /* 0x044ff00000081010 */
[C---:B------:R-:W-:Y:S11]  /*202e0*/  HMMA.1688.F32.TF32 R248, R196.reuse, R120, R248 ;  /* 0x00000078c4f8723c */ /* 0x040ff600000810f8 */
[----:B------:R-:W-:Y:S04]  /*202f0*/  @!UPT UIADD3 URZ, URZ, URZ, URZ ;  /* 0x0000003f3f3ff290 */ /* 0x000fe8000fffe03f */
[----:B------:R1:W-:Y:S04]  /*20300*/  STL.64 [R1+0x10], R16 ;  /* 0x0000101001007387 */ /* 0x0003e80000100a00 */
[----:B------:R2:W-:Y:S04]  /*20310*/  STL.64 [R1+0x18], R18 ;  /* 0x0000181201007387 */ /* 0x0005e80000100a00 */
[----:B------:R-:W4:Y:S04]  /*20320*/  LDL.LU.64 R124, [R1+0x4c0] ;  /* 0x0004c000017c7983 */ /* 0x000f280000300a00 */
[----:B------:R-:W4:Y:S04]  /*20330*/  LDL.LU.64 R126, [R1+0x4c8] ;  /* 0x0004c800017e7983 */ /* 0x000f280000300a00 */
[----:B-1----:R-:W4:Y:S04]  /*20340*/  LDL.LU.64 R16, [R1+0x270] ;  /* 0x0002700001107983 */ /* 0x002f280000300a00 */
[----:B--2---:R-:W2:Y:S04]  /*20350*/  LDL.LU.64 R18, [R1+0x278] ;  /* 0x0002780001127983 */ /* 0x004ea80000300a00 */
[----:B------:R-:W2:Y:S04]  /*20360*/  LDL.LU.64 R48, [R1+0x3c0] ;  /* 0x0003c00001307983 */ /* 0x000ea80000300a00 */
[----:B------:R-:W2:Y:S04]  /*20370*/  LDL.LU.64 R50, [R1+0x3c8] ;  /* 0x0003c80001327983 */ /* 0x000ea80000300a00 */
[----:B------:R-:W2:Y:S04]  /*20380*/  LDL.LU.64 R40, [R1+0x390] ;  /* 0x0003900001287983 */ /* 0x000ea80000300a00 */
[----:B------:R-:W2:Y:S04]  /*20390*/  LDL.LU.64 R42, [R1+0x398] ;  /* 0x00039800012a7983 */ /* 0x000ea80000300a00 */
[----:B------:R-:W2:Y:S04]  /*203a0*/  LDL.LU.64 R36, [R1+0x220] ;  /* 0x0002200001247983 */ /* 0x000ea80000300a00 */
[----:B------:R-:W2:Y:S04]  /*203b0*/  LDL.LU.64 R38, [R1+0x228] ;  /* 0x0002280001267983 */ /* 0x000ea80000300a00 */
[----:B------:R-:W-:Y:S04]  /*203c0*/  STL.64 [R1], R248 ;  /* 0x000000f801007387 */ /* 0x000fe80000100a00 */
[----:B------:R3:W-:Y:S02]  /*203d0*/  STL.64 [R1+0x8], R250 ;  /* 0x000008fa01007387 */ /* 0x0007e40000100a00 */
[----:B---3--:R-:W-:Y:S02]  /*203e0*/  HMMA.1688.F32.TF32 R248, R196, R116, R32 ;  /* 0x00000074c4f8723c */ /* 0x008fe40000081020 */
[----:B------:R-:W3:Y:S04]  /*203f0*/  LDL.LU.64 R32, [R1+0x210] ;  /* 0x0002100001207983 */ /* 0x000ee80000300a00 */
[----:B------:R-:W3:Y:S02]  /*20400*/  LDL.LU.64 R34, [R1+0x218] ;  /* 0x0002180001227983 */ /* 0x000ee40000300a00 */
[C---:B------:R-:W-:Y:S11]  /*20410*/  HMMA.1688.F32.TF32 R240, R140.reuse, R148, R240 ;  /* 0x000000948cf0723c */ /* 0x040ff600000810f0 */
[----:B------:R-:W-:Y:S11]  /*20420*/  @!UPT UIADD3 URZ, URZ, URZ, URZ ;  /* 0x0000003f3f3ff290 */ /* 0x000ff6000fffe03f */
[----:B------:R-:W-:Y:S01]  /*20430*/  @!UPT UIADD3 URZ, URZ, URZ, URZ ;  /* 0x0000003f3f3ff290 */ /* 0x000fe2000fffe03f */
[----:B------:R-:W-:Y:S04]  /*20440*/  STL.64 [R1+0x250], R240 ;  /* 0x000250f001007387 */ /* 0x000fe80000100a00 */
[----:B------:R4:W-:Y:S02]  /*20450*/  STL.64 [R1+0x258], R242 ;  /* 0x000258f201007387 */ /* 0x0009e40000100a00 */
[C---:B----4-:R-:W-:Y:S08]  /*20460*/  HMMA.1688.F32.TF32 R240, R140.reuse, R144, R124 ;  /* 0x000000908cf0723c */ /* 0x050ff0000008107c */
[C---:B--2---:R-:W-:Y:S01]  /*20470*/  HMMA.1688.F32.TF32 R124, R140.reuse, R120, R16 ;  /* 0x000000788c7c723c */ /* 0x044fe20000081010 */
[----:B------:R-:W2:Y:S07]  /*20480*/  LDL.LU.64 R16, [R1+0x200] ;  /* 0x0002000001107983 */ /* 0x000eae0000300a00 */
[C---:B------:R-:W-:Y:S08]  /*20490*/  HMMA.1688.F32.TF32 R48, R140.reuse, R116, R48 ;  /* 0x000000748c30723c */ /* 0x040ff00000081030 */
[----:B------:R-:W-:Y:S08]  /*204a0*/  HMMA.1688.F32.TF32 R40, R140, R112, R40 ;  /* 0x000000708c28723c */ /* 0x000ff00000081028 */
[----:B------:R-:W-:Y:S01]  /*204b0*/  HMMA.1688.F32.TF32 R36, R192, R148, R36 ;  /* 0x00000094c024723c */ /* 0x000fe20000081024 */
[----:B------:R-:W-:Y:S04]  /*204c0*/  STL.64 [R1+0x280], R240 ;  /* 0x000280f001007387 */ /* 0x000fe80000100a00 */
[----:B------:R-:W-:Y:S04]  /*204d0*/  STL.64 [R1+0x288], R242 ;  /* 0x000288f201007387 */ /* 0x000fe80000100a00 */
[----:B------:R-:W2:Y:S04]  /*204e0*/  LDL.LU.64 R18, [R1+0x208] ;  /* 0x0002080001127983 */ /* 0x000ea80000300a00 */
[----:B------:R1:W-:Y:S04]  /*204f0*/  STL.64 [R1+0x270], R124 ;  /* 0x0002707c01007387 */ /* 0x0003e80000100a00 */
[----:B------:R4:W-:Y:S04]  /*20500*/  STL.64 [R1+0x278], R126 ;  /* 0x0002787e01007387 */ /* 0x0009e80000100a00 */
[----:B------:R1:W-:Y:S03]  /*20510*/  STL.64 [R1+0x260], R48 ;  /* 0x0002603001007387 */ /* 0x0003e60000100a00 */
[----:B------:R-:W-:Y:S01]  /*20520*/  IMAD.MOV.U32 R128, RZ, RZ, R39 ;  /* 0x000000ffff807224 */ /* 0x000fe200078e0027 */
[----:B------:R1:W-:Y:S01]  /*20530*/  STL.64 [R1+0x268], R50 ;  /* 0x0002683201007387 */ /* 0x0003e20000100a00 */
[----:B------:R-:W-:-:S02]  /*20540*/  IMAD.MOV.U32 R129, RZ, RZ, R38 ;  /* 0x000000ffff817224 */ /* 0x000fc400078e0026 */
[----:B------:R-:W-:Y:S01]  /*20550*/  IMAD.MOV.U32 R132, RZ, RZ, R37 ;  /* 0x000000ffff847224 */ /* 0x000fe200078e0025 */
[----:B------:R-:W-:Y:S01]  /*20560*/  STL.64 [R1+0x240], R40 ;  /* 0x0002402801007387 */ /* 0x000fe20000100a00 */
[----:B------:R-:W-:Y:S01]  /*20570*/  IMAD.MOV.U32 R133, RZ, RZ, R36 ;  /* 0x000000ffff857224 */ /* 0x000fe200078e0024 */
[----:B---3--:R-:W-:Y:S02]  /*20580*/  HMMA.1688.F32.TF32 R32, R192, R144, R32 ;  /* 0x00000090c020723c */ /* 0x008fe40000081020 */
[----:B------:R3:W-:Y:S04]  /*20590*/  STL.64 [R1+0x248], R42 ;  /* 0x0002482a01007387 */ /* 0x0007e80000100a00 */
[----:B------:R1:W-:Y:S04]  /*205a0*/  STL [R1+0x1984], R128 ;  /* 0x0019848001007387 */ /* 0x0003e80000100800 */
[----:B------:R1:W-:Y:S04]  /*205b0*/  STL [R1+0x1980], R129 ;  /* 0x0019808101007387 */ /* 0x0003e80000100800 */
[----:B------:R1:W-:Y:S04]  /*205c0*/  STL [R1+0x197c], R132 ;  /* 0x00197c8401007387 */ /* 0x0003e80000100800 */
[----:B------:R1:W-:Y:S06]  /*205d0*/  STL [R1+0x1978], R133 ;  /* 0x0019788501007387 */ /* 0x0003ec0000100800 */
[----:B------:R-:W-:-:S02]  /*205e0*/  IMAD.MOV.U32 R148, RZ, RZ, R35 ;  /* 0x000000ffff947224 */ /* 0x000fc400078e0023 */
[----:B------:R-:W-:Y:S01]  /*205f0*/  IMAD.MOV.U32 R149, RZ, RZ, R34 ;  /* 0x000000ffff957224 */ /* 0x000fe200078e0022 */
[----:B------:R1:W-:Y:S04]  /*20600*/  STL.64 [R1+0x3b0], R32 ;  /* 0x0003b02001007387 */ /* 0x0003e80000100a00 */
[----:B------:R2:W-:Y:S04]  /*20610*/  STL [R1+0x198c], R148 ;  /* 0x00198c9401007387 */ /* 0x0005e80000100800 */
[----:B------:R2:W-:Y:S04]  /*20620*/  STL [R1+0x1988], R149 ;  /* 0x0019889501007387 */ /* 0x0005e80000100800 */
[----:B-1----:R-:W2:Y:S04]  /*20630*/  LDL.LU.64 R124, [R1+0x1d0] ;  /* 0x0001d000017c7983 */ /* 0x002ea80000300a00 */
[----:B----4-:R-:W4:Y:S01]  /*20640*/  LDL.LU.64 R126, [R1+0x1d8] ;  /* 0x0001d800017e7983 */ /* 0x010f220000300a00 */
[----:B------:R-:W-:-:S02]  /*20650*/  IMAD.MOV.U32 R36, RZ, RZ, R10 ;  /* 0x000000ffff247224 */ /* 0x000fc400078e000a */
[----:B------:R-:W-:Y:S01]  /*20660*/  IMAD.MOV.U32 R37, RZ, RZ, R135 ;  /* 0x000000ffff257224 */ /* 0x000fe200078e0087 */
[----:B------:R-:W4:Y:S04]  /*20670*/  LDL.LU R10, [R1+0x1a38] ;  /* 0x001a3800010a7983 */ /* 0x000f280000300800 */
[----:B------:R-:W4:Y:S01]  /*20680*/  LDL.LU R135, [R1+0x1a34] ;  /* 0x001a340001877983 */ /* 0x000f220000300800 */
[----:B------:R-:W-:Y:S01]  /*20690*/  IMAD.MOV.U32 R38, RZ, RZ, R131 ;  /* 0x000000ffff267224 */ /* 0x000fe200078e0083 */
[----:B------:R-:W-:Y:S02]  /*206a0*/  MOV R39, R130 ;  /* 0x0000008200277202 */ /* 0x000fe40000000f00 */
[----:B------:R-:W4:Y:S04]  /*206b0*/  LDL.LU R131, [R1+0x1a30] ;  /* 0x001a300001837983 */ /* 0x000f280000300800 */
[----:B------:R-:W4:Y:S04]  /*206c0*/  LDL.LU R130, [R1+0x1a2c] ;  /* 0x001a2c0001827983 */ /* 0x000f280000300800 */
[----:B------:R-:W4:Y:S04]  /*206d0*/  LDL.LU R48, [R1+0x300] ;  /* 0x0003000001307983 */ /* 0x000f280000300800 */
[----:B------:R-:W4:Y:S04]  /*206e0*/  LDL.LU R49, [R1+0x304] ;  /* 0x0003040001317983 */ /* 0x000f280000300800 */
[----:B------:R-:W4:Y:S04]  /*206f0*/  LDL.LU R50, [R1+0x308] ;  /* 0x0003080001327983 */ /* 0x000f280000300800 */
[----:B------:R-:W4:Y:S01]  /*20700*/  LDL.LU R51, [R1+0x30c] ;  /* 0x00030c0001337983 */ /* 0x000f220000300800 */
[----:B---3--:R-:W-:-:S03]  /*20710*/  IMAD.MOV.U32 R42, RZ, RZ, R14 ;  /* 0x000000ffff2a7224 */ /* 0x008fc600078e000e */
[----:B------:R-:W3:Y:S01]  /*20720*/  LDL.LU.64 R140, [R1+0x190] ;  /* 0x00019000018c7983 */ /* 0x000ee20000300a00 */
[----:B------:R-:W-:-:S03]  /*20730*/  IMAD.MOV.U32 R43, RZ, RZ, R15 ;  /* 0x000000ffff2b7224 */ /* 0x000fc600078e000f */
[----:B------:R-:W3:Y:S01]  /*20740*/  LDL.LU.64 R142, [R1+0x198] ;  /* 0x00019800018e7983 */ /* 0x000ee20000300a00 */
[----:B------:R-:W-:Y:S01]  /*20750*/  IMAD.MOV.U32 R240, RZ, RZ, R134 ;  /* 0x000000fffff07224 */ /* 0x000fe200078e0086 */
[C---:B--2---:R-:W-:Y:S11]  /*20760*/  HMMA.1688.F32.TF32 R16, R192.reuse, R120, R16 ;  /* 0x00000078c010723c */ /* 0x044ff60000081010 */
[----:B------:R-:W-:Y:S11]  /*20770*/  @!UPT UIADD3 URZ, URZ, URZ, URZ ;  /* 0x0000003f3f3ff290 */ /* 0x000ff6000fffe03f */
[----:B------:R-:W-:Y:S02]  /*20780*/  @!UPT UIADD3 URZ, URZ, URZ, URZ ;  /* 0x0000003f3f3ff290 */ /* 0x000fe4000fffe03f */
[----:B------:R-:W-:Y:S01]  /*20790*/  MOV R128, R16 ;  /* 0x0000001000807202 */ /* 0x000fe20000000f00 */
[----:B------:R-:W-:Y:S02]  /*207a0*/  IMAD.MOV.U32 R129, RZ, RZ, R17 ;  /* 0x000000ffff817224 */ /* 0x000fe400078e0011 */
[----:B------:R-:W-:Y:S02]  /*207b0*/  IMAD.MOV.U32 R132, RZ, RZ, R18 ;  /* 0x000000ffff847224 */ /* 0x000fe400078e0012 */
[----:B------:R-:W-:Y:S01]  /*207c0*/  IMAD.MOV.U32 R133, RZ, RZ, R19 ;  /* 0x000000ffff857224 */ /* 0x000fe200078e0013 */
[----:B----4-:R-:W-:Y:S01]  /*207d0*/  HMMA.1688.F32.TF32 R124, R192, R116, R124 ;  /* 0x00000074c07c723c */ /* 0x010fe2000008107c */
[----:B------:R-:W-:Y:S02]  /*207e0*/  IMAD.MOV.U32 R41, RZ, RZ, R10 ;  /* 0x000000ffff297224 */ /* 0x000fe400078e000a */
[----:B------:R-:W-:Y:S02]  /*207f0*/  IMAD.MOV.U32 R40, RZ, RZ, R135 ;  /* 0x000000ffff287224 */ /* 0x000fe400078e0087 */
[----:B------:R-:W2:Y:S04]  /*20800*/  LDL.LU R135, [R1+0x1a28] ;  /* 0x001a280001877983 */ /* 0x000ea80000300800 */
[----:B------:R-:W4:Y:S04]  /*20810*/  LDL.LU R10, [R1+0x1a24] ;  /* 0x001a2400010a7983 */ /* 0x000f280000300800 */
[----:B------:R-:W4:Y:S04]  /*20820*/  LDL.LU R14, [R1+0x1a20] ;  /* 0x001a2000010e7983 */ /* 0x000f280000300800 */
[----:B------:R-:W4:Y:S04]  /*20830*/  LDL.LU R15, [R1+0x1a1c] ;  /* 0x001a1c00010f7983 */ /* 0x000f280000300800 */
[----:B------:R-:W4:Y:S04]  /*20840*/  LDL.LU R32, [R1+0x2c0] ;  /* 0x0002c00001207983 */ /* 0x000f280000300800 */
[----:B------:R-:W4:Y:S04]  /*20850*/  LDL.LU R33, [R1+0x2c4] ;  /* 0x0002c40001217983 */ /* 0x000f280000300800 */
[----:B------:R-:W4:Y:S04]  /*20860*/  LDL.LU R34, [R1+0x2c8] ;  /* 0x0002c80001227983 */ /* 0x000f280000300800 */
[----:B------:R-:W4:Y:S04]  /*20870*/  LDL.LU R35, [R1+0x2cc] ;  /* 0x0002cc0001237983 */ /* 0x000f280000300800 */
[----:B------:R-:W4:Y:S04]  /*20880*/  LDL.LU R16, [R1+0x1a0] ;  /* 0x0001a00001107983 */ /* 0x000f280000300800 */
[----:B------:R-:W4:Y:S01]  /*20890*/  LDL.LU R17, [R1+0x1a4] ;  /* 0x0001a40001117983 */ /* 0x000f220000300800 */
[----:B------:R-:W-:-:S03]  /*208a0*/  IMAD.MOV.U32 R148, RZ, RZ, R126 ;  /* 0x000000ffff947224 */ /* 0x000fc600078e007e */
[----:B------:R-:W4:Y:S01]  /*208b0*/  LDL.LU R18, [R1+0x1a8] ;  /* 0x0001a80001127983 */ /* 0x000f220000300800 */
[----:B------:R-:W-:-:S03]  /*208c0*/  IMAD.MOV.U32 R149, RZ, RZ, R127 ;  /* 0x000000ffff957224 */ /* 0x000fc600078e007f */
[----:B------:R-:W4:Y:S04]  /*208d0*/  LDL.LU R19, [R1+0x1ac] ;  /* 0x0001ac0001137983 */ /* 0x000f280000300800 */
[----:B------:R-:W4:Y:S04]  /*208e0*/  LDL.LU R134, [R1+0x1a18] ;  /* 0x001a180001867983 */ /* 0x000f280000300800 */
[----:B------:R-:W-:Y:S04]  /*208f0*/  STL.64 [R1+0x390], R124 ;  /* 0x0003907c01007387 */ /* 0x000fe80000100a00 */
[----:B------:R-:W4:Y:S01]  /*20900*/  LDL.LU.64 R126, [R1+0x1a10] ;  /* 0x001a1000017e7983 */ /* 0x000f220000300a00 */
[----:B---3--:R-:W-:Y:S07]  /*20910*/  HMMA.1688.F32.TF32 R140, R192, R112, R140 ;  /* 0x00000070c08c723c */ /* 0x008fee000008108c */
[----:B------:R-:W-:-:S02]  /*20920*/  IMAD.MOV.U32 R194, RZ, RZ, R130 ;  /* 0x000000ffffc27224 */ /* 0x000fc400078e0082 */
[----:B------:R-:W-:Y:S02]  /*20930*/  IMAD.MOV.U32 R195, RZ, RZ, R131 ;  /* 0x000000ffffc37224 */ /* 0x000fe400078e0083 */
[----:B--2---:R-:W-:Y:S02]  /*20940*/  IMAD.MOV.U32 R192, RZ, RZ, R135 ;  /* 0x000000ffffc07224 */ /* 0x004fe400078e0087 */
[----:B------:R-:W2:Y:S01]  /*20950*/  LDL.LU R135, [R1+0x1a0c] ;  /* 0x001a0c0001877983 */ /* 0x000ea20000300800 */
[----:B----4-:R-:W-:-:S03]  /*20960*/  IMAD.MOV.U32 R193, RZ, RZ, R127 ;  /* 0x000000ffffc17224 */ /* 0x010fc600078e007f */
[----:B------:R-:W3:Y:S04]  /*20970*/  LDL.LU R127, [R1+0x1a08] ;  /* 0x001a0800017f7983 */ /* 0x000ee80000300800 */
[----:B------:R-:W4:Y:S04]  /*20980*/  LDL.LU R130, [R1+0x1a04] ;  /* 0x001a040001827983 */ /* 0x000f280000300800 */
[----:B------:R-:W4:Y:S01]  /*20990*/  LDL.LU R131, [R1+0x1a00] ;  /* 0x001a000001837983 */ /* 0x000f220000300800 */
[----:B------:R-:W-:Y:S03]  /*209a0*/  HMMA.1688.F32.TF32 R244, R196, R112, R244 ;  /* 0x00000070c4f4723c */ /* 0x000fe600000810f4 */
[----:B------:R-:W-:Y:S04]  /*209b0*/  LDS R196, [R2+0x2000] ;  /* 0x0020000002c47984 */ /* 0x000fe80000000800 */
[----:B------:R-:W-:Y:S04]  /*209c0*/  LDS R198, [R2+0x3000] ;  /* 0x0030000002c67984 */ /* 0x000fe80000000800 */
[----:B------:R-:W-:Y:S04]  /*209d0*/  LDS R197, [R3+0x2000] ;  /* 0x0020000003c57984 */ /* 0x000fe80000000800 */
[----:B------:R-:W2:Y:S01]  /*209e0*/  LDS R199, [R3+0x3000] ;  /* 0x0030000003c77984 */ /* 0x000ea20000000800 */
[----:B------:R-:W-:Y:S01]  /*209f0*/  MOV R242, R9 ;  /* 0x0000000900f27202 */ /* 0x000fe20000000f00 */
[----:B------:R-:W-:-:S02]  /*20a00*/  IMAD.MOV.U32 R241, RZ, RZ, R12 ;  /* 0x000000fffff17224 */ /* 0x000fc400078e000c */
[----:B------:R-:W-:Y:S01]  /*20a10*/  IMAD.MOV.U32 R243, RZ, RZ, R8 ;  /* 0x000000fffff37224 */ /* 0x000fe200078e0008 */
[----:B--2---:R-:W-:Y:S11]  /*20a20*/  HMMA.1688.F32.TF32 R48, R196, R134, R48 ;  /* 0x00000086c430723c */ /* 0x004ff60000081030 */
[----:B------:R-:W-:Y:S11]  /*20a30*/  @!UPT UIADD3 URZ, URZ, URZ, URZ ;  /* 0x0000003f3f3ff290 */ /* 0x000ff6000fffe03f */
[----:B------:R-:W-:Y:S02]  /*20a40*/  @!UPT UIADD3 URZ, URZ, URZ, URZ ;  /* 0x0000003f3f3ff290 */ /* 0x000fe4000fffe03f */
[----:B------:R-:W-:Y:S01]  /*20a50*/  IMAD.MOV.U32 R5, RZ, RZ, R51 ;  /* 0x000000ffff057224 */ /* 0x000fe200078e0033 */
[----:B------:R-:W-:Y:S01]  /*20a60*/  MOV R8, R50 ;  /* 0x0000003200087202 */ /* 0x000fe20000000f00 */
[----:B------:R-:W-:Y:S01]  /*20a70*/  IMAD.MOV.U32 R9, RZ, RZ, R49 ;  /* 0x000000ffff097224 */ /* 0x000fe200078e0031 */
[----:B------:R-:W2:Y:S01]  /*20a80*/  LDL.LU.64 R50, [R1+0x19f8] ;  /* 0x0019f80001327983 */ /* 0x000ea20000300a00 */
[----:B------:R-:W-:-:S03]  /*20a90*/  IMAD.MOV.U32 R12, RZ, RZ, R48 ;  /* 0x000000ffff0c7224 */ /* 0x000fc600078e0030 */
[----:B------:R-:W2:Y:S04]  /*20aa0*/  LDL.LU.64 R48, [R1+0x19f0] ;  /* 0x0019f00001307983 */ /* 0x000ea80000300a00 */
[----:B------:R-:W-:Y:S04]  /*20ab0*/  STL [R1+0x1944], R5 ;  /* 0x0019440501007387 */ /* 0x000fe80000100800 */
[----:B------:R-:W-:Y:S01]  /*20ac0*/  STL [R1+0x1940], R9 ;  /* 0x0019400901007387 */ /* 0x000fe20000100800 */
[C---:B---3--:R-:W-:Y:S08]  /*20ad0*/  HMMA.1688.F32.TF32 R16, R196.reuse, R126, R16 ;  /* 0x0000007ec410723c */ /* 0x048ff00000081010 */
[C---:B----4-:R-:W-:Y:S01]  /*20ae0*/  HMMA.1688.F32.TF32 R32, R196.reuse, R130, R32 ;  /* 0x00000082c420723c */ /* 0x050fe20000081020 */
[----:B------:R-:W-:Y:S04]  /*20af0*/  STL [R1+0x193c], R12 ;  /* 0x00193c0c01007387 */ /* 0x000fe80000100800 */
[----:B------:R-:W-:Y:S11]  /*20b00*/  STL [R1+0x1938], R8 ;  /* 0x0019380801007387 */ /* 0x000ff60000100800 */
[----:B------:R-:W-:Y:S07]  /*20b10*/  @!UPT UIADD3 URZ, URZ, URZ, URZ ;  /* 0x0000003f3f3ff290 */ /* 0x000fee000fffe03f */
[----:B------:R-:W-:Y:S04]  /*20b20*/  STL.64 [R1+0x4c0], R32 ;  /* 0x0004c02001007387 */ /* 0x000fe80000100a00 */
[----:B------:R1:W-:Y:S04]  /*20b30*/  STL.64 [R1+0x4c8], R34 ;  /* 0x0004c82201007387 */ /* 0x0003e80000100a00 */
[----:B-1----:R-:W3:Y:S04]  /*20b40*/  LDL.LU.64 R34, [R1+0x19e8] ;  /* 0x0019e80001227983 */ /* 0x002ee80000300a00 */
[----:B------:R-:W-:Y:S04]  /*20b50*/  STL.64 [R1+0x500], R16 ;  /* 0x0005001001007387 */ /* 0x000fe80000100a00 */
[----:B------:R1:W-:Y:S04]  /*20b60*/  STL.64 [R1+0x508], R18 ;  /* 0x0005081201007387 */ /* 0x0003e80000100a00 */
[----:B-1----:R-:W4:Y:S04]  /*20b70*/  LDL.LU.64 R18, [R1+0x19e0] ;  /* 0x0019e00001127983 */ /* 0x002f280000300a00 */
[----:B------:R-:W2:Y:S01]  /*20b80*/  LDL.LU.64 R16, [R1+0x19d8] ;  /* 0x0019d80001107983 */ /* 0x000ea20000300a00 */
[----:B----4-:R-:W-:Y:S11]  /*20b90*/  HMMA.1688.F32.TF32 R192, R196, R18, R192 ;  /* 0x00000012c4c0723c */ /* 0x010ff600000810c0 */
[----:B------:R-:W-:Y:S11]  /*20ba0*/  @!UPT UIADD3 URZ, URZ, URZ, URZ ;  /* 0x0000003f3f3ff290 */ /* 0x000ff6000fffe03f */
[----:B------:R-:W-:Y:S01]  /*20bb0*/  @!UPT UIADD3 URZ, URZ, URZ, URZ ;  /* 0x0000003f3f3ff290 */ /* 0x000fe2000fffe03f */
[----:B------:R1:W-:Y:S04]  /*20bc0*/  STL.64 [R1+0x560], R192 ;  /* 0x000560c001007387 */ /* 0x0003e80000100a00 */
[----:B------:R4:W-:Y:S01]  /*20bd0*/  STL.64 [R1+0x568], R194 ;  /* 0x000568c201007387 */ /* 0x0009e20000100a00 */
[----:B-1----:R-:W-:-:S03]  /*20be0*/  IMAD.MOV.U32 R192, RZ, RZ, R11 ;  /* 0x000000ffffc07224 */ /* 0x002fc600078e000b */
[----:B------:R-:W3:Y:S01]  /*20bf0*/  LDL.LU R11, [R1+0x19d4] ;  /* 0x0019d400010b7983 */ /* 0x000ee20000300800 */
[----:B--2---:R-:W-:Y:S02]  /*20c00*/  IMAD.MOV.U32 R193, RZ, RZ, R16 ;  /* 0x000000ffffc17224 */ /* 0x004fe400078e0010 */
[----:B----4-:R-:W-:Y:S01]  /*20c10*/  IMAD.MOV.U32 R194, RZ, RZ, R6 ;  /* 0x000000ffffc27224 */ /* 0x010fe200078e0006 */
[----:B------:R-:W2:Y:S01]  /*20c20*/  LDL.LU R16, [R1+0x19d0] ;  /* 0x0019d00001107983 */ /* 0x000ea20000300800 */
[----:B------:R-:W-:-:S03]  /*20c30*/  IMAD.MOV.U32 R195, RZ, RZ, R7 ;  /* 0x000000ffffc37224 */ /* 0x000fc600078e0007 */
[----:B------:R-:W4:Y:S04]  /*20c40*/  LDL.LU R6, [R1+0x19cc] ;  /* 0x0019cc0001067983 */ /* 0x000f280000300800 */
[----:B------:R-:W4:Y:S01]  /*20c50*/  LDL.LU R7, [R1+0x19c8] ;  /* 0x0019c80001077983 */ /* 0x000f220000300800 */
[C---:B------:R-:W-:Y:S11]  /*20c60*/  HMMA.1688.F32.TF32 R40, R196.reuse, R14, R40 ;  /* 0x0000000ec428723c */ /* 0x040ff60000081028 */
[----:B------:R-:W-:Y:S11]  /*20c70*/  @!UPT UIADD3 URZ, URZ, URZ, URZ ;  /* 0x0000003f3f3ff290 */ /* 0x000ff6000fffe03f */
[----:B------:R-:W-:Y:S01]  /*20c80*/  @!UPT UIADD3 URZ, URZ, URZ, URZ ;  /* 0x0000003f3f3ff290 */ /* 0x000fe2000fffe03f */
[----:B------:R-:W-:Y:S04]  /*20c90*/  STL.64 [R1+0x610], R40 ;  /* 0x0006102801007387 */ /* 0x000fe80000100a00 */
[----:B------:R1:W-:Y:S04]  /*20ca0*/  STL.64 [R1+0x618], R42 ;  /* 0x0006182a01007387 */ /* 0x0003e80000100a00 */
[----:B-1----:R-:W2:Y:S04]  /*20cb0*/  LDL.LU.64 R42, [R1+0x19c0] ;  /* 0x0019c000012a7983 */ /* 0x002ea80000300a00 */
[----:B------:R-:W2:Y:S01]  /*20cc0*/  LDL.LU.64 R40, [R1+0x19b8] ;  /* 0x0019b80001287983 */ /* 0x000ea20000300a00 */
[C---:B---3--:R-:W-:Y:S08]  /*20cd0*/  HMMA.1688.F32.TF32 R36, R196.reuse, R10, R36 ;  /* 0x0000000ac424723c */ /* 0x048ff00000081024 */
[C---:B----4-:R-:W-:Y:S11]  /*20ce0*/  HMMA.1688.F32.TF32 R240, R196.reuse, R6, R240 ;  /* 0x00000006c4f0723c */ /* 0x050ff600000810f0 */
[----:B------:R-:W-:Y:S04]  /*20cf0*/  @!UPT UIADD3 URZ, URZ, URZ, URZ ;  /* 0x0000003f3f3ff290 */ /* 0x000fe8000fffe03f */
[----:B------:R-:W-:Y:S04]  /*20d00*/  STL.64 [R1+0x660], R36 ;  /* 0x0006602401007387 */ /* 0x000fe80000100a00 */
[----:B------:R1:W-:Y:S04]  /*20d10*/  STL.64 [R1+0x668], R38 ;  /* 0x0006682601007387 */ /* 0x0003e80000100a00 */
[----:B-1----:R-:W3:Y:S04]  /*20d20*/  LDL.LU.64 R38, [R1+0x19b0] ;  /* 0x0019b00001267983 */ /* 0x002ee80000300a00 */
[----:B------:R-:W3:Y:S04]  /*20d30*/  LDL.LU.64 R36, [R1+0x19a8] ;  /* 0x0019a80001247983 */ /* 0x000ee80000300a00 */
[----:B------:R-:W-:Y:S04]  /*20d40*/  STL.64 [R1+0x6d0], R240 ;  /* 0x0006d0f001007387 */ /* 0x000fe80000100a00 */
[----:B------:R1:W-:Y:S04]  /*20d50*/  STL.64 [R1+0x6d8], R242 ;  /* 0x0006d8f201007387 */ /* 0x0003e80000100a00 */
[----:B-1----:R-:W4:Y:S04]  /*20d60*/  LDL.LU.64 R242, [R1+0x19a0] ;  /* 0x0019a00001f27983 */ /* 0x002f280000300a00 */
[----:B------:R-:W4:Y:S01]  /*20d70*/  LDL.LU.64 R240, [R1+0x1998] ;  /* 0x0019980001f07983 */ /* 0x000f220000300a00 */
[C---:B------:R-:W-:Y:S08]  /*20d80*/  HMMA.1688.F32.TF32 R48, R196.reuse, R30, R48 ;  /* 0x0000001ec430723c */ /* 0x040ff00000081030 */
[----:B----4-:R-:W-:Y:S11]  /*20d90*/  HMMA.1688.F32.TF32 R240, R196, R34, R240 ;  /* 0x00000022c4f0723c */ /* 0x010ff600000810f0 */
[----:B------:R-:W-:Y:S11]  /*20da0*/  @!UPT UIADD3 URZ, URZ, URZ, URZ ;  /* 0x0000003f3f3ff290 */ /* 0x000ff6000fffe03f */
[----:B------:R-:W-:Y:S01]  /*20db0*/  @!UPT UIADD3 URZ, URZ, URZ, URZ ;  /* 0x0000003f3f3ff290 */ /* 0x000fe2000fffe03f */
[----:B------:R1:W-:Y:S04]  /*20dc0*/  STL.64 [R1+0x700], R240 ;  /* 0x000700f001007387 */ /* 0x0003e80000100a00 */
[----:B------:R4:W-:Y:S04]  /*20dd0*/  STL.64 [R1+0x708], R242 ;  /* 0x000708f201007387 */ /* 0x0009e80000100a00 */
[----:B-1----:R-:W3:Y:S01]  /*20de0*/  LDL.LU R240, [R1+0xc0] ;  /* 0x0000c00001f07983 */ /* 0x002ee20000300800 */
[----:B--2---:R-:W-:-:S03]  /*20df0*/  IMAD.MOV.U32 R241, RZ, RZ, R16 ;  /* 0x000000fffff17224 */ /* 0x004fc600078e0010 */
[----:B------:R-:W2:Y:S01]  /*20e00*/  LDL.LU R16, [R1+0x1994] ;  /* 0x0019940001107983 */ /* 0x000ea20000300800 */
[----:B----4-:R-:W-:-:S03]  /*20e10*/  MOV R242, R17 ;  /* 0x0000001100f27202 */ /* 0x010fc60000000f00 */
[----:B------:R-:W4:Y:S04]  /*20e20*/  LDL.LU R17, [R1+0x1990] ;  /* 0x0019900001117983 */ /* 0x000f280000300800 */
[----:B------:R-:W-:Y:S04]  /*20e30*/  STL.64 [R1+0x790], R48 ;  /* 0x0007903001007387 */ /* 0x000fe80000100a00 */
[----:B------:R1:W-:Y:S02]  /*20e40*/  STL.64 [R1+0x798], R50 ;  /* 0x0007983201007387 */ /* 0x0003e40000100a00 */
[C---:B-1----:R-:W-:Y:S02]  /*20e50*/  HMMA.1688.F32.TF32 R48, R196.reuse, R26, R72 ;  /* 0x0000001ac430723c */ /* 0x042fe40000081048 */
[----:B------:R-:W3:Y:S11]  /*20e60*/  LDL.LU R72, [R1+0xe0] ;  /* 0x0000e00001487983 */ /* 0x000ef60000300800 */
[----:B------:R-:W-:Y:S10]  /*20e70*/  @!UPT UIADD3 URZ, URZ, URZ, URZ ;  /* 0x0000003f3f3ff290 */ /* 0x000ff4000fffe03f */
[----:B------:R-:W-:Y:S04]  /*20e80*/  STL.64 [R1+0x810], R48 ;  /* 0x0008103001007387 */ /* 0x000fe80000100a00 */
[----:B------:R1:W-:Y:S04]  /*20e90*/  STL.64 [R1+0x818], R50 ;  /* 0x0008183201007387 */ /* 0x0003e80000100a00 */
[----:B------:R-:W3:Y:S01]  /*20ea0*/  LDL.LU R73, [R1+0xe4] ;  /* 0x0000e40001497983 */ /* 0x000ee20000300800 */
[C---:B-1----:R-:W-:Y:S11]  /*20eb0*/  HMMA.1688.F32.TF32 R48, R196.reuse, R22, R88 ;  /* 0x00000016c430723c */ /* 0x042ff60000081058 */
[----:B------:R-:W-:Y:S11]  /*20ec0*/  @!UPT UIADD3 URZ, URZ, URZ, URZ ;  /* 0x0000003f3f3ff290 */ /* 0x000ff6000fffe03f */
[----:B------:R-:W-:Y:S01]  /*20ed0*/  @!UPT UIADD3 URZ, URZ, URZ, URZ ;  /* 0x0000003f3f3ff290 */ /* 0x000fe2000fffe03f */
[----:B------:R1:W-:Y:S01]  /*20ee0*/  STL.64 [R1+0x828], R50 ;  /* 0x0008283201007387 */ /* 0x0003e20000100a00 */
[----:B------:R-:W-:Y:S02]  /*20ef0*/  IMAD.MOV.U32 R112, RZ, RZ, R48 ;  /* 0x000000ffff707224 */ /* 0x000fe400078e0030 */
[----:B------:R-:W-:Y:S01]  /*20f00*/  IMAD.MOV.U32 R113, RZ, RZ, R49 ;  /* 0x000000ffff717224 */ /* 0x000fe200078e0031 */
[----:B------:R-:W3:Y:S04]  /*20f10*/  LDL.LU R88, [R1+0x130] ;  /* 0x0001300001587983 */ /* 0x000ee80000300800 */
[----:B------:R-:W3:Y:S01]  /*20f20*/  LDL.LU R89, [R1+0x134] ;  /* 0x0001340001597983 */ /* 0x000ee20000300800 */
[C---:B-1----:R-:W-:Y:S03]  /*20f30*/  HMMA.1688.F32.TF32 R48, R196.reuse, R150, R100 ;  /* 0x00000096c430723c */ /* 0x042fe60000081064 */
[----:B------:R-:W3:Y:S04]  /*20f40*/  LDL.LU R90, [R1+0x138] ;  /* 0x00013800015a7983 */ /* 0x000ee80000300800 */
[----:B------:R-:W3:Y:S04]  /*20f50*/  LDL.LU R91, [R1+0x13c] ;  /* 0x00013c00015b7983 */ /* 0x000ee80000300800 */
[----:B------:R-:W-:Y:S04]  /*20f60*/  STL [R1+0x187c], R113 ;  /* 0x00187c7101007387 */ /* 0x000fe80000100800 */
[----:B------:R-:W-:Y:S04]  /*20f70*/  STL [R1+0x1878], R112 ;  /* 0x0018787001007387 */ /* 0x000fe80000100800 */
[----:B------:R-:W3:Y:S04]  /*20f80*/  LDL.LU R100, [R1+0x180] ;  /* 0x0001800001647983 */ /* 0x000ee80000300800 */
[----:B------:R-:W-:Y:S04]  /*20f90*/  STL.64 [R1+0x870], R48 ;  /* 0x0008703001007387 */ /* 0x000fe80000100a00 */
[----:B------:R1:W-:Y:S04]  /*20fa0*/  STL.64 [R1+0x878], R50 ;  /* 0x0008783201007387 */ /* 0x0003e80000100a00 */
[----:B------:R-:W3:Y:S04]  /*20fb0*/  LDL.LU R101, [R1+0x184] ;  /* 0x0001840001657983 */ /* 0x000ee80000300800 */
[----:B------:R-:W3:Y:S01]  /*20fc0*/  LDL.LU R102, [R1+0x188] ;  /* 0x0001880001667983 */ /* 0x000ee20000300800 */
[C---:B-1----:R-:W-:Y:S03]  /*20fd0*/  HMMA.1688.F32.TF32 R48, R196.reuse, R146, R104 ;  /* 0x00000092c430723c */ /* 0x042fe60000081068 */
[----:B------:R-:W3:Y:S04]  /*20fe0*/  LDL.LU R103, [R1+0x18c] ;  /* 0x00018c0001677983 */ /* 0x000ee80000300800 */
[----:B------:R-:W3:Y:S11]  /*20ff0*/  LDL.LU R104, [R1+0x2b0] ;  /* 0x0002b00001687983 */ /* 0x000ef60000300800 */
[----:B------:R-:W-:Y:S05]  /*21000*/  @!UPT UIADD3 URZ, URZ, URZ, URZ ;  /* 0x0000003f3f3ff290 */ /* 0x000fea000fffe03f */
[----:B------:R-:W-:Y:S04]  /*21010*/  STL.64 [R1+0x8e0], R48 ;  /* 0x0008e03001007387 */ /* 0x000fe80000100a00 */
[----:B------:R1:W-:Y:S04]  /*21020*/  STL.64 [R1+0x8e8], R50 ;  /* 0x0008e83201007387 */ /* 0x0003e80000100a00 */
[----:B------:R-:W3:Y:S04]  /*21030*/  LDL.LU R105, [R1+0x2b4] ;  /* 0x0002b40001697983 */ /* 0x000ee80000300800 */
[----:B------:R-:W3:Y:S01]  /*21040*/  LDL.LU R106, [R1+0x2b8] ;  /* 0x0002b800016a7983 */ /* 0x000ee20000300800 */
[----:B-1----:R-:W-:Y:S03]  /*21050*/  HMMA.1688.F32.TF32 R48, R196, R122, R64 ;  /* 0x0000007ac430723c */ /* 0x002fe60000081040 */
[----:B------:R-:W3:Y:S04]  /*21060*/  LDL.LU R107, [R1+0x2bc] ;  /* 0x0002bc00016b7983 */ /* 0x000ee80000300800 */
[----:B------:R-:W3:Y:S11]  /*21070*/  LDL.LU R64, [R1+0x2f0] ;  /* 0x0002f00001407983 */ /* 0x000ef60000300800 */
[----:B------:R-:W-:Y:S05]  /*21080*/  @!UPT UIADD3 URZ, URZ, URZ, URZ ;  /* 0x0000003f3f3ff290 */ /* 0x000fea000fffe03f */
[----:B------:R-:W-:Y:S04]  /*21090*/  STL.64 [R1+0x8d0], R48 ;  /* 0x0008d03001007387 */ /* 0x000fe80000100a00 */
[----:B------:R1:W-:Y:S04]  /*210a0*/  STL.64 [R1+0x8d8], R50 ;  /* 0x0008d83201007387 */ /* 0x0003e80000100a00 */
[----:B------:R-:W3:Y:S04]  /*210b0*/  LDL.LU R65, [R1+0x2f4] ;  /* 0x0002f40001417983 */ /* 0x000ee80000300800 */
[----:B------:R-:W3:Y:S04]  /*210c0*/  LDL.LU R66, [R1+0x2f8] ;  /* 0x0002f80001427983 */ /* 0x000ee80000300800 */
[----:B------:R-:W3:Y:S01]  /*210d0*/  LDL.LU R67, [R1+0x2fc] ;  /* 0x0002fc0001437983 */ /* 0x000ee20000300800 */
[----:B------:R-:W-:Y:S01]  /*210e0*/  IMAD.MOV.U32 R125, RZ, RZ, R140 ;  /* 0x000000ffff7d7224 */ /* 0x000fe200078e008c */
[----:B------:R-:W-:Y:S01]  /*210f0*/  MOV R4, R143 ;  /* 0x0000008f00047202 */ /* 0x000fe20000000f00 */
[----:B------:R-:W-:Y:S01]  /*21100*/  IMAD.MOV.U32 R124, RZ, RZ, R141 ;  /* 0x000000ffff7c7224 */ /* 0x000fe200078e008d */
[----:B------:R-:W-:Y:S01]  /*21110*/  LDS R140, [R2+0x2080] ;  /* 0x00208000028c7984 */ /* 0x000fe20000000800 */
[----:B------:R-:W-:-:S03]  /*21120*/  IMAD.MOV.U32 R28, RZ, RZ, R142 ;  /* 0x000000ffff1c7224 */ /* 0x000fc600078e008e */
[----:B------:R-:W-:Y:S04]  /*21130*/  LDS R142, [R2+0x3080] ;  /* 0x00308000028e7984 */ /* 0x000fe80000000800 */
[----:B------:R-:W-:Y:S04]  /*21140*/  LDS R141, [R3+0x2080] ;  /* 0x00208000038d7984 */ /* 0x000fe80000000800 */
[----:B------:R-:W2:Y:S01]  /*21150*/  LDS R143, [R3+0x3080] ;  /* 0x00308000038f7984 */ /* 0x000ea20000000800 */
[----:B-1----:R-:W-:Y:S01]  /*21160*/  HMMA.1688.F32.TF32 R48, R196, R118, R108 ;  /* 0x00000076c430723c */ /* 0x002fe2000008106c */
[----:B------:R-:W-:-:S07]  /*21170*/  IMAD.MOV.U32 R243, RZ, RZ, R13 ;  /* 0x000000fffff37224 */ /* 0x000fce00078e000d */
[----:B------:R-:W-:Y:S11]  /*21180*/  HMMA.1688.F32.TF32 R108, R196, R114, R176 ;  /* 0x00000072c46c723c */ /* 0x000ff600000810b0 */
[----:B------:R-:W-:Y:S04]  /*21190*/  @!UPT UIADD3 URZ, URZ, URZ, URZ ;  /* 0x0000003f3f3ff290 */ /* 0x000fe8000fffe03f */
[----:B------:R-:W-:Y:S04]  /*211a0*/  STL.64 [R1+0x8c0], R48 ;  /* 0x0008c03001007387 */ /* 0x000fe80000100a00 */
[----:B------:R-:W-:Y:S04]  /*211b0*/  STL.64 [R1+0x8c8], R50 ;  /* 0x0008c83201007387 */ /* 0x000fe80000100a00 */
[----:B------:R-:W-:Y:S04]  /*211c0*/  STL.64 [R1+0x8b0], R108 ;  /* 0x0008b06c01007387 */ /* 0x000fe80000100a00 */
[----:B------:R-:W-:Y:S01]  /*211d0*/  STL.64 [R1+0x8b8], R110 ;  /* 0x0008b86e01007387 */ /* 0x000fe20000100a00 */
[----:B--2---:R-:W-:-:S02]  /*211e0*/  IMAD.MOV.U32 R75, RZ, RZ, R16 ;  /* 0x000000ffff4b7224 */ /* 0x004fc400078e0010 */
[----:B----4-:R-:W-:Y:S01]  /*211f0*/  IMAD.MOV.U32 R74, RZ, RZ, R17 ;  /* 0x000000ffff4a7224 */ /* 0x010fe200078e0011 */
[C---:B------:R-:W-:Y:S01]  /*21200*/  HMMA.1688.F32.TF32 R52, R140.reuse, R30, R52 ;  /* 0x0000001e8c34723c */ /* 0x040fe20000081034 */
[----:B------:R-:W-:Y:S04]  /*21210*/  LDS R48, [R2+0x2100] ;  /* 0x0021000002307984 */ /* 0x000fe80000000800 */
[----:B------:R-:W-:Y:S04]  /*21220*/  LDS R50, [R2+0x3100] ;  /* 0x0031000002327984 */ /* 0x000fe80000000800 */
[----:B------:R-:W-:Y:S04]  /*21230*/  LDS R49, [R3+0x2100] ;  /* 0x0021000003317984 */ /* 0x000fe80000000800 */
[----:B------:R-:W1:Y:S01]  /*21240*/  LDS R51, [R3+0x3100] ;  /* 0x0031000003337984 */ /* 0x000e620000000800 */
[C---:B---3--:R-:W-:Y:S11]  /*21250*/  HMMA.1688.F32.TF32 R64, R140.reuse, R134, R64 ;  /* 0x000000868c40723c */ /* 0x048ff60000081040 */
[----:B------:R-:W-:Y:S11]  /*21260*/  @!UPT UIADD3 URZ, URZ, URZ, URZ ;  /* 0x0000003f3f3ff290 */ /* 0x000ff6000fffe03f */
[----:B------:R-:W-:Y:S02]  /*21270*/  @!UPT UIADD3 URZ, URZ, URZ, URZ ;  /* 0x0000003f3f3ff290 */ /* 0x000fe4000fffe03f */
[----:B------:R-:W-:Y:S01]  /*21280*/  IMAD.MOV.U32 R20, RZ, RZ, R64 ;  /* 0x000000ffff147224 */ /* 0x000fe200078e0040 */
[----:B------:R-:W-:Y:S01]  /*21290*/  MOV R17, R65 ;  /* 0x0000004100117202 */ /* 0x000fe20000000f00 */
[----:B------:R-:W-:Y:S02]  /*212a0*/  IMAD.MOV.U32 R16, RZ, RZ, R66 ;  /* 0x000000ffff107224 */ /* 0x000fe400078e0042 */
[----:B------:R-:W-:Y:S02]  /*212b0*/  IMAD.MOV.U32 R13, RZ, RZ, R67 ;  /* 0x000000ffff0d7224 */ /* 0x000fe400078e0043 */
[C---:B------:R-:W-:Y:S08]  /*212c0*/  HMMA.1688.F32.TF32 R64, R140.reuse, R130, R104 ;  /* 0x000000828c40723c */ /* 0x040ff00000081068 */
[C---:B------:R-:W-:Y:S08]  /*212d0*/  HMMA.1688.F32.TF32 R104, R140.reuse, R126, R100 ;  /* 0x0000007e8c68723c */ /* 0x040ff00000081064 */
[C---:B------:R-:W-:Y:S07]  /*212e0*/  HMMA.1688.F32.TF32 R100, R140.reuse, R18, R88 ;  /* 0x000000128c64723c */ /* 0x040fee0000081058 */
[----:B------:R-:W-:Y:S04]  /*212f0*/  STL.64 [R1+0x120], R64 ;  /* 0x0001204001007387 */ /* 0x000fe80000100a00 */
[----:B------:R2:W-:Y:S02]  /*21300*/  STL.64 [R1+0x128], R66 ;  /* 0x0001284201007387 */ /* 0x0005e40000100a00 */
[C---:B--2---:R-:W-:Y:S02]  /*21310*/  HMMA.1688.F32.TF32 R64, R140.reuse, R14, R72 ;  /* 0x0000000e8c40723c */ /* 0x044fe40000081048 */
[----:B------:R-:W-:Y:S04]  /*21320*/  STL.64 [R1+0x210], R104 ;  /* 0x0002106801007387 */ /* 0x000fe80000100a00 */
[----:B------:R-:W-:Y:S02]  /*21330*/  STL.64 [R1+0x218], R106 ;  /* 0x0002186a01007387 */ /* 0x000fe40000100a00 */
[C---:B------:R-:W-:Y:S02]  /*21340*/  HMMA.1688.F32.TF32 R88, R140.reuse, R10, R240 ;  /* 0x0000000a8c58723c */ /* 0x040fe400000810f0 */
[----:B------:R-:W-:Y:S04]  /*21350*/  STL.64 [R1+0x130], R100 ;  /* 0x0001306401007387 */ /* 0x000fe80000100a00 */
[----:B------:R-:W-:Y:S02]  /*21360*/  STL.64 [R1+0x138], R102 ;  /* 0x0001386601007387 */ /* 0x000fe40000100a00 */
[C---:B------:R-:W-:Y:S07]  /*21370*/  HMMA.1688.F32.TF32 R72, R140.reuse, R6, R192 ;  /* 0x000000068c48723c */ /* 0x040fee00000810c0 */
[----:B------:R-:W-:Y:S04]  /*21380*/  STL.64 [R1+0xe0], R64 ;  /* 0x0000e04001007387 */ /* 0x000fe80000100a00 */
[----:B------:R2:W-:Y:S02]  /*21390*/  STL.64 [R1+0xe8], R66 ;  /* 0x0000e84201007387 */ /* 0x0005e40000100a00 */
[C---:B--2---:R-:W-:Y:S08]  /*213a0*/  HMMA.1688.F32.TF32 R64, R140.reuse, R34, R36 ;  /* 0x000000228c40723c */ /* 0x044ff00000081024 */
[C---:B------:R-:W-:Y:S01]  /*213b0*/  HMMA.1688.F32.TF32 R36, R140.reuse, R26, R76 ;  /* 0x0000001a8c24723c */ /* 0x040fe2000008104c */
[----:B------:R2:W-:Y:S04]  /*213c0*/  STL.64 [R1+0x550], R88 ;  /* 0x0005505801007387 */ /* 0x0005e80000100a00 */
[----:B------:R3:W-:Y:S04]  /*213d0*/  STL.64 [R1+0x558], R90 ;  /* 0x0005585a01007387 */ /* 0x0007e80000100a00 */
[----:B------:R-:W-:Y:S04]  /*213e0*/  STL.64 [R1+0x5a0], R72 ;  /* 0x0005a04801007387 */ /* 0x000fe80000100a00 */
[----:B------:R-:W-:Y:S04]  /*213f0*/  STL.64 [R1+0x5a8], R74 ;  /* 0x0005a84a01007387 */ /* 0x000fe80000100a00 */
[----:B------:R4:W-:Y:S04]  /*21400*/  STL.64 [R1+0x630], R64 ;  /* 0x0006304001007387 */ /* 0x0009e80000100a00 */
[----:B------:R1:W-:Y:S04]  /*21410*/  STL.64 [R1+0x638], R66 ;  /* 0x0006384201007387 */ /* 0x0003e80000100a00 */
[----:B--2---:R-:W2:Y:S04]  /*21420*/  LDL.LU R88, [R1+0x160] ;  /* 0x0001600001587983 */ /* 0x004ea80000300800 */
[----:B------:R-:W-:Y:S04]  /*21430*/  STL.64 [R1+0x6e0], R52 ;  /* 0x0006e03401007387 */ /* 0x000fe80000100a00 */
[----:B------:R-:W-:Y:S04]  /*21440*/  STL.64 [R1+0x6e8], R54 ;  /* 0x0006e83601007387 */ /* 0x000fe80000100a00 */
[----:B------:R-:W-:Y:S04]  /*21450*/  STL.64 [R1+0x720], R36 ;  /* 0x0007202401007387 */ /* 0x000fe80000100a00 */
[----:B------:R1:W-:Y:S04]  /*21460*/  STL.64 [R1+0x728], R38 ;  /* 0x0007282601007387 */ /* 0x0003e80000100a00 */
[----:B------:R-:W2:Y:S04]  /*21470*/  LDL.LU R89, [R1+0x164] ;  /* 0x0001640001597983 */ /* 0x000ea80000300800 */
[----:B---3--:R-:W2:Y:S04]  /*21480*/  LDL.LU R90, [R1+0x168] ;  /* 0x00016800015a7983 */ /* 0x008ea80000300800 */
[----:B------:R-:W2:Y:S04]  /*21490*/  LDL.LU R91, [R1+0x16c] ;  /* 0x00016c00015b7983 */ /* 0x000ea80000300800 */
[----:B------:R-:W3:Y:S04]  /*214a0*/  LDL.LU R100, [R1+0x1f0] ;  /* 0x0001f00001647983 */ /* 0x000ee80000300800 */
[----:B------:R-:W3:Y:S04]  /*214b0*/  LDL.LU R101, [R1+0x1f4] ;  /* 0x0001f40001657983 */ /* 0x000ee80000300800 */
[----:B------:R-:W3:Y:S04]  /*214c0*/  LDL.LU R102, [R1+0x1f8] ;  /* 0x0001f80001667983 */ /* 0x000ee80000300800 */
[----:B------:R-:W3:Y:S04]  /*214d0*/  LDL.LU R103, [R1+0x1fc] ;  /* 0x0001fc0001677983 */ /* 0x000ee80000300800 */
[----:B----4-:R-:W4:Y:S04]  /*214e0*/  LDL.LU R64, [R1+0x350] ;  /* 0x0003500001407983 */ /* 0x010f280000300800 */
[----:B------:R-:W4:Y:S04]  /*214f0*/  LDL.LU R65, [R1+0x354] ;  /* 0x0003540001417983 */ /* 0x000f280000300800 */
[----:B-1----:R-:W4:Y:S04]  /*21500*/  LDL.LU R66, [R1+0x358] ;  /* 0x0003580001427983 */ /* 0x002f280000300800 */
[----:B------:R-:W4:Y:S04]  /*21510*/  LDL.LU R67, [R1+0x35c] ;  /* 0x00035c0001437983 */ /* 0x000f280000300800 */
[----:B------:R-:W2:Y:S04]  /*21520*/  LDL.LU R104, [R1+0x2e0] ;  /* 0x0002e00001687983 */ /* 0x000ea80000300800 */
[----:B------:R-:W2:Y:S04]  /*21530*/  LDL.LU R105, [R1+0x2e4] ;  /* 0x0002e40001697983 */ /* 0x000ea80000300800 */
[----:B------:R-:W2:Y:S04]  /*21540*/  LDL.LU R106, [R1+0x2e8] ;  /* 0x0002e800016a7983 */ /* 0x000ea80000300800 */
[----:B------:R-:W2:Y:S04]  /*21550*/  LDL.LU R107, [R1+0x2ec] ;  /* 0x0002ec00016b7983 */ /* 0x000ea80000300800 */
[----:B------:R-:W2:Y:S04]  /*21560*/  LDL.LU R240, [R1+0xb0] ;  /* 0x0000b00001f07983 */ /* 0x000ea80000300800 */
[----:B------:R-:W2:Y:S04]  /*21570*/  LDL.LU R241, [R1+0xb4] ;  /* 0x0000b40001f17983 */ /* 0x000ea80000300800 */
[----:B------:R-:W2:Y:S01]  /*21580*/  LDL.LU R242, [R1+0xb8] ;  /* 0x0000b80001f27983 */ /* 0x000ea20000300800 */
[C---:B------:R-:W-:Y:S03]  /*21590*/  HMMA.1688.F32.TF32 R36, R140.reuse, R22, R92 ;  /* 0x000000168c24723c */ /* 0x040fe6000008105c */
[----:B------:R-:W2:Y:S04]  /*215a0*/  LDL.LU R243, [R1+0xbc] ;  /* 0x0000bc0001f37983 */ /* 0x000ea80000300800 */
[----:B------:R-:W2:Y:S04]  /*215b0*/  LDL.LU R72, [R1+0x110] ;  /* 0x0001100001487983 */ /* 0x000ea80000300800 */
[----:B------:R-:W2:Y:S04]  /*215c0*/  LDL.LU R73, [R1+0x114] ;  /* 0x0001140001497983 */ /* 0x000ea80000300800 */
[----:B------:R-:W2:Y:S04]  /*215d0*/  LDL.LU R74, [R1+0x118] ;  /* 0x00011800014a7983 */ /* 0x000ea80000300800 */
[----:B------:R-:W2:Y:S04]  /*215e0*/  LDL.LU R75, [R1+0x11c] ;  /* 0x00011c00014b7983 */ /* 0x000ea80000300800 */
[----:B------:R1:W-:Y:S04]  /*215f0*/  STL.64 [R1+0x788], R38 ;  /* 0x0007882601007387 */ /* 0x0003e80000100a00 */
[----:B------:R-:W2:Y:S04]  /*21600*/  LDL.LU R192, [R1+0x50] ;  /* 0x0000500001c07983 */ /* 0x000ea80000300800 */
[----:B------:R-:W2:Y:S04]  /*21610*/  LDL.LU R193, [R1+0x54] ;  /* 0x0000540001c17983 */ /* 0x000ea80000300800 */
[----:B------:R-:W2:Y:S01]  /*21620*/  LDL.LU R194, [R1+0x58] ;  /* 0x0000580001c27983 */ /* 0x000ea20000300800 */
[----:B------:R-:W-:Y:S01]  /*21630*/  HMMA.1688.F32.TF32 R76, R140, R150, R160 ;  /* 0x000000968c4c723c */ /* 0x000fe200000810a0 */
[----:B------:R-:W-:-:S02]  /*21640*/  IMAD.MOV.U32 R116, RZ, RZ, R36 ;  /* 0x000000ffff747224 */ /* 0x000fc400078e0024 */
[----:B------:R-:W-:-:S05]  /*21650*/  IMAD.MOV.U32 R117, RZ, RZ, R37 ;  /* 0x000000ffff757224 */ /* 0x000fca00078e0025 */
[C---:B-1----:R-:W-:Y:S01]  /*21660*/  HMMA.1688.F32.TF32 R36, R140.reuse, R146, R164 ;  /* 0x000000928c24723c */ /* 0x042fe200000810a4 */
[----:B------:R-:W-:Y:S04]  /*21670*/  STL [R1+0x18b4], R117 ;  /* 0x0018b47501007387 */ /* 0x000fe80000100800 */
[----:B------:R-:W-:Y:S03]  /*21680*/  STL [R1+0x18b0], R116 ;  /* 0x0018b07401007387 */ /* 0x000fe60000100800 */
[C---:B------:R-:W-:Y:S07]  /*21690*/  HMMA.1688.F32.TF32 R52, R140.reuse, R122, R152 ;  /* 0x0000007a8c34723c */ /* 0x040fee0000081098 */
[----:B------:R-:W-:Y:S04]  /*216a0*/  STL.64 [R1+0x7b0], R76 ;  /* 0x0007b04c01007387 */ /* 0x000fe80000100a00 */
[----:B------:R1:W-:Y:S04]  /*216b0*/  STL.64 [R1+0x7b8], R78 ;  /* 0x0007b84e01007387 */ /* 0x0003e80000100a00 */
[----:B------:R-:W-:Y:S04]  /*216c0*/  STL.64 [R1+0x860], R36 ;  /* 0x0008602401007387 */ /* 0x000fe80000100a00 */
[----:B------:R1:W-:Y:S02]  /*216d0*/  STL.64 [R1+0x868], R38 ;  /* 0x0008682601007387 */ /* 0x0003e40000100a00 */
[C---:B-1----:R-:W-:Y:S08]  /*216e0*/  HMMA.1688.F32.TF32 R76, R140.reuse, R118, R156 ;  /* 0x000000768c4c723c */ /* 0x042ff0000008109c */
[----:B------:R-:W-:Y:S01]  /*216f0*/  HMMA.1688.F32.TF32 R36, R140, R114, R180 ;  /* 0x000000728c24723c */ /* 0x000fe200000810b4 */
[----:B------:R-:W-:Y:S04]  /*21700*/  STL.64 [R1+0x850], R52 ;  /* 0x0008503401007387 */ /* 0x000fe80000100a00 */
[----:B------:R-:W-:Y:S01]  /*21710*/  STL.64 [R1+0x858], R54 ;  /* 0x0008583601007387 */ /* 0x000fe20000100a00 */
[----:B------:R-:W-:-:S02]  /*21720*/  IMAD.MOV.U32 R195, RZ, RZ, R0 ;  /* 0x000000ffffc37224 */ /* 0x000fc400078e0000 */
[C---:B------:R-:W-:Y:S01]  /*21730*/  HMMA.1688.F32.TF32 R40, R48.reuse, R34, R40 ;  /* 0x000000223028723c */ /* 0x040fe20000081028 */
[----:B------:R-:W-:Y:S04]  /*21740*/  LDS R52, [R2+0x2180] ;  /* 0x0021800002347984 */ /* 0x000fe80000000800 */
[----:B------:R-:W-:Y:S04]  /*21750*/  LDS R54, [R2+0x3180] ;  /* 0x0031800002367984 */ /* 0x000fe80000000800 */
[----:B------:R-:W-:Y:S04]  /*21760*/  STL.64 [R1+0x840], R76 ;  /* 0x0008404c01007387 */ /* 0x000fe80000100a00 */
[----:B------:R-:W-:Y:S04]  /*21770*/  STL.64 [R1+0x848], R78 ;  /* 0x0008484e01007387 */ /* 0x000fe80000100a00 */
[----:B------:R-:W-:Y:S04]  /*21780*/  STL.64 [R1+0x830], R36 ;  /* 0x0008302401007387 */ /* 0x000fe80000100a00 */
[----:B------:R4:W-:Y:S04]  /*21790*/  STL.64 [R1+0x838], R38 ;  /* 0x0008382601007387 */ /* 0x0009e80000100a00 */
[----:B------:R-:W-:Y:S04]  /*217a0*/  LDS R53, [R3+0x2180] ;  /* 0x0021800003357984 */ /* 0x000fe80000000800 */
[----:B------:R-:W1:Y:S01]  /*217b0*/  LDS R55, [R3+0x3180] ;  /* 0x0031800003377984 */ /* 0x000e620000000800 */
[C---:B----4-:R-:W-:Y:S08]  /*217c0*/  HMMA.1688.F32.TF32 R36, R48.reuse, R134, R64 ;  /* 0x000000863024723c */ /* 0x050ff00000081040 */
[C---:B---3--:R-:W-:Y:S08]  /*217d0*/  HMMA.1688.F32.TF32 R64, R48.reuse, R126, R100 ;  /* 0x0000007e3040723c */ /* 0x048ff00000081064 */
[----:B--2---:R-:W-:Y:S08]  /*217e0*/  HMMA.1688.F32.TF32 R76, R48, R130, R104 ;  /* 0x00000082304c723c */ /* 0x004ff00000081068 */
[----:B------:R-:W-:Y:S01]  /*217f0*/  IMAD.MOV.U32 R29, RZ, RZ, R36 ;  /* 0x000000ffff1d7224 */ /* 0x000fe200078e0024 */
[----:B------:R-:W-:Y:S01]  /*21800*/  MOV R25, R37 ;  /* 0x0000002500197202 */ /* 0x000fe20000000f00 */
[----:B------:R-:W-:-:S02]  /*21810*/  IMAD.MOV.U32 R24, RZ, RZ, R38 ;  /* 0x000000ffff187224 */ /* 0x000fc400078e0026 */
[----:B------:R-:W-:Y:S02]  /*21820*/  IMAD.MOV.U32 R21, RZ, RZ, R39 ;  /* 0x000000ffff157224 */ /* 0x000fe400078e0027 */
[----:B------:R-:W-:Y:S09]  /*21830*/  HMMA.1688.F32.TF32 R36, R48, R18, R88 ;  /* 0x000000123024723c */ /* 0x000ff20000081058 */
[----:B------:R-:W-:Y:S04]  /*21840*/  STL.64 [R1+0x80], R76 ;  /* 0x0000804c01007387 */ /* 0x000fe80000100a00 */
[----:B------:R-:W-:Y:S04]  /*21850*/  STL.64 [R1+0x88], R78 ;  /* 0x0000884e01007387 */ /* 0x000fe80000100a00 */
[----:B------:R-:W-:Y:S04]  /*21860*/  STL.64 [R1+0x70], R64 ;  /* 0x0000704001007387 */ /* 0x000fe80000100a00 */
[----:B------:R2:W-:Y:S03]  /*21870*/  STL.64 [R1+0x78], R66 ;  /* 0x0000784201007387 */ /* 0x0005e60000100a00 */
[----:B------:R-:W-:-:S02]  /*21880*/  IMAD.MOV.U32 R5, RZ, RZ, R36 ;  /* 0x000000ffff057224 */ /* 0x000fc400078e0024 */
[----:B------:R-:W-:Y:S02]  /*21890*/  IMAD.MOV.U32 R9, RZ, RZ, R37 ;  /* 0x000000ffff097224 */ /* 0x000fe400078e0025 */
[----:B------:R-:W-:Y:S02]  /*218a0*/  IMAD.MOV.U32 R12, RZ, RZ, R38 ;  /* 0x000000ffff0c7224 */ /* 0x000fe400078e0026 */
[----:B------:R-:W-:Y:S01]  /*218b0*/  IMAD.MOV.U32 R8, RZ, RZ, R39 ;  /* 0x000000ffff087224 */ /* 0x000fe200078e0027 */
[C---:B--2---:R-:W-:Y:S08]  /*218c0*/  HMMA.1688.F32.TF32 R64, R48.reuse, R14, R72 ;  /* 0x0000000e3040723c */ /* 0x044ff00000081048 */
[----:B------:R-:W-:Y:S11]  /*218d0*/  HMMA.1688.F32.TF32 R36, R48, R10, R240 ;  /* 0x0000000a3024723c */ /* 0x000ff600000810f0 */
[----:B------:R-:W-:Y:S04]  /*218e0*/  @!UPT UIADD3 URZ, URZ, URZ, URZ ;  /* 0x0000003f3f3ff290 */ /* 0x000fe8000fffe03f */
[----:B------:R-:W-:Y:S04]  /*218f0*/  STL.64 [R1+0x110], R64 ;  /* 0x0001104001007387 */ /* 0x000fe80000100a00 */
[----:B------:R2:W-:Y:S04]  /*21900*/  STL.64 [R1+0x118], R66 ;  /* 0x0001184201007387 */ /* 0x0005e80000100a00 */
[----:B------:R3:W-:Y:S01]  /*21910*/  STL [R1+0xb0], R36 ;  /* 0x0000b02401007387 */ /* 0x0007e20000100800 */
[----:B------:R-:W-:Y:S01]  /*21920*/  MOV R33, R37 ;  /* 0x0000002500217202 */ /* 0x000fe20000000f00 */
[----:B------:R-:W-:-:S02]  /*21930*/  IMAD.MOV.U32 R32, RZ, RZ, R38 ;  /* 0x000000ffff207224 */ /* 0x000fc400078e0026 */
[----:B------:R-:W-:Y:S01]  /*21940*/  IMAD.MOV.U32 R0, RZ, RZ, R39 ;  /* 0x000000ffff007224 */ /* 0x000fe200078e0027 */
[C---:B--2---:R-:W-:Y:S08]  /*21950*/  HMMA.1688.F32.TF32 R64, R48.reuse, R6, R192 ;  /* 0x000000063040723c */ /* 0x044ff000000810c0 */
[----:B---3--:R-:W-:Y:S01]  /*21960*/  HMMA.1688.F32.TF32 R36, R48, R30, R68 ;  /* 0x0000001e3024723c */ /* 0x008fe20000081044 */
[----:B------:R-:W-:Y:S04]  /*21970*/  STL [R1+0x18d4], R0 ;  /* 0x0018d40001007387 */ /* 0x000fe80000100800 */
[----:B------:R-:W-:Y:S04]  /*21980*/  STL [R1+0x18d0], R32 ;  /* 0x0018d02001007387 */ /* 0x000fe80000100800 */
[----:B------:R-:W-:Y:S06]  /*21990*/  STL [R1+0x18cc], R33 ;  /* 0x0018cc2101007387 */ /* 0x000fec0000100800 */
[----:B------:R-:W-:Y:S04]  /*219a0*/  STL.64 [R1+0x2b0], R64 ;  /* 0x0002b04001007387 */ /* 0x000fe80000100a00 */
[----:B------:R-:W-:Y:S04]  /*219b0*/  STL.64 [R1+0x2b8], R66 ;  /* 0x0002b84201007387 */ /* 0x000fe80000100a00 */
[----:B------:R-:W-:Y:S01]  /*219c0*/  STL.64 [R1+0x2c0], R40 ;  /* 0x0002c02801007387 */ /* 0x000fe20000100a00 */
[----:B------:R-:W-:-:S03]  /*219d0*/  IMAD.MOV.U32 R113, RZ, RZ, R38 ;  /* 0x000000ffff717224 */ /* 0x000fc600078e0026 */
[----:B------:R2:W-:Y:S01]  /*219e0*/  STL.64 [R1+0x2c8], R42 ;  /* 0x0002c82a01007387 */ /* 0x0005e20000100a00 */
[----:B------:R-:W-:-:S03]  /*219f0*/  IMAD.MOV.U32 R112, RZ, RZ, R39 ;  /* 0x000000ffff707224 */ /* 0x000fc600078e0027 */
[----:B------:R3:W-:Y:S01]  /*21a00*/  STL.64 [R1+0x5f0], R36 ;  /* 0x0005f02401007387 */ /* 0x0007e20000100a00 */
[C---:B--2---:R-:W-:Y:S08]  /*21a10*/  HMMA.1688.F32.TF32 R40, R48.reuse, R26, R80 ;  /* 0x0000001a3028723c */ /* 0x044ff00000081050 */
[C---:B---3--:R-:W-:Y:S01]  /*21a20*/  HMMA.1688.F32.TF32 R36, R48.reuse, R22, R96 ;  /* 0x000000163024723c */ /* 0x048fe20000081060 */
[----:B------:R-:W-:Y:S04]  /*21a30*/  STL [R1+0x1884], R112 ;  /* 0x0018847001007387 */ /* 0x000fe80000100800 */
[----:B------:R-:W-:Y:S03]  /*21a40*/  STL [R1+0x1880], R113 ;  /* 0x0018807101007387 */ /* 0x000fe60000100800 */
[C---:B------:R-:W-:Y:S01]  /*21a50*/  HMMA.1688.F32.TF32 R64, R48.reuse, R122, R168 ;  /* 0x0000007a3040723c */ /* 0x040fe200000810a8 */
[----:B------:R-:W-:Y:S04]  /*21a60*/  LDS R96, [R2+0x2300] ;  /* 0x0023000002607984 */ /* 0x000fe80000000800 */
[----:B------:R-:W-:Y:S04]  /*21a70*/  LDS R98, [R2+0x3300] ;  /* 0x0033000002627984 */ /* 0x000fe80000000800 */
[----:B------:R-:W-:Y:S04]  /*21a80*/  STL.64 [R1+0x650], R40 ;  /* 0x0006502801007387 */ /* 0x000fe80000100a00 */
[----:B------:R2:W-:Y:S04]  /*21a90*/  STL.64 [R1+0x658], R42 ;  /* 0x0006582a01007387 */ /* 0x0005e80000100a00 */
[----:B------:R3:W-:Y:S04]  /*21aa0*/  STL.64 [R1+0x6c8], R38 ;  /* 0x0006c82601007387 */ /* 0x0007e80000100a00 */
[----:B------:R-:W4:Y:S04]  /*21ab0*/  LDL.LU R192, [R1+0x40] ;  /* 0x0000400001c07983 */ /* 0x000f280000300800 */
[----:B------:R-:W4:Y:S04]  /*21ac0*/  LDL.LU R193, [R1+0x44] ;  /* 0x0000440001c17983 */ /* 0x000f280000300800 */
[----:B------:R-:W4:Y:S04]  /*21ad0*/  LDL.LU R194, [R1+0x48] ;  /* 0x0000480001c27983 */ /* 0x000f280000300800 */
[----:B------:R-:W4:Y:S04]  /*21ae0*/  LDL.LU R195, [R1+0x4c] ;  /* 0x00004c0001c37983 */ /* 0x000f280000300800 */
[----:B------:R-:W1:Y:S04]  /*21af0*/  LDL.LU R104, [R1+0x2d0] ;  /* 0x0002d00001687983 */ /* 0x000e680000300800 */
[----:B------:R-:W1:Y:S04]  /*21b00*/  LDL.LU R105, [R1+0x2d4] ;  /* 0x0002d40001697983 */ /* 0x000e680000300800 */
[----:B------:R-:W1:Y:S04]  /*21b10*/  LDL.LU R106, [R1+0x2d8] ;  /* 0x0002d800016a7983 */ /* 0x000e680000300800 */
[----:B------:R-:W1:Y:S04]  /*21b20*/  LDL.LU R107, [R1+0x2dc] ;  /* 0x0002dc00016b7983 */ /* 0x000e680000300800 */
        /* <DEDUP_REMOVED lines=24> */
[----:B--2---:R-:W-:Y:S01]  /*21cb0*/  HMMA.1688.F32.TF32 R40, R48, R150, R200 ;  /* 0x000000963028723c */ /* 0x004fe200000810c8 */
[----:B------:R-:W-:-:S02]  /*21cc0*/  IMAD.MOV.U32 R120, RZ, RZ, R36 ;  /* 0x000000ffff787224 */ /* 0x000fc400078e0024 */
[----:B------:R-:W-:Y:S01]  /*21cd0*/  IMAD.MOV.U32 R121, RZ, RZ, R37 ;  /* 0x000000ffff797224 */ /* 0x000fe200078e0025 */
[----:B------:R-:W-:Y:S04]  /*21ce0*/  LDS R97, [R3+0x2300] ;  /* 0x0023000003617984 */ /* 0x000fe80000000800 */
[C---:B---3--:R-:W-:Y:S01]  /*21cf0*/  HMMA.1688.F32.TF32 R36, R48.reuse, R146, R204 ;  /* 0x000000923024723c */ /* 0x048fe200000810cc */
[----:B------:R-:W-:Y:S04]  /*21d00*/  STL [R1+0x188c], R121 ;  /* 0x00188c7901007387 */ /* 0x000fe80000100800 */
[----:B------:R-:W-:Y:S04]  /*21d10*/  STL [R1+0x1888], R120 ;  /* 0x0018887801007387 */ /* 0x000fe80000100800 */
[----:B------:R-:W-:Y:S06]  /*21d20*/  LDS R99, [R3+0x3300] ;  /* 0x0033000003637984 */ /* 0x000fec0000000800 */
[----:B------:R-:W-:Y:S04]  /*21d30*/  STL.64 [R1+0x6f0], R40 ;  /* 0x0006f02801007387 */ /* 0x000fe80000100a00 */
[----:B------:R2:W-:Y:S04]  /*21d40*/  STL.64 [R1+0x6f8], R42 ;  /* 0x0006f82a01007387 */ /* 0x0005e80000100a00 */
[----:B------:R-:W-:Y:S04]  /*21d50*/  STL.64 [R1+0x800], R36 ;  /* 0x0008002401007387 */ /* 0x000fe80000100a00 */
[----:B------:R3:W-:Y:S01]  /*21d60*/  STL.64 [R1+0x808], R38 ;  /* 0x0008082601007387 */ /* 0x0007e20000100a00 */
[C---:B--2---:R-:W-:Y:S08]  /*21d70*/  HMMA.1688.F32.TF32 R40, R48.reuse, R118, R172 ;  /* 0x000000763028723c */ /* 0x044ff000000810ac */
[----:B---3--:R-:W-:Y:S01]  /*21d80*/  HMMA.1688.F32.TF32 R36, R48, R114, R212 ;  /* 0x000000723024723c */ /* 0x008fe200000810d4 */
[----:B------:R-:W-:Y:S04]  /*21d90*/  STL.64 [R1+0x7e0], R64 ;  /* 0x0007e04001007387 */ /* 0x000fe80000100a00 */
[----:B------:R-:W-:Y:S04]  /*21da0*/  STL.64 [R1+0x7e8], R66 ;  /* 0x0007e84201007387 */ /* 0x000fe80000100a00 */
[----:B------:R-:W-:Y:S04]  /*21db0*/  LDS R64, [R2+0x2200] ;  /* 0x0022000002407984 */ /* 0x000fe80000000800 */
[----:B------:R-:W-:Y:S04]  /*21dc0*/  LDS R66, [R2+0x3200] ;  /* 0x0032000002427984 */ /* 0x000fe80000000800 */
[----:B------:R-:W-:Y:S04]  /*21dd0*/  STL.64 [R1+0x7c0], R40 ;  /* 0x0007c02801007387 */ /* 0x000fe80000100a00 */
[----:B------:R1:W-:Y:S04]  /*21de0*/  STL.64 [R1+0x7c8], R42 ;  /* 0x0007c82a01007387 */ /* 0x0003e80000100a00 */
[----:B------:R-:W-:Y:S04]  /*21df0*/  STL.64 [R1+0x7a0], R36 ;  /* 0x0007a02401007387 */ /* 0x000fe80000100a00 */
[----:B------:R2:W-:Y:S04]  /*21e00*/  STL.64 [R1+0x7a8], R38 ;  /* 0x0007a82601007387 */ /* 0x0005e80000100a00 */
[----:B------:R-:W-:Y:S04]  /*21e10*/  LDS R65, [R3+0x2200] ;  /* 0x0022000003417984 */ /* 0x000fe80000000800 */
[----:B------:R-:W3:Y:S04]  /*21e20*/  LDS R67, [R3+0x3200] ;  /* 0x0032000003437984 */ /* 0x000ee80000000800 */
[----:B------:R-:W-:Y:S04]  /*21e30*/  LDS R172, [R2+0x2380] ;  /* 0x0023800002ac7984 */ /* 0x000fe80000000800 */
[----:B------:R-:W-:Y:S04]  /*21e40*/  LDS R174, [R2+0x3380] ;  /* 0x0033800002ae7984 */ /* 0x000fe80000000800 */
[----:B------:R-:W-:Y:S04]  /*21e50*/  LDS R173, [R3+0x2380] ;  /* 0x0023800003ad7984 */ /* 0x000fe80000000800 */
[----:B------:R-:W-:Y:S01]  /*21e60*/  LDS R175, [R3+0x3380] ;  /* 0x0033800003af7984 */ /* 0x000fe20000000800 */
[C---:B-1----:R-:W-:Y:S08]  /*21e70*/  HMMA.1688.F32.TF32 R40, R52.reuse, R126, R104 ;  /* 0x0000007e3428723c */ /* 0x042ff00000081068 */
[C---:B----4-:R-:W-:Y:S08]  /*21e80*/  HMMA.1688.F32.TF32 R212, R52.reuse, R134, R176 ;  /* 0x0000008634d4723c */ /* 0x050ff000000810b0 */
[C---:B------:R-:W-:Y:S08]  /*21e90*/  HMMA.1688.F32.TF32 R48, R52.reuse, R130, R108 ;  /* 0x000000823430723c */ /* 0x040ff0000008106c */
[C---:B--2---:R-:W-:Y:S07]  /*21ea0*/  HMMA.1688.F32.TF32 R36, R52.reuse, R18, R100 ;  /* 0x000000123424723c */ /* 0x044fee0000081064 */
[----:B------:R-:W-:Y:S04]  /*21eb0*/  STL.64 [R1+0x1910], R214 ;  /* 0x001910d601007387 */ /* 0x000fe80000100a00 */
[----:B------:R-:W-:Y:S04]  /*21ec0*/  STL.64 [R1+0x1908], R212 ;  /* 0x001908d401007387 */ /* 0x000fe80000100a00 */
[----:B------:R-:W-:Y:S04]  /*21ed0*/  STL.64 [R1+0x18e0], R50 ;  /* 0x0018e03201007387 */ /* 0x000fe80000100a00 */
[----:B------:R-:W-:Y:S04]  /*21ee0*/  STL.64 [R1+0x18d8], R48 ;  /* 0x0018d83001007387 */ /* 0x000fe80000100a00 */
[----:B------:R-:W-:Y:S01]  /*21ef0*/  STL.64 [R1+0x18f0], R42 ;  /* 0x0018f02a01007387 */ /* 0x000fe20000100a00 */
[C---:B------:R-:W-:Y:S03]  /*21f00*/  HMMA.1688.F32.TF32 R240, R52.reuse, R14, R240 ;  /* 0x0000000e34f0723c */ /* 0x040fe600000810f0 */
[----:B------:R1:W-:Y:S04]  /*21f10*/  STL.64 [R1+0x18e8], R40 ;  /* 0x0018e82801007387 */ /* 0x0003e80000100a00 */
[----:B------:R-:W-:Y:S04]  /*21f20*/  STL.64 [R1+0x1900], R38 ;  /* 0x0019002601007387 */ /* 0x000fe80000100a00 */
[----:B------:R2:W-:Y:S01]  /*21f30*/  STL.64 [R1+0x18f8], R36 ;  /* 0x0018f82401007387 */ /* 0x0005e20000100a00 */
[C---:B-1----:R-:W-:Y:S08]  /*21f40*/  HMMA.1688.F32.TF32 R40, R52.reuse, R34, R192 ;  /* 0x000000223428723c */ /* 0x042ff000000810c0 */
[C---:B--2---:R-:W-:Y:S08]  /*21f50*/  HMMA.1688.F32.TF32 R36, R52.reuse, R10, R88 ;  /* 0x0000000a3424723c */ /* 0x044ff00000081058 */
[----:B------:R-:W-:Y:S01]  /*21f60*/  HMMA.1688.F32.TF32 R48, R52, R6, R72 ;  /* 0x000000063430723c */ /* 0x000fe20000081048 */
[----:B------:R-:W-:Y:S04]  /*21f70*/  STL.64 [R1+0x1920], R242 ;  /* 0x001920f201007387 */ /* 0x000fe80000100a00 */
[----:B------:R-:W-:Y:S04]  /*21f80*/  STL.64 [R1+0x1918], R240 ;  /* 0x001918f001007387 */ /* 0x000fe80000100a00 */
[----:B------:R-:W-:Y:S04]  /*21f90*/  LDS R72, [R2+0x2280] ;  /* 0x0022800002487984 */ /* 0x000fe80000000800 */
[----:B------:R-:W-:Y:S04]  /*21fa0*/  LDS R74, [R2+0x3280] ;  /* 0x00328000024a7984 */ /* 0x000fe80000000800 */
[----:B------:R1:W-:Y:S01]  /*21fb0*/  STL [R1+0x60], R36 ;  /* 0x0000602401007387 */ /* 0x0003e20000100800 */
[----:B------:R-:W-:Y:S01]  /*21fc0*/  MOV R0, R37 ;  /* 0x0000002500007202 */ /* 0x000fe20000000f00 */
[----:B------:R-:W-:-:S02]  /*21fd0*/  IMAD.MOV.U32 R32, RZ, RZ, R38 ;  /* 0x000000ffff207224 */ /* 0x000fc400078e0026 */
[----:B------:R-:W-:Y:S01]  /*21fe0*/  IMAD.MOV.U32 R33, RZ, RZ, R39 ;  /* 0x000000ffff217224 */ /* 0x000fe200078e0027 */
[----:B------:R-:W-:Y:S04]  /*21ff0*/  LDS R73, [R3+0x2280] ;  /* 0x0022800003497984 */ /* 0x000fe80000000800 */
[----:B------:R-:W-:Y:S04]  /*22000*/  STL.64 [R1+0xa0], R48 ;  /* 0x0000a03001007387 */ /* 0x000fe80000100a00 */
[----:B------:R-:W-:Y:S04]  /*22010*/  STL.64 [R1+0xa8], R50 ;  /* 0x0000a83201007387 */ /* 0x000fe80000100a00 */
[----:B------:R-:W-:Y:S04]  /*22020*/  STL.64 [R1+0x150], R40 ;  /* 0x0001502801007387 */ /* 0x000fe80000100a00 */
[----:B------:R2:W-:Y:S04]  /*22030*/  STL.64 [R1+0x158], R42 ;  /* 0x0001582a01007387 */ /* 0x0005e80000100a00 */
[----:B------:R-:W4:Y:S04]  /*22040*/  LDL.LU R192, [R1+0x90] ;  /* 0x0000900001c07983 */ /* 0x000f280000300800 */
[----:B------:R-:W4:Y:S04]  /*22050*/  LDL.LU R193, [R1+0x94] ;  /* 0x0000940001c17983 */ /* 0x000f280000300800 */
[----:B------:R-:W4:Y:S04]  /*22060*/  LDL.LU R194, [R1+0x98] ;  /* 0x0000980001c27983 */ /* 0x000f280000300800 */
[----:B------:R-:W4:Y:S04]  /*22070*/  LDL.LU R195, [R1+0x9c] ;  /* 0x00009c0001c37983 */ /* 0x000f280000300800 */
[----:B------:R-:W3:Y:S04]  /*22080*/  LDL.LU R104, [R1+0x140] ;  /* 0x0001400001687983 */ /* 0x000ee80000300800 */
        /* <DEDUP_REMOVED lines=31> */
[C---:B-1----:R-:W-:Y:S03]  /*22280*/  HMMA.1688.F32.TF32 R36, R52.reuse, R30, R44 ;  /* 0x0000001e3424723c */ /* 0x042fe6000008102c */
[----:B------:R-:W1:Y:S11]  /*22290*/  LDS R75, [R3+0x3280] ;  /* 0x00328000034b7984 */ /* 0x000e760000000800 */
[----:B------:R-:W-:Y:S10]  /*222a0*/  @!UPT UIADD3 URZ, URZ, URZ, URZ ;  /* 0x0000003f3f3ff290 */ /* 0x000ff4000fffe03f */
[----:B------:R-:W-:Y:S02]  /*222b0*/  IMAD.MOV.U32 R121, RZ, RZ, R36 ;  /* 0x000000ffff797224 */ /* 0x000fe400078e0024 */
[----:B------:R-:W-:Y:S02]  /*222c0*/  IMAD.MOV.U32 R120, RZ, RZ, R37 ;  /* 0x000000ffff787224 */ /* 0x000fe400078e0025 */
[----:B------:R-:W-:Y:S02]  /*222d0*/  IMAD.MOV.U32 R112, RZ, RZ, R38 ;  /* 0x000000ffff707224 */ /* 0x000fe400078e0026 */
[----:B------:R-:W-:Y:S02]  /*222e0*/  IMAD.MOV.U32 R113, RZ, RZ, R39 ;  /* 0x000000ffff717224 */ /* 0x000fe400078e0027 */
[C---:B------:R-:W-:Y:S01]  /*222f0*/  HMMA.1688.F32.TF32 R36, R52.reuse, R26, R56 ;  /* 0x0000001a3424723c */ /* 0x040fe20000081038 */
[----:B------:R-:W-:Y:S04]  /*22300*/  STL [R1+0x189c], R120 ;  /* 0x00189c7801007387 */ /* 0x000fe80000100800 */
[----:B------:R-:W-:Y:S03]  /*22310*/  STL [R1+0x1898], R121 ;  /* 0x0018987901007387 */ /* 0x000fe60000100800 */
[C---:B------:R-:W-:Y:S01]  /*22320*/  HMMA.1688.F32.TF32 R44, R52.reuse, R22, R60 ;  /* 0x00000016342c723c */ /* 0x040fe2000008103c */
[----:B------:R-:W-:Y:S04]  /*22330*/  STL [R1+0x1894], R112 ;  /* 0x0018947001007387 */ /* 0x000fe80000100800 */
[----:B------:R-:W-:Y:S03]  /*22340*/  STL [R1+0x1890], R113 ;  /* 0x0018907101007387 */ /* 0x000fe60000100800 */
[C---:B--2---:R-:W-:Y:S07]  /*22350*/  HMMA.1688.F32.TF32 R40, R52.reuse, R150, R184 ;  /* 0x000000963428723c */ /* 0x044fee00000810b8 */
[----:B------:R-:W-:Y:S04]  /*22360*/  STL.64 [R1+0x530], R36 ;  /* 0x0005302401007387 */ /* 0x000fe80000100a00 */
[----:B------:R2:W-:Y:S02]  /*22370*/  STL.64 [R1+0x538], R38 ;  /* 0x0005382601007387 */ /* 0x0005e40000100a00 */
[C---:B--2---:R-:W-:Y:S02]  /*22380*/  HMMA.1688.F32.TF32 R36, R52.reuse, R146, R208 ;  /* 0x000000923424723c */ /* 0x044fe400000810d0 */
[----:B------:R-:W-:Y:S04]  /*22390*/  STL.64 [R1+0x5b0], R44 ;  /* 0x0005b02c01007387 */ /* 0x000fe80000100a00 */
[----:B------:R2:W-:Y:S04]  /*223a0*/  STL.64 [R1+0x5b8], R46 ;  /* 0x0005b82e01007387 */ /* 0x0005e80000100a00 */
[----:B------:R-:W-:Y:S04]  /*223b0*/  STL.64 [R1+0x620], R40 ;  /* 0x0006202801007387 */ /* 0x000fe80000100a00 */
[----:B------:R1:W-:Y:S01]  /*223c0*/  STL.64 [R1+0x628], R42 ;  /* 0x0006282a01007387 */ /* 0x0003e20000100a00 */
[C---:B--2---:R-:W-:Y:S08]  /*223d0*/  HMMA.1688.F32.TF32 R44, R52.reuse, R122, R216 ;  /* 0x0000007a342c723c */ /* 0x044ff000000810d8 */
[----:B------:R-:W-:Y:S01]  /*223e0*/  STL.64 [R1+0x770], R36 ;  /* 0x0007702401007387 */ /* 0x000fe20000100a00 */
[C---:B-1----:R-:W-:Y:S03]  /*223f0*/  HMMA.1688.F32.TF32 R40, R52.reuse, R118, R220 ;  /* 0x000000763428723c */ /* 0x042fe600000810dc */
[----:B------:R1:W-:Y:S05]  /*22400*/  STL.64 [R1+0x778], R38 ;  /* 0x0007782601007387 */ /* 0x0003ea0000100a00 */
[----:B-1----:R-:W-:Y:S06]  /*22410*/  HMMA.1688.F32.TF32 R36, R52, R114, R228 ;  /* 0x000000723424723c */ /* 0x002fec00000810e4 */
[----:B------:R-:W-:Y:S04]  /*22420*/  STL.64 [R1+0x760], R44 ;  /* 0x0007602c01007387 */ /* 0x000fe80000100a00 */
[----:B------:R1:W-:Y:S05]  /*22430*/  STL.64 [R1+0x768], R46 ;  /* 0x0007682e01007387 */ /* 0x0003ea0000100a00 */
[----:B------:R-:W-:Y:S04]  /*22440*/  STL.64 [R1+0x750], R40 ;  /* 0x0007502801007387 */ /* 0x000fe80000100a00 */
[----:B------:R-:W-:Y:S04]  /*22450*/  STL.64 [R1+0x758], R42 ;  /* 0x0007582a01007387 */ /* 0x000fe80000100a00 */
[----:B------:R-:W-:Y:S04]  /*22460*/  STL.64 [R1+0x740], R36 ;  /* 0x0007402401007387 */ /* 0x000fe80000100a00 */
[----:B------:R2:W-:Y:S01]  /*22470*/  STL.64 [R1+0x748], R38 ;  /* 0x0007482601007387 */ /* 0x0005e20000100a00 */
[C---:B---3--:R-:W-:Y:S08]  /*22480*/  HMMA.1688.F32.TF32 R76, R64.reuse, R126, R76 ;  /* 0x0000007e404c723c */ /* 0x048ff0000008104c */
[C---:B----4-:R-:W-:Y:S08]  /*22490*/  HMMA.1688.F32.TF32 R88, R64.reuse, R134, R88 ;  /* 0x000000864058723c */ /* 0x050ff00000081058 */
[C---:B------:R-:W-:Y:S08]  /*224a0*/  HMMA.1688.F32.TF32 R80, R64.reuse, R130, R92 ;  /* 0x000000824050723c */ /* 0x040ff0000008105c */
[C---:B-1----:R-:W-:Y:S07]  /*224b0*/  HMMA.1688.F32.TF32 R44, R64.reuse, R18, R196 ;  /* 0x00000012402c723c */ /* 0x042fee00000810c4 */
[----:B------:R-:W-:Y:S04]  /*224c0*/  STL.64 [R1+0x1930], R90 ;  /* 0x0019305a01007387 */ /* 0x000fe80000100a00 */
[----:B------:R-:W-:Y:S04]  /*224d0*/  STL.64 [R1+0x1928], R88 ;  /* 0x0019285801007387 */ /* 0x000fe80000100a00 */
[----:B------:R-:W-:Y:S04]  /*224e0*/  STL.64 [R1+0x1950], R82 ;  /* 0x0019505201007387 */ /* 0x000fe80000100a00 */
[----:B------:R-:W-:Y:S01]  /*224f0*/  STL.64 [R1+0x1948], R80 ;  /* 0x0019485001007387 */ /* 0x000fe20000100a00 */
[----:B--2---:R-:W-:Y:S03]  /*22500*/  HMMA.1688.F32.TF32 R36, R64, R34, R100 ;  /* 0x000000224024723c */ /* 0x004fe60000081064 */
[----:B------:R-:W-:Y:S04]  /*22510*/  STL.64 [R1+0x1960], R78 ;  /* 0x0019604e01007387 */ /* 0x000fe80000100a00 */
[----:B------:R-:W-:Y:S04]  /*22520*/  STL.64 [R1+0x1958], R76 ;  /* 0x0019584c01007387 */ /* 0x000fe80000100a00 */
[----:B------:R-:W-:Y:S04]  /*22530*/  STL.64 [R1+0x1970], R46 ;  /* 0x0019702e01007387 */ /* 0x000fe80000100a00 */
[----:B------:R-:W-:Y:S08]  /*22540*/  STL.64 [R1+0x1968], R44 ;  /* 0x0019682c01007387 */ /* 0x000ff00000100a00 */
[----:B------:R-:W-:Y:S01]  /*22550*/  STL.64 [R1+0x50], R36 ;  /* 0x0000502401007387 */ /* 0x000fe20000100a00 */
[----:B------:R-:W-:-:S03]  /*22560*/  MOV R252, R39 ;  /* 0x0000002700fc7202 */ /* 0x000fc60000000f00 */
[----:B------:R1:W-:Y:S02]  /*22570*/  STL [R1+0x58], R38 ;  /* 0x0000582601007387 */ /* 0x0003e40000100800 */
[C---:B-1----:R-:W-:Y:S11]  /*22580*/  HMMA.1688.F32.TF32 R36, R64.reuse, R30, R192 ;  /* 0x0000001e4024723c */ /* 0x042ff600000810c0 */
[----:B------:R-:W-:Y:S11]  /*22590*/  @!UPT UIADD3 URZ, URZ, URZ, URZ ;  /* 0x0000003f3f3ff290 */ /* 0x000ff6000fffe03f */
[----:B------:R-:W-:Y:S01]  /*225a0*/  @!UPT UIADD3 URZ, URZ, URZ, URZ ;  /* 0x0000003f3f3ff290 */ /* 0x000fe2000fffe03f */
[----:B------:R1:W-:Y:S04]  /*225b0*/  STL.64 [R1+0x148], R38 ;  /* 0x0001482601007387 */ /* 0x0003e80000100a00 */
[----:B------:R-:W2:Y:S04]  /*225c0*/  LDL.LU R192, [R1+0x230] ;  /* 0x0002300001c07983 */ /* 0x000ea80000300800 */
[----:B------:R-:W2:Y:S04]  /*225d0*/  LDL.LU R193, [R1+0x234] ;  /* 0x0002340001c17983 */ /* 0x000ea80000300800 */
[----:B------:R-:W2:Y:S04]  /*225e0*/  LDL.LU R194, [R1+0x238] ;  /* 0x0002380001c27983 */ /* 0x000ea80000300800 */
[----:B------:R-:W2:Y:S04]  /*225f0*/  LDL.LU R195, [R1+0x23c] ;  /* 0x00023c0001c37983 */ /* 0x000ea80000300800 */
[----:B------:R-:W3:Y:S04]  /*22600*/  LDL.LU R100, [R1+0x290] ;  /* 0x0002900001647983 */ /* 0x000ee80000300800 */
[----:B------:R-:W3:Y:S04]  /*22610*/  LDL.LU R101, [R1+0x294] ;  /* 0x0002940001657983 */ /* 0x000ee80000300800 */
[----:B------:R-:W3:Y:S04]  /*22620*/  LDL.LU R102, [R1+0x298] ;  /* 0x0002980001667983 */ /* 0x000ee80000300800 */
[----:B------:R-:W3:Y:S04]  /*22630*/  LDL.LU R103, [R1+0x29c] ;  /* 0x00029c0001677983 */ /* 0x000ee80000300800 */
[----:B------:R-:W1:Y:S04]  /*22640*/  LDL.LU R152, [R1+0x30] ;  /* 0x0000300001987983 */ /* 0x000e680000300800 */
[----:B------:R-:W1:Y:S04]  /*22650*/  LDL.LU R153, [R1+0x34] ;  /* 0x0000340001997983 */ /* 0x000e680000300800 */
[----:B------:R-:W1:Y:S04]  /*22660*/  LDL.LU R154, [R1+0x38] ;  /* 0x00003800019a7983 */ /* 0x000e680000300800 */
[----:B------:R-:W1:Y:S01]  /*22670*/  LDL.LU R155, [R1+0x3c] ;  /* 0x00003c00019b7983 */ /* 0x000e620000300800 */
[C---:B------:R-:W-:Y:S03]  /*22680*/  HMMA.1688.F32.TF32 R228, R64.reuse, R6, R104 ;  /* 0x0000000640e4723c */ /* 0x040fe60000081068 */
[----:B------:R-:W4:Y:S04]  /*22690*/  LDL.LU R104, [R1+0x310] ;  /* 0x0003100001687983 */ /* 0x000f280000300800 */
[----:B------:R-:W4:Y:S01]  /*226a0*/  LDL.LU R105, [R1+0x314] ;  /* 0x0003140001697983 */ /* 0x000f220000300800 */
[C---:B------:R-:W-:Y:S03]  /*226b0*/  HMMA.1688.F32.TF32 R52, R64.reuse, R14, R176 ;  /* 0x0000000e4034723c */ /* 0x040fe600000810b0 */
[----:B------:R-:W4:Y:S04]  /*226c0*/  LDL.LU R106, [R1+0x318] ;  /* 0x00031800016a7983 */ /* 0x000f280000300800 */
[----:B------:R-:W4:Y:S04]  /*226d0*/  LDL.LU R107, [R1+0x31c] ;  /* 0x00031c00016b7983 */ /* 0x000f280000300800 */
[----:B------:R-:W2:Y:S04]  /*226e0*/  LDL.LU R176, [R1+0x3f0] ;  /* 0x0003f00001b07983 */ /* 0x000ea80000300800 */
        /* <DEDUP_REMOVED lines=14> */
[----:B------:R-:W2:Y:S01]  /*227d0*/  LDL.LU R95, [R1+0x49c] ;  /* 0x00049c00015f7983 */ /* 0x000ea20000300800 */
[----:B------:R-:W-:Y:S03]  /*227e0*/  HMMA.1688.F32.TF32 R56, R64, R10, R108 ;  /* 0x0000000a4038723c */ /* 0x000fe6000008106c */
        /* <DEDUP_REMOVED lines=8> */
[----:B------:R-:W-:-:S02]  /*22870*/  IMAD.MOV.U32 R112, RZ, RZ, R36 ;  /* 0x000000ffff707224 */ /* 0x000fc400078e0024 */
[----:B------:R-:W-:-:S05]  /*22880*/  IMAD.MOV.U32 R113, RZ, RZ, R37 ;  /* 0x000000ffff717224 */ /* 0x000fca00078e0025 */
[----:B------:R-:W-:Y:S04]  /*22890*/  STL [R1+0x18a4], R113 ;  /* 0x0018a47101007387 */ /* 0x000fe80000100800 */
[----:B------:R-:W-:Y:S01]  /*228a0*/  STL [R1+0x18a0], R112 ;  /* 0x0018a07001007387 */ /* 0x000fe20000100800 */
[C---:B------:R-:W-:Y:S08]  /*228b0*/  HMMA.1688.F32.TF32 R40, R64.reuse, R150, R188 ;  /* 0x000000964028723c */ /* 0x040ff000000810bc */
[C---:B------:R-:W-:Y:S08]  /*228c0*/  HMMA.1688.F32.TF32 R44, R64.reuse, R122, R232 ;  /* 0x0000007a402c723c */ /* 0x040ff000000810e8 */
[C---:B-1----:R-:W-:Y:S11]  /*228d0*/  HMMA.1688.F32.TF32 R36, R64.reuse, R26, R152 ;  /* 0x0000001a4024723c */ /* 0x042ff60000081098 */
[----:B------:R-:W-:Y:S11]  /*228e0*/  @!UPT UIADD3 URZ, URZ, URZ, URZ ;  /* 0x0000003f3f3ff290 */ /* 0x000ff6000fffe03f */
[----:B------:R-:W-:Y:S01]  /*228f0*/  @!UPT UIADD3 URZ, URZ, URZ, URZ ;  /* 0x0000003f3f3ff290 */ /* 0x000fe2000fffe03f */
[----:B------:R1:W-:Y:S01]  /*22900*/  STL.64 [R1+0x190], R36 ;  /* 0x0001902401007387 */ /* 0x0003e20000100a00 */
[----:B------:R-:W-:Y:S02]  /*22910*/  IMAD.MOV.U32 R120, RZ, RZ, R38 ;  /* 0x000000ffff787224 */ /* 0x000fe400078e0026 */
[----:B------:R-:W-:Y:S02]  /*22920*/  IMAD.MOV.U32 R121, RZ, RZ, R39 ;  /* 0x000000ffff797224 */ /* 0x000fe400078e0027 */
[C---:B-1----:R-:W-:Y:S01]  /*22930*/  HMMA.1688.F32.TF32 R36, R64.reuse, R22, R84 ;  /* 0x000000164024723c */ /* 0x042fe20000081054 */
[----:B------:R-:W-:Y:S04]  /*22940*/  STL [R1+0x18ac], R120 ;  /* 0x0018ac7801007387 */ /* 0x000fe80000100800 */
[----:B------:R-:W-:Y:S11]  /*22950*/  STL [R1+0x18a8], R121 ;  /* 0x0018a87901007387 */ /* 0x000ff60000100800 */
[----:B------:R-:W-:Y:S07]  /*22960*/  @!UPT UIADD3 URZ, URZ, URZ, URZ ;  /* 0x0000003f3f3ff290 */ /* 0x000fee000fffe03f */
[----:B------:R-:W-:Y:S01]  /*22970*/  STL [R1+0x2a0], R36 ;  /* 0x0002a02401007387 */ /* 0x000fe20000100800 */
[----:B------:R-:W-:Y:S02]  /*22980*/  IMAD.MOV.U32 R117, RZ, RZ, R37 ;  /* 0x000000ffff757224 */ /* 0x000fe400078e0025 */
[----:B------:R-:W-:Y:S01]  /*22990*/  IMAD.MOV.U32 R116, RZ, RZ, R38 ;  /* 0x000000ffff747224 */ /* 0x000fe200078e0026 */
[----:B------:R1:W-:Y:S02]  /*229a0*/  STL [R1+0x2ac], R39 ;  /* 0x0002ac2701007387 */ /* 0x0003e40000100800 */
[C---:B-1----:R-:W-:Y:S02]  /*229b0*/  HMMA.1688.F32.TF32 R36, R64.reuse, R146, R224 ;  /* 0x000000924024723c */ /* 0x042fe400000810e0 */
[----:B------:R-:W-:Y:S04]  /*229c0*/  STL [R1+0x18bc], R117 ;  /* 0x0018bc7501007387 */ /* 0x000fe80000100800 */
[----:B------:R-:W-:Y:S04]  /*229d0*/  STL [R1+0x18b8], R116 ;  /* 0x0018b87401007387 */ /* 0x000fe80000100800 */
[----:B------:R-:W-:Y:S04]  /*229e0*/  STL.64 [R1+0x400], R40 ;  /* 0x0004002801007387 */ /* 0x000fe80000100a00 */
[----:B------:R1:W-:Y:S09]  /*229f0*/  STL.64 [R1+0x408], R42 ;  /* 0x0004082a01007387 */ /* 0x0003f20000100a00 */
[----:B------:R-:W-:Y:S01]  /*22a00*/  STL.64 [R1+0x6b0], R36 ;  /* 0x0006b02401007387 */ /* 0x000fe20000100a00 */
[C---:B-1----:R-:W-:Y:S03]  /*22a10*/  HMMA.1688.F32.TF32 R40, R64.reuse, R118, R236 ;  /* 0x000000764028723c */ /* 0x042fe600000810ec */
[----:B------:R1:W-:Y:S05]  /*22a20*/  STL.64 [R1+0x6b8], R38 ;  /* 0x0006b82601007387 */ /* 0x0003ea0000100a00 */
[----:B-1----:R-:W-:Y:S01]  /*22a30*/  HMMA.1688.F32.TF32 R36, R64, R114, R136 ;  /* 0x000000724024723c */ /* 0x002fe20000081088 */
[----:B------:R-:W-:Y:S04]  /*22a40*/  STL.64 [R1+0x6a0], R44 ;  /* 0x0006a02c01007387 */ /* 0x000fe80000100a00 */
[----:B------:R-:W-:Y:S10]  /*22a50*/  STL.64 [R1+0x6a8], R46 ;  /* 0x0006a82e01007387 */ /* 0x000ff40000100a00 */
[----:B------:R1:W-:Y:S01]  /*22a60*/  STL.64 [R1+0x690], R40 ;  /* 0x0006902801007387 */ /* 0x0003e20000100a00 */
[C---:B--2---:R-:W-:Y:S03]  /*22a70*/  HMMA.1688.F32.TF32 R232, R72.reuse, R30, R192 ;  /* 0x0000001e48e8723c */ /* 0x044fe600000810c0 */
[----:B------:R2:W-:Y:S05]  /*22a80*/  STL.64 [R1+0x698], R42 ;  /* 0x0006982a01007387 */ /* 0x0005ea0000100a00 */
[C---:B------:R-:W-:Y:S01]  /*22a90*/  HMMA.1688.F32.TF32 R136, R72.reuse, R126, R92 ;  /* 0x0000007e4888723c */ /* 0x040fe2000008105c */
[----:B------:R-:W-:Y:S04]  /*22aa0*/  STL.64 [R1+0x670], R36 ;  /* 0x0006702401007387 */ /* 0x000fe80000100a00 */
[----:B------:R1:W-:Y:S03]  /*22ab0*/  STL.64 [R1+0x678], R38 ;  /* 0x0006782601007387 */ /* 0x0003e60000100a00 */
[C---:B------:R-:W-:Y:S01]  /*22ac0*/  HMMA.1688.F32.TF32 R92, R72.reuse, R10, R108 ;  /* 0x0000000a485c723c */ /* 0x040fe2000008106c */
[----:B------:R-:W4:Y:S04]  /*22ad0*/  LDL.LU R192, [R1+0x360] ;  /* 0x0003600001c07983 */ /* 0x000f280000300800 */
[----:B------:R-:W4:Y:S04]  /*22ae0*/  LDL.LU R193, [R1+0x364] ;  /* 0x0003640001c17983 */ /* 0x000f280000300800 */
[----:B------:R-:W4:Y:S04]  /*22af0*/  LDL.LU R194, [R1+0x368] ;  /* 0x0003680001c27983 */ /* 0x000f280000300800 */
[----:B------:R-:W4:Y:S01]  /*22b00*/  LDL.LU R195, [R1+0x36c] ;  /* 0x00036c0001c37983 */ /* 0x000f220000300800 */
[C---:B------:R-:W-:Y:S03]  /*22b10*/  HMMA.1688.F32.TF32 R168, R72.reuse, R18, R196 ;  /* 0x0000001248a8723c */ /* 0x040fe600000810c4 */
        /* <DEDUP_REMOVED lines=8> */
[C---:B---3--:R-:W-:Y:S03]  /*22ba0*/  HMMA.1688.F32.TF32 R68, R72.reuse, R34, R100 ;  /* 0x000000224844723c */ /* 0x048fe60000081064 */
        /* <DEDUP_REMOVED lines=16> */
[----:B-1----:R-:W3:Y:S04]  /*22cb0*/  LDL.LU R40, [R1+0x1b0] ;  /* 0x0001b00001287983 */ /* 0x002ee80000300800 */
[----:B------:R-:W3:Y:S04]  /*22cc0*/  LDL.LU R41, [R1+0x1b4] ;  /* 0x0001b40001297983 */ /* 0x000ee80000300800 */
[----:B--2---:R-:W3:Y:S04]  /*22cd0*/  LDL.LU R42, [R1+0x1b8] ;  /* 0x0001b800012a7983 */ /* 0x004ee80000300800 */
[----:B------:R-:W3:Y:S04]  /*22ce0*/  LDL.LU R43, [R1+0x1bc] ;  /* 0x0001bc00012b7983 */ /* 0x000ee80000300800 */
[----:B------:R-:W2:Y:S04]  /*22cf0*/  LDL.LU R200, [R1] ;  /* 0x0000000001c87983 */ /* 0x000ea80000300800 */
        /* <DEDUP_REMOVED lines=17> */
[----:B------:R-:W2:Y:S01]  /*22e10*/  LDL.LU R165, [R1+0x5c4] ;  /* 0x0005c40001a57983 */ /* 0x000ea20000300800 */
[C---:B------:R-:W-:Y:S03]  /*22e20*/  HMMA.1688.F32.TF32 R84, R72.reuse, R14, R176 ;  /* 0x0000000e4854723c */ /* 0x040fe600000810b0 */
[----:B------:R-:W2:Y:S04]  /*22e30*/  LDL.LU R166, [R1+0x5c8] ;  /* 0x0005c80001a67983 */ /* 0x000ea80000300800 */
[----:B------:R-:W2:Y:S01]  /*22e40*/  LDL.LU R167, [R1+0x5cc] ;  /* 0x0005cc0001a77983 */ /* 0x000ea20000300800 */
[C---:B----4-:R-:W-:Y:S03]  /*22e50*/  HMMA.1688.F32.TF32 R60, R72.reuse, R6, R104 ;  /* 0x00000006483c723c */ /* 0x050fe60000081068 */
        /* <DEDUP_REMOVED lines=8> */
[----:B------:R-:W-:Y:S04]  /*22ee0*/  STL [R1+0x1874], R232 ;  /* 0x001874e801007387 */ /* 0x000fe80000100800 */
[----:B------:R-:W-:Y:S04]  /*22ef0*/  STL [R1+0x1870], R233 ;  /* 0x001870e901007387 */ /* 0x000fe80000100800 */
[----:B------:R-:W-:Y:S04]  /*22f00*/  STL [R1+0x186c], R234 ;  /* 0x00186cea01007387 */ /* 0x000fe80000100800 */
[----:B------:R-:W-:Y:S01]  /*22f10*/  STL [R1+0x1868], R235 ;  /* 0x001868eb01007387 */ /* 0x000fe20000100800 */
[C---:B------:R-:W-:Y:S08]  /*22f20*/  HMMA.1688.F32.TF32 R160, R72.reuse, R134, R160 ;  /* 0x0000008648a0723c */ /* 0x040ff000000810a0 */
[C---:B---3--:R-:W-:Y:S11]  /*22f30*/  HMMA.1688.F32.TF32 R36, R72.reuse, R26, R40 ;  /* 0x0000001a4824723c */ /* 0x048ff60000081028 */
[----:B------:R-:W-:Y:S11]  /*22f40*/  @!UPT UIADD3 URZ, URZ, URZ, URZ ;  /* 0x0000003f3f3ff290 */ /* 0x000ff6000fffe03f */
[----:B------:R-:W-:Y:S02]  /*22f50*/  @!UPT UIADD3 URZ, URZ, URZ, URZ ;  /* 0x0000003f3f3ff290 */ /* 0x000fe4000fffe03f */
[----:B------:R-:W-:Y:S01]  /*22f60*/  MOV R120, R36 ;  /* 0x0000002400787202 */ /* 0x000fe20000000f00 */
[----:B------:R-:W-:Y:S02]  /*22f70*/  IMAD.MOV.U32 R121, RZ, RZ, R37 ;  /* 0x000000ffff797224 */ /* 0x000fe400078e0025 */
[----:B------:R-:W-:Y:S02]  /*22f80*/  IMAD.MOV.U32 R113, RZ, RZ, R38 ;  /* 0x000000ffff717224 */ /* 0x000fe400078e0026 */
[----:B------:R-:W-:Y:S02]  /*22f90*/  IMAD.MOV.U32 R112, RZ, RZ, R39 ;  /* 0x000000ffff707224 */ /* 0x000fe400078e0027 */
[----:B--2---:R-:W-:Y:S01]  /*22fa0*/  HMMA.1688.F32.TF32 R36, R72, R22, R48 ;  /* 0x000000164824723c */ /* 0x004fe20000081030 */
[----:B------:R-:W-:Y:S04]  /*22fb0*/  STL [R1+0x18c8], R113 ;  /* 0x0018c87101007387 */ /* 0x000fe80000100800 */
[----:B------:R-:W-:Y:S04]  /*22fc0*/  STL [R1+0x18c4], R121 ;  /* 0x0018c47901007387 */ /* 0x000fe80000100800 */
[----:B------:R-:W-:Y:S11]  /*22fd0*/  STL [R1+0x18c0], R120 ;  /* 0x0018c07801007387 */ /* 0x000ff60000100800 */
[----:B------:R-:W-:Y:S03]  /*22fe0*/  @!UPT UIADD3 URZ, URZ, URZ, URZ ;  /* 0x0000003f3f3ff290 */ /* 0x000fe6000fffe03f */
[----:B------:R-:W-:Y:S01]  /*22ff0*/  STL [R1+0x164], R37 ;  /* 0x0001642501007387 */ /* 0x000fe20000100800 */
[----:B------:R-:W-:-:S03]  /*23000*/  IMAD.MOV.U32 R116, RZ, RZ, R36 ;  /* 0x000000ffff747224 */ /* 0x000fc600078e0024 */
[----:B------:R1:W-:Y:S02]  /*23010*/  STL.64 [R1+0x168], R38 ;  /* 0x0001682601007387 */ /* 0x0003e40000100a00 */
[C---:B-1----:R-:W-:Y:S08]  /*23020*/  HMMA.1688.F32.TF32 R36, R72.reuse, R150, R212 ;  /* 0x000000964824723c */ /* 0x042ff000000810d4 */
[C---:B------:R-:W-:Y:S08]  /*23030*/  HMMA.1688.F32.TF32 R44, R72.reuse, R146, R204 ;  /* 0x00000092482c723c */ /* 0x040ff000000810cc */
[----:B------:R-:W-:Y:S08]  /*23040*/  HMMA.1688.F32.TF32 R40, R72, R122, R200 ;  /* 0x0000007a4828723c */ /* 0x000ff000000810c8 */
[----:B------:R-:W-:Y:S01]  /*23050*/  IMAD.MOV.U32 R113, RZ, RZ, R36 ;  /* 0x000000ffff717224 */ /* 0x000fe200078e0024 */
[----:B------:R-:W-:Y:S01]  /*23060*/  MOV R120, R38 ;  /* 0x0000002600787202 */ /* 0x000fe20000000f00 */
[----:B------:R-:W-:-:S02]  /*23070*/  IMAD.MOV.U32 R121, RZ, RZ, R37 ;  /* 0x000000ffff797224 */ /* 0x000fc400078e0025 */
[----:B------:R-:W-:Y:S02]  /*23080*/  IMAD.MOV.U32 R117, RZ, RZ, R39 ;  /* 0x000000ffff757224 */ /* 0x000fe400078e0027 */
[----:B------:R-:W-:Y:S01]  /*23090*/  HMMA.1688.F32.TF32 R36, R72, R118, R248 ;  /* 0x000000764824723c */ /* 0x000fe200000810f8 */
[----:B------:R-:W-:Y:S04]  /*230a0*/  STL.64 [R1+0x5e0], R44 ;  /* 0x0005e02c01007387 */ /* 0x000fe80000100a00 */
[----:B------:R-:W-:Y:S04]  /*230b0*/  STL.64 [R1+0x5e8], R46 ;  /* 0x0005e82e01007387 */ /* 0x000fe80000100a00 */
[----:B------:R-:W-:Y:S04]  /*230c0*/  STL.64 [R1+0x5d0], R40 ;  /* 0x0005d02801007387 */ /* 0x000fe80000100a00 */
[----:B------:R-:W-:Y:S10]  /*230d0*/  STL.64 [R1+0x5d8], R42 ;  /* 0x0005d82a01007387 */ /* 0x000ff40000100a00 */
[----:B------:R1:W-:Y:S01]  /*230e0*/  STL.64 [R1+0x520], R36 ;  /* 0x0005202401007387 */ /* 0x0003e20000100a00 */
[----:B------:R-:W-:-:S02]  /*230f0*/  IMAD.MOV.U32 R145, RZ, RZ, R38 ;  /* 0x000000ffff917224 */ /* 0x000fc400078e0026 */
[----:B------:R-:W-:Y:S02]  /*23100*/  IMAD.MOV.U32 R144, RZ, RZ, R39 ;  /* 0x000000ffff907224 */ /* 0x000fe400078e0027 */
[----:B-1----:R-:W-:Y:S01]  /*23110*/  HMMA.1688.F32.TF32 R36, R72, R114, R244 ;  /* 0x000000724824723c */ /* 0x002fe200000810f4 */
[----:B------:R-:W-:Y:S02]  /*23120*/  IMAD.MOV.U32 R214, RZ, RZ, R148 ;  /* 0x000000ffffd67224 */ /* 0x000fe400078e0094 */
[----:B------:R-:W-:Y:S01]  /*23130*/  IMAD.MOV.U32 R215, RZ, RZ, R149 ;  /* 0x000000ffffd77224 */ /* 0x000fe200078e0095 */
[----:B------:R-:W-:Y:S01]  /*23140*/  MOV R49, R129 ;  /* 0x0000008100317202 */ /* 0x000fe20000000f00 */
[----:B------:R-:W-:Y:S02]  /*23150*/  IMAD.MOV.U32 R48, RZ, RZ, R128 ;  /* 0x000000ffff307224 */ /* 0x000fe400078e0080 */
[----:B------:R-:W-:Y:S02]  /*23160*/  IMAD.MOV.U32 R50, RZ, RZ, R132 ;  /* 0x000000ffff327224 */ /* 0x000fe400078e0084 */
[----:B------:R-:W-:Y:S11]  /*23170*/  IMAD.MOV.U32 R51, RZ, RZ, R133 ;  /* 0x000000ffff337224 */ /* 0x000ff600078e0085 */
[----:B------:R-:W-:Y:S03]  /*23180*/  @!UPT UIADD3 URZ, URZ, URZ, URZ ;  /* 0x0000003f3f3ff290 */ /* 0x000fe6000fffe03f */
[----:B------:R-:W-:Y:S04]  /*23190*/  STL.64 [R1+0x4f0], R36 ;  /* 0x0004f02401007387 */ /* 0x000fe80000100a00 */
[----:B------:R-:W-:Y:S04]  /*231a0*/  STL.64 [R1+0x4f8], R38 ;  /* 0x0004f82601007387 */ /* 0x000fe80000100a00 */
[----:B------:R-:W2:Y:S04]  /*231b0*/  LDL.LU R212, [R1+0x390] ;  /* 0x0003900001d47983 */ /* 0x000ea80000300800 */
[----:B------:R-:W2:Y:S04]  /*231c0*/  LDL.LU R213, [R1+0x394] ;  /* 0x0003940001d57983 */ /* 0x000ea80000300800 */
[----:B------:R-:W3:Y:S04]  /*231d0*/  LDL.LU R148, [R1+0x198c] ;  /* 0x00198c0001947983 */ /* 0x000ee80000300800 */
        /* <DEDUP_REMOVED lines=79> */
[----:B------:R-:W-:Y:S01]  /*236d0*/  IMAD.MOV.U32 R206, RZ, RZ, R28 ;  /* 0x000000ffffce7224 */ /* 0x000fe200078e001c */
[C---:B--2---:R-:W-:Y:S08]  /*236e0*/  HMMA.1688.F32.TF32 R248, R96.reuse, R118, R248 ;  /* 0x0000007660f8723c */ /* 0x044ff000000810f8 */
[C---:B---3--:R-:W-:Y:S08]  /*236f0*/  HMMA.1688.F32.TF32 R244, R96.reuse, R22, R232 ;  /* 0x0000001660f4723c */ /* 0x048ff000000810e8 */
[C---:B----4-:R-:W-:Y:S08]  /*23700*/  HMMA.1688.F32.TF32 R44, R96.reuse, R150, R44 ;  /* 0x00000096602c723c */ /* 0x050ff0000008102c */
[C---:B------:R-:W-:Y:S08]  /*23710*/  HMMA.1688.F32.TF32 R80, R96.reuse, R122, R80 ;  /* 0x0000007a6050723c */ /* 0x040ff00000081050 */
[----:B------:R-:W-:Y:S01]  /*23720*/  HMMA.1688.F32.TF32 R76, R96, R146, R76 ;  /* 0x00000092604c723c */ /* 0x000fe2000008104c */
[----:B------:R-:W-:Y:S01]  /*23730*/  IMAD.MOV.U32 R232, RZ, RZ, R244 ;  /* 0x000000ffffe87224 */ /* 0x000fe200078e00f4 */
[----:B------:R-:W-:Y:S01]  /*23740*/  MOV R233, R245 ;  /* 0x000000f500e97202 */ /* 0x000fe20000000f00 */
[----:B------:R-:W-:-:S02]  /*23750*/  IMAD.MOV.U32 R234, RZ, RZ, R246 ;  /* 0x000000ffffea7224 */ /* 0x000fc400078e00f6 */
[----:B------:R-:W-:-:S03]  /*23760*/  IMAD.MOV.U32 R235, RZ, RZ, R247 ;  /* 0x000000ffffeb7224 */ /* 0x000fc600078e00f7 */
[----:B------:R-:W-:Y:S02]  /*23770*/  IMAD.MOV.U32 R245, RZ, RZ, R46 ;  /* 0x000000fffff57224 */ /* 0x000fe400078e002e */
[----:B------:R-:W-:Y:S02]  /*23780*/  IMAD.MOV.U32 R244, RZ, RZ, R47 ;  /* 0x000000fffff47224 */ /* 0x000fe400078e002f */
[----:B------:R-:W-:Y:S01]  /*23790*/  IMAD.MOV.U32 R247, RZ, RZ, R44 ;  /* 0x000000fffff77224 */ /* 0x000fe200078e002c */
[----:B------:R-:W2:Y:S01]  /*237a0*/  LDL.LU.64 R46, [R1+0x1970] ;  /* 0x00197000012e7983 */ /* 0x000ea20000300a00 */
[----:B------:R-:W-:-:S03]  /*237b0*/  IMAD.MOV.U32 R246, RZ, RZ, R45 ;  /* 0x000000fffff67224 */ /* 0x000fc600078e002d */
[----:B------:R-:W2:Y:S06]  /*237c0*/  LDL.LU.64 R44, [R1+0x1968] ;  /* 0x00196800012c7983 */ /* 0x000eac0000300a00 */
[----:B------:R-:W-:Y:S04]  /*237d0*/  STL.64 [R1+0x1b0], R76 ;  /* 0x0001b04c01007387 */ /* 0x000fe80000100a00 */
[----:B------:R1:W-:Y:S04]  /*237e0*/  STL.64 [R1+0x1b8], R78 ;  /* 0x0001b84e01007387 */ /* 0x0003e80000100a00 */
[----:B-1----:R-:W3:Y:S04]  /*237f0*/  LDL.LU.64 R78, [R1+0x1960] ;  /* 0x00196000014e7983 */ /* 0x002ee80000300a00 */
[----:B------:R-:W3:Y:S04]  /*23800*/  LDL.LU.64 R76, [R1+0x1958] ;  /* 0x00195800014c7983 */ /* 0x000ee80000300a00 */
[----:B------:R-:W-:Y:S04]  /*23810*/  STL.64 [R1+0x4e0], R80 ;  /* 0x0004e05001007387 */ /* 0x000fe80000100a00 */
[----:B------:R1:W-:Y:S04]  /*23820*/  STL.64 [R1+0x4e8], R82 ;  /* 0x0004e85201007387 */ /* 0x0003e80000100a00 */
[----:B-1----:R-:W4:Y:S04]  /*23830*/  LDL.LU.64 R82, [R1+0x1950] ;  /* 0x0019500001527983 */ /* 0x002f280000300a00 */
[----:B------:R-:W4:Y:S04]  /*23840*/  LDL.LU.64 R80, [R1+0x1948] ;  /* 0x0019480001507983 */ /* 0x000f280000300a00 */
[----:B------:R1:W-:Y:S04]  /*23850*/  STL.64 [R1+0x470], R248 ;  /* 0x000470f801007387 */ /* 0x0003e80000100a00 */
[----:B------:R1:W-:Y:S04]  /*23860*/  STL.64 [R1+0x478], R250 ;  /* 0x000478fa01007387 */ /* 0x0003e80000100a00 */
[----:B------:R-:W2:Y:S01]  /*23870*/  LDL R28, [R1+0x1164] ;  /* 0x00116400011c7983 */ /* 0x000ea20000100800 */
[----:B------:R-:W-:Y:S01]  /*23880*/  IMAD.MOV.U32 R36, RZ, RZ, R133 ;  /* 0x000000ffff247224 */ /* 0x000fe200078e0085 */
[----:B------:R-:W-:Y:S01]  /*23890*/  MOV R38, R129 ;  /* 0x0000008100267202 */ /* 0x000fe20000000f00 */
[----:B------:R-:W-:-:S02]  /*238a0*/  IMAD.MOV.U32 R37, RZ, RZ, R132 ;  /* 0x000000ffff257224 */ /* 0x000fc400078e0084 */
[----:B------:R-:W-:Y:S02]  /*238b0*/  IMAD.MOV.U32 R39, RZ, RZ, R128 ;  /* 0x000000ffff277224 */ /* 0x000fe400078e0080 */
[----:B------:R-:W-:Y:S02]  /*238c0*/  IMAD.MOV.U32 R42, RZ, RZ, R149 ;  /* 0x000000ffff2a7224 */ /* 0x000fe400078e0095 */
[----:B------:R-:W-:Y:S01]  /*238d0*/  IMAD.MOV.U32 R43, RZ, RZ, R148 ;  /* 0x000000ffff2b7224 */ /* 0x000fe200078e0094 */
[C---:B------:R-:W-:Y:S08]  /*238e0*/  HMMA.1688.F32.TF32 R164, R96.reuse, R134, R164 ;  /* 0x0000008660a4723c */ /* 0x040ff000000810a4 */
[C---:B------:R-:W-:Y:S08]  /*238f0*/  HMMA.1688.F32.TF32 R176, R96.reuse, R130, R176 ;  /* 0x0000008260b0723c */ /* 0x040ff000000810b0 */
[C---:B------:R-:W-:Y:S08]  /*23900*/  HMMA.1688.F32.TF32 R140, R96.reuse, R126, R140 ;  /* 0x0000007e608c723c */ /* 0x040ff0000008108c */
[C---:B------:R-:W-:Y:S08]  /*23910*/  HMMA.1688.F32.TF32 R152, R96.reuse, R18, R152 ;  /* 0x000000126098723c */ /* 0x040ff00000081098 */
[C---:B------:R-:W-:Y:S08]  /*23920*/  HMMA.1688.F32.TF32 R100, R96.reuse, R14, R100 ;  /* 0x0000000e6064723c */ /* 0x040ff00000081064 */
[C---:B------:R-:W-:Y:S08]  /*23930*/  HMMA.1688.F32.TF32 R104, R96.reuse, R10, R104 ;  /* 0x0000000a6068723c */ /* 0x040ff00000081068 */
[----:B------:R-:W-:Y:S01]  /*23940*/  HMMA.1688.F32.TF32 R96, R96, R114, R236 ;  /* 0x000000726060723c */ /* 0x000fe200000810ec */
[----:B------:R-:W-:Y:S01]  /*23950*/  IMAD.MOV.U32 R204, RZ, RZ, R125 ;  /* 0x000000ffffcc7224 */ /* 0x000fe200078e007d */
[----:B------:R-:W-:Y:S01]  /*23960*/  LDS R236, [R2+0x4200] ;  /* 0x0042000002ec7984 */ /* 0x000fe20000000800 */
[----:B------:R-:W-:-:S02]  /*23970*/  IMAD.MOV.U32 R205, RZ, RZ, R124 ;  /* 0x000000ffffcd7224 */ /* 0x000fc400078e007c */
[----:B------:R-:W-:Y:S01]  /*23980*/  IMAD.MOV.U32 R207, RZ, RZ, R4 ;  /* 0x000000ffffcf7224 */ /* 0x000fe200078e0004 */
[----:B------:R-:W-:Y:S02]  /*23990*/  LDS R238, [R2+0x5200] ;  /* 0x0052000002ee7984 */ /* 0x000fe40000000800 */
[C---:B------:R-:W-:Y:S08]  /*239a0*/  HMMA.1688.F32.TF32 R148, R172.reuse, R150, R36 ;  /* 0x00000096ac94723c */ /* 0x040ff00000081024 */
[----:B------:R-:W-:Y:S01]  /*239b0*/  HMMA.1688.F32.TF32 R48, R172, R122, R48 ;  /* 0x0000007aac30723c */ /* 0x000fe20000081030 */
[----:B-1----:R-:W-:Y:S01]  /*239c0*/  IMAD.MOV.U32 R248, RZ, RZ, R5 ;  /* 0x000000fffff87224 */ /* 0x002fe200078e0005 */
[----:B------:R-:W-:Y:S01]  /*239d0*/  LDS R237, [R3+0x4200] ;  /* 0x0042000003ed7984 */ /* 0x000fe20000000800 */
[----:B------:R-:W-:-:S02]  /*239e0*/  IMAD.MOV.U32 R249, RZ, RZ, R9 ;  /* 0x000000fffff97224 */ /* 0x000fc400078e0009 */
[----:B------:R-:W-:Y:S01]  /*239f0*/  IMAD.MOV.U32 R250, RZ, RZ, R12 ;  /* 0x000000fffffa7224 */ /* 0x000fe200078e000c */
[----:B------:R-:W-:Y:S02]  /*23a00*/  LDS R239, [R3+0x5200] ;  /* 0x0052000003ef7984 */ /* 0x000fe40000000800 */
[C---:B------:R-:W-:Y:S02]  /*23a10*/  HMMA.1688.F32.TF32 R36, R172.reuse, R146, R40 ;  /* 0x00000092ac24723c */ /* 0x040fe40000081028 */
[----:B------:R-:W-:Y:S04]  /*23a20*/  STL.64 [R1+0x460], R96 ;  /* 0x0004606001007387 */ /* 0x000fe80000100a00 */
[----:B------:R-:W-:Y:S02]  /*23a30*/  STL.64 [R1+0x468], R98 ;  /* 0x0004686201007387 */ /* 0x000fe40000100a00 */
[C---:B------:R-:W-:Y:S11]  /*23a40*/  HMMA.1688.F32.TF32 R40, R172.reuse, R118, R212 ;  /* 0x00000076ac28723c */ /* 0x040ff600000810d4 */
[----:B------:R-:W-:Y:S04]  /*23a50*/  @!UPT UIADD3 URZ, URZ, URZ, URZ ;  /* 0x0000003f3f3ff290 */ /* 0x000fe8000fffe03f */
[----:B------:R-:W-:Y:S04]  /*23a60*/  STL.64 [R1+0x2f0], R36 ;  /* 0x0002f02401007387 */ /* 0x000fe80000100a00 */
[----:B------:R1:W-:Y:S02]  /*23a70*/  STL.64 [R1+0x2f8], R38 ;  /* 0x0002f82601007387 */ /* 0x0003e40000100a00 */
[C---:B-1----:R-:W-:Y:S02]  /*23a80*/  HMMA.1688.F32.TF32 R36, R172.reuse, R114, R204 ;  /* 0x00000072ac24723c */ /* 0x042fe400000810cc */
[----:B------:R-:W-:Y:S04]  /*23a90*/  STL.64 [R1+0x2e0], R48 ;  /* 0x0002e03001007387 */ /* 0x000fe80000100a00 */
[----:B------:R-:W-:Y:S04]  /*23aa0*/  STL.64 [R1+0x2e8], R50 ;  /* 0x0002e83201007387 */ /* 0x000fe80000100a00 */
[----:B------:R1:W-:Y:S04]  /*23ab0*/  STL.64 [R1+0x2d0], R40 ;  /* 0x0002d02801007387 */ /* 0x0003e80000100a00 */
[----:B------:R1:W-:Y:S01]  /*23ac0*/  STL.64 [R1+0x2d8], R42 ;  /* 0x0002d82a01007387 */ /* 0x0003e20000100a00 */
[----:B------:R-:W-:Y:S01]  /*23ad0*/  MOV R4, UR4 ;  /* 0x0000000400047c02 */ /* 0x000fe20008000f00 */
[----:B------:R-:W-:Y:S01]  /*23ae0*/  IMAD.MOV.U32 R251, RZ, RZ, R8 ;  /* 0x000000fffffb7224 */ /* 0x000fe200078e0008 */
[C---:B------:R-:W-:Y:S01]  /*23af0*/  HMMA.1688.F32.TF32 R196, R172.reuse, R126, R196 ;  /* 0x0000007eacc4723c */ /* 0x040fe200000810c4 */
[----:B------:R-:W-:Y:S04]  /*23b00*/  LDS R204, [R2+0x4100] ;  /* 0x0041000002cc7984 */ /* 0x000fe80000000800 */
[----:B------:R-:W-:Y:S04]  /*23b10*/  LDS R206, [R2+0x5100] ;  /* 0x0051000002ce7984 */ /* 0x000fe80000000800 */
[----:B------:R1:W-:Y:S04]  /*23b20*/  STL.64 [R1+0x260], R36 ;  /* 0x0002602401007387 */ /* 0x0003e80000100a00 */
[----:B------:R1:W-:Y:S04]  /*23b30*/  STL.64 [R1+0x268], R38 ;  /* 0x0002682601007387 */ /* 0x0003e80000100a00 */
[----:B------:R-:W3:Y:S04]  /*23b40*/  LDL.LU R5, [R1+0x1944] ;  /* 0x0019440001057983 */ /* 0x000ee80000300800 */
[----:B------:R-:W3:Y:S04]  /*23b50*/  LDL.LU R9, [R1+0x1940] ;  /* 0x0019400001097983 */ /* 0x000ee80000300800 */
[----:B------:R-:W3:Y:S01]  /*23b60*/  LDL.LU R12, [R1+0x193c] ;  /* 0x00193c00010c7983 */ /* 0x000ee20000300800 */
[C---:B------:R-:W-:Y:S03]  /*23b70*/  HMMA.1688.F32.TF32 R184, R172.reuse, R130, R184 ;  /* 0x00000082acb8723c */ /* 0x040fe600000810b8 */
[----:B------:R-:W-:Y:S04]  /*23b80*/  LDS R205, [R3+0x4100] ;  /* 0x0041000003cd7984 */ /* 0x000fe80000000800 */
[----:B------:R-:W-:Y:S01]  /*23b90*/  LDS R207, [R3+0x5100] ;  /* 0x0051000003cf7984 */ /* 0x000fe20000000800 */
[----:B--2---:R-:W-:Y:S01]  /*23ba0*/  IMAD R28, R4, 0x10000, R28 ;  /* 0x00010000041c7824 */ /* 0x004fe200078e021c */
[C---:B------:R-:W-:Y:S08]  /*23bb0*/  HMMA.1688.F32.TF32 R124, R172.reuse, R26, R208 ;  /* 0x0000001aac7c723c */ /* 0x040ff000000810d0 */
[C---:B------:R-:W-:Y:S01]  /*23bc0*/  HMMA.1688.F32.TF32 R180, R172.reuse, R134, R180 ;  /* 0x00000086acb4723c */ /* 0x040fe200000810b4 */
[----:B------:R-:W-:Y:S04]  /*23bd0*/  STL [R1+0x910], R28 ;  /* 0x0009101c01007387 */ /* 0x000fe80000100800 */
[----:B------:R-:W2:Y:S03]  /*23be0*/  LDL.LU R8, [R1+0x1938] ;  /* 0x0019380001087983 */ /* 0x000ea60000300800 */
[C---:B------:R-:W-:Y:S08]  /*23bf0*/  HMMA.1688.F32.TF32 R128, R172.reuse, R6, R88 ;  /* 0x00000006ac80723c */ /* 0x040ff00000081058 */
[C---:B------:R-:W-:Y:S08]  /*23c00*/  HMMA.1688.F32.TF32 R200, R172.reuse, R18, R200 ;  /* 0x00000012acc8723c */ /* 0x040ff000000810c8 */
[C---:B------:R-:W-:Y:S08]  /*23c10*/  HMMA.1688.F32.TF32 R192, R172.reuse, R10, R192 ;  /* 0x0000000aacc0723c */ /* 0x040ff000000810c0 */
[C---:B------:R-:W-:Y:S08]  /*23c20*/  HMMA.1688.F32.TF32 R108, R172.reuse, R34, R108 ;  /* 0x00000022ac6c723c */ /* 0x040ff0000008106c */
[C---:B------:R-:W-:Y:S01]  /*23c30*/  HMMA.1688.F32.TF32 R96, R172.reuse, R30, R220 ;  /* 0x0000001eac60723c */ /* 0x040fe200000810dc */
[----:B------:R-:W-:Y:S01]  /*23c40*/  IMAD.MOV.U32 R212, RZ, RZ, R29 ;  /* 0x000000ffffd47224 */ /* 0x000fe200078e001d */
[----:B------:R-:W-:Y:S01]  /*23c50*/  MOV R213, R25 ;  /* 0x0000001900d57202 */ /* 0x000fe20000000f00 */
[----:B------:R-:W-:Y:S01]  /*23c60*/  IMAD.MOV.U32 R214, RZ, RZ, R24 ;  /* 0x000000ffffd67224 */ /* 0x000fe200078e0018 */
[----:B-1----:R-:W4:Y:S04]  /*23c70*/  LDL.LU R40, [R1+0x120] ;  /* 0x0001200001287983 */ /* 0x002f280000300800 */
[C---:B------:R-:W-:Y:S01]  /*23c80*/  HMMA.1688.F32.TF32 R208, R172.reuse, R22, R240 ;  /* 0x00000016acd0723c */ /* 0x040fe200000810f0 */
[----:B------:R-:W-:Y:S01]  /*23c90*/  IMAD.MOV.U32 R215, RZ, RZ, R21 ;  /* 0x000000ffffd77224 */ /* 0x000fe200078e0015 */
[----:B------:R-:W4:Y:S04]  /*23ca0*/  LDL.LU R41, [R1+0x124] ;  /* 0x0001240001297983 */ /* 0x000f280000300800 */
[----:B------:R-:W4:Y:S01]  /*23cb0*/  LDL.LU R42, [R1+0x128] ;  /* 0x00012800012a7983 */ /* 0x000f220000300800 */
[----:B------:R-:W-:Y:S01]  /*23cc0*/  IMAD.MOV.U32 R243, RZ, RZ, R13 ;  /* 0x000000fffff37224 */ /* 0x000fe200078e000d */
[----:B------:R-:W-:Y:S02]  /*23cd0*/  HMMA.1688.F32.TF32 R132, R172, R14, R188 ;  /* 0x0000000eac84723c */ /* 0x000fe400000810bc */
        /* <DEDUP_REMOVED lines=8> */
[----:B------:R-:W-:-:S02]  /*23d60*/  IMAD.MOV.U32 R240, RZ, RZ, R20 ;  /* 0x000000fffff07224 */ /* 0x000fc400078e0014 */
[----:B------:R-:W-:Y:S01]  /*23d70*/  IMAD.MOV.U32 R241, RZ, RZ, R17 ;  /* 0x000000fffff17224 */ /* 0x000fe200078e0011 */
[----:B------:R-:W4:Y:S01]  /*23d80*/  LDL.LU R43, [R1+0x12c] ;  /* 0x00012c00012b7983 */ /* 0x000f220000300800 */
[----:B------:R-:W-:-:S03]  /*23d90*/  IMAD.MOV.U32 R242, RZ, RZ, R16 ;  /* 0x000000fffff27224 */ /* 0x000fc600078e0010 */
        /* <DEDUP_REMOVED lines=8> */
[----:B------:R-:W-:Y:S04]  /*23e20*/  LDS R220, [R2+0x4180] ;  /* 0x0041800002dc7984 */ /* 0x000fe80000000800 */
[----:B------:R-:W-:Y:S04]  /*23e30*/  LDS R222, [R2+0x5180] ;  /* 0x0051800002de7984 */ /* 0x000fe80000000800 */
[----:B------:R-:W-:Y:S04]  /*23e40*/  LDS R221, [R3+0x4180] ;  /* 0x0041800003dd7984 */ /* 0x000fe80000000800 */
[----:B------:R-:W-:Y:S04]  /*23e50*/  LDS R223, [R3+0x5180] ;  /* 0x0051800003df7984 */ /* 0x000fe80000000800 */
[----:B------:R-:W-:Y:S04]  /*23e60*/  LDS R4, [R2+0x4280] ;  /* 0x0042800002047984 */ /* 0x000fe80000000800 */
[----:B------:R-:W-:Y:S04]  /*23e70*/  LDS R6, [R2+0x5280] ;  /* 0x0052800002067984 */ /* 0x000fe80000000800 */
[----:B------:R-:W-:Y:S01]  /*23e80*/  LDS R7, [R3+0x5280] ;  /* 0x0052800003077984 */ /* 0x000fe20000000800 */
[----:B---3--:R-:W-:Y:S01]  /*23e90*/  MOV R88, R12 ;  /* 0x0000000c00587202 */ /* 0x008fe20000000f00 */
[----:B------:R-:W-:-:S02]  /*23ea0*/  IMAD.MOV.U32 R89, RZ, RZ, R9 ;  /* 0x000000ffff597224 */ /* 0x000fc400078e0009 */
[----:B------:R-:W1:Y:S01]  /*23eb0*/  LDSM.16.M88.4 R12, [R28+0x40000] ;  /* 0x040000001c0c783b */ /* 0x000e620000000200 */
[----:B------:R-:W-:-:S03]  /*23ec0*/  IMAD.MOV.U32 R91, RZ, RZ, R5 ;  /* 0x000000ffff5b7224 */ /* 0x000fc600078e0005 */
[----:B------:R-:W3:Y:S04]  /*23ed0*/  LDS R5, [R3+0x4280] ;  /* 0x0042800003057984 */ /* 0x000ee80000000800 */
[----:B------:R-:W-:Y:S04]  /*23ee0*/  LDS R10, [R2+0x5300] ;  /* 0x00530000020a7984 */ /* 0x000fe80000000800 */
[----:B------:R-:W-:Y:S04]  /*23ef0*/  LDS R9, [R3+0x4300] ;  /* 0x0043000003097984 */ /* 0x000fe80000000800 */
[----:B------:R-:W-:Y:S04]  /*23f00*/  LDS R11, [R3+0x5300] ;  /* 0x00530000030b7984 */ /* 0x000fe80000000800 */
[----:B------:R-:W-:Y:S04]  /*23f10*/  LDS R16, [R2+0x4380] ;  /* 0x0043800002107984 */ /* 0x000fe80000000800 */
[----:B------:R-:W-:Y:S04]  /*23f20*/  LDS R18, [R2+0x5380] ;  /* 0x0053800002127984 */ /* 0x000fe80000000800 */
[----:B------:R-:W-:Y:S04]  /*23f30*/  LDS R17, [R3+0x4380] ;  /* 0x0043800003117984 */ /* 0x000fe80000000800 */
[----:B------:R-:W-:Y:S04]  /*23f40*/  LDS R19, [R3+0x5380] ;  /* 0x0053800003137984 */ /* 0x000fe80000000800 */
[----:B------:R-:W-:Y:S01]  /*23f50*/  LDSM.16.M88.4 R20, [R28+0x41000] ;  /* 0x041000001c14783b */ /* 0x000fe20000000200 */
[-C--:B-1----:R-:W-:Y:S03]  /*23f60*/  HMMA.1688.F32.TF32 R240, R188, R12.reuse, R240 ;  /* 0x0000000cbcf0723c */ /* 0x082fe600000810f0 */
[----:B------:R-:W-:Y:S04]  /*23f70*/  LDSM.16.M88.4 R24, [R28+0x42000] ;  /* 0x042000001c18783b */ /* 0x000fe80000000200 */
[----:B------:R-:W-:Y:S01]  /*23f80*/  LDSM.16.M88.4 R28, [R28+0x43000] ;  /* 0x043000001c1c783b */ /* 0x000fe20000000200 */
[----:B------:R-:W-:Y:S01]  /*23f90*/  HMMA.1688.F32.TF32 R212, R204, R12, R212 ;  /* 0x0000000cccd4723c */ /* 0x000fe200000810d4 */
[----:B--2---:R-:W-:-:S02]  /*23fa0*/  IMAD.MOV.U32 R90, RZ, RZ, R8 ;  /* 0x000000ffff5a7224 */ /* 0x004fc400078e0008 */
[----:B------:R-:W1:Y:S05]  /*23fb0*/  LDS R8, [R2+0x4300] ;  /* 0x0043000002087984 */ /* 0x000e6a0000000800 */
[-C--:B------:R-:W-:Y:S11]  /*23fc0*/  HMMA.1688.F32.TF32 R88, R172, R12.reuse, R88 ;  /* 0x0000000cac58723c */ /* 0x080ff60000081058 */
[----:B------:R-:W-:Y:S11]  /*23fd0*/  @!UPT UIADD3 URZ, URZ, URZ, URZ ;  /* 0x0000003f3f3ff290 */ /* 0x000ff6000fffe03f */
[----:B------:R-:W-:Y:S01]  /*23fe0*/  @!UPT UIADD3 URZ, URZ, URZ, URZ ;  /* 0x0000003f3f3ff290 */ /* 0x000fe2000fffe03f */
[----:B------:R-:W-:Y:S04]  /*23ff0*/  STL.64 [R1+0x350], R88 ;  /* 0x0003505801007387 */ /* 0x000fe80000100a00 */
[----:B------:R2:W-:Y:S04]  /*24000*/  STL.64 [R1+0x358], R90 ;  /* 0x0003585a01007387 */ /* 0x0005e80000100a00 */
[----:B--2---:R-:W2:Y:S04]  /*24010*/  LDL.LU.64 R90, [R1+0x1930] ;  /* 0x00193000015a7983 */ /* 0x004ea80000300a00 */
[----:B------:R-:W2:Y:S04]  /*24020*/  LDL.LU.64 R88, [R1+0x1928] ;  /* 0x0019280001587983 */ /* 0x000ea80000300a00 */
[----:B------:R-:W-:Y:S04]  /*24030*/  STL.64 [R1+0x340], R240 ;  /* 0x000340f001007387 */ /* 0x000fe80000100a00 */
[----:B------:R1:W-:Y:S04]  /*24040*/  STL.64 [R1+0x348], R242 ;  /* 0x000348f201007387 */ /* 0x0003e80000100a00 */
[----:B-1----:R-:W2:Y:S04]  /*24050*/  LDL.LU.64 R242, [R1+0x1920] ;  /* 0x0019200001f27983 */ /* 0x002ea80000300a00 */
[----:B------:R-:W2:Y:S04]  /*24060*/  LDL.LU.64 R240, [R1+0x1918] ;  /* 0x0019180001f07983 */ /* 0x000ea80000300a00 */
[----:B------:R-:W-:Y:S04]  /*24070*/  STL.64 [R1+0x390], R212 ;  /* 0x000390d401007387 */ /* 0x000fe80000100a00 */
[----:B------:R1:W-:Y:S04]  /*24080*/  STL.64 [R1+0x398], R214 ;  /* 0x000398d601007387 */ /* 0x0003e80000100a00 */
[----:B-1----:R-:W2:Y:S04]  /*24090*/  LDL.LU.64 R214, [R1+0x1910] ;  /* 0x0019100001d67983 */ /* 0x002ea80000300a00 */
[----:B------:R-:W2:Y:S01]  /*240a0*/  LDL.LU.64 R212, [R1+0x1908] ;  /* 0x0019080001d47983 */ /* 0x000ea20000300a00 */
[-C--:B---3--:R-:W-:Y:S08]  /*240b0*/  HMMA.1688.F32.TF32 R160, R4, R12.reuse, R160 ;  /* 0x0000000c04a0723c */ /* 0x088ff000000810a0 */
[-C--:B------:R-:W-:Y:S08]  /*240c0*/  HMMA.1688.F32.TF32 R164, R8, R12.reuse, R164 ;  /* 0x0000000c08a4723c */ /* 0x080ff000000810a4 */
[----:B------:R-:W-:Y:S08]  /*240d0*/  HMMA.1688.F32.TF32 R180, R16, R12, R180 ;  /* 0x0000000c10b4723c */ /* 0x000ff000000810b4 */
[-C--:B----4-:R-:W-:Y:S08]  /*240e0*/  HMMA.1688.F32.TF32 R36, R172, R20.reuse, R36 ;  /* 0x00000014ac24723c */ /* 0x090ff00000081024 */
[-C--:B------:R-:W-:Y:S08]  /*240f0*/  HMMA.1688.F32.TF32 R40, R188, R20.reuse, R40 ;  /* 0x00000014bc28723c */ /* 0x080ff00000081028 */
[----:B------:R-:W-:Y:S08]  /*24100*/  HMMA.1688.F32.TF32 R48, R204, R20, R48 ;  /* 0x00000014cc30723c */ /* 0x000ff00000081030 */
[-C--:B--2---:R-:W-:Y:S08]  /*24110*/  HMMA.1688.F32.TF32 R88, R236, R12.reuse, R88 ;  /* 0x0000000cec58723c */ /* 0x084ff00000081058 */
[----:B------:R-:W-:Y:S11]  /*24120*/  HMMA.1688.F32.TF32 R212, R220, R12, R212 ;  /* 0x0000000cdcd4723c */ /* 0x000ff600000810d4 */
[----:B------:R-:W-:Y:S11]  /*24130*/  @!UPT UIADD3 URZ, URZ, URZ, URZ ;  /* 0x0000003f3f3ff290 */ /* 0x000ff6000fffe03f */
[----:B------:R-:W-:Y:S01]  /*24140*/  @!UPT UIADD3 URZ, URZ, URZ, URZ ;  /* 0x0000003f3f3ff290 */ /* 0x000fe2000fffe03f */
[----:B------:R1:W-:Y:S04]  /*24150*/  STL.64 [R1+0x3d0], R212 ;  /* 0x0003d0d401007387 */ /* 0x0003e80000100a00 */
[----:B------:R2:W-:Y:S04]  /*24160*/  STL.64 [R1+0x3d8], R214 ;  /* 0x0003d8d601007387 */ /* 0x0005e80000100a00 */
[----:B-1----:R-:W3:Y:S04]  /*24170*/  LDL.LU R212, [R1+0x130] ;  /* 0x0001300001d47983 */ /* 0x002ee80000300800 */
[----:B------:R-:W3:Y:S04]  /*24180*/  LDL.LU R213, [R1+0x134] ;  /* 0x0001340001d57983 */ /* 0x000ee80000300800 */
[----:B--2---:R-:W3:Y:S04]  /*24190*/  LDL.LU R214, [R1+0x138] ;  /* 0x0001380001d67983 */ /* 0x004ee80000300800 */
[----:B------:R-:W3:Y:S04]  /*241a0*/  LDL.LU R215, [R1+0x13c] ;  /* 0x00013c0001d77983 */ /* 0x000ee80000300800 */
[----:B------:R1:W-:Y:S04]  /*241b0*/  STL.64 [R1+0x540], R88 ;  /* 0x0005405801007387 */ /* 0x0003e80000100a00 */
[----:B------:R2:W-:Y:S04]  /*241c0*/  STL.64 [R1+0x548], R90 ;  /* 0x0005485a01007387 */ /* 0x0005e80000100a00 */
[----:B-1----:R-:W4:Y:S04]  /*241d0*/  LDL.LU R88, [R1+0x560] ;  /* 0x0005600001587983 */ /* 0x002f280000300800 */
[----:B------:R-:W4:Y:S04]  /*241e0*/  LDL.LU R89, [R1+0x564] ;  /* 0x0005640001597983 */ /* 0x000f280000300800 */
[----:B--2---:R-:W4:Y:S04]  /*241f0*/  LDL.LU R90, [R1+0x568] ;  /* 0x00056800015a7983 */ /* 0x004f280000300800 */
[----:B------:R-:W4:Y:S04]  /*24200*/  LDL.LU R91, [R1+0x56c] ;  /* 0x00056c00015b7983 */ /* 0x000f280000300800 */
        /* <DEDUP_REMOVED lines=14> */
[----:B-1----:R-:W4:Y:S04]  /*242f0*/  LDL.LU R180, [R1+0x500] ;  /* 0x0005000001b47983 */ /* 0x002f280000300800 */
[----:B------:R-:W4:Y:S04]  /*24300*/  LDL.LU R181, [R1+0x504] ;  /* 0x0005040001b57983 */ /* 0x000f280000300800 */
[----:B--2---:R-:W4:Y:S04]  /*24310*/  LDL.LU R182, [R1+0x508] ;  /* 0x0005080001b67983 */ /* 0x004f280000300800 */
[----:B------:R-:W4:Y:S04]  /*24320*/  LDL.LU R183, [R1+0x50c] ;  /* 0x00050c0001b77983 */ /* 0x000f280000300800 */
[----:B------:R-:W-:Y:S04]  /*24330*/  STL.64 [R1+0x250], R36 ;  /* 0x0002502401007387 */ /* 0x000fe80000100a00 */
[----:B------:R1:W-:Y:S04]  /*24340*/  STL.64 [R1+0x258], R38 ;  /* 0x0002582601007387 */ /* 0x0003e80000100a00 */
[----:B-1----:R-:W2:Y:S04]  /*24350*/  LDL.LU.64 R38, [R1+0x1900] ;  /* 0x0019000001267983 */ /* 0x002ea80000300a00 */
        /* <DEDUP_REMOVED lines=9> */
[----:B------:R-:W-:Y:S08]  /*243f0*/  HMMA.1688.F32.TF32 R44, R236, R28, R44 ;  /* 0x0000001cec2c723c */ /* 0x000ff0000008102c */
[----:B---3--:R-:W-:Y:S08]  /*24400*/  HMMA.1688.F32.TF32 R160, R204, R24, R160 ;  /* 0x00000018cca0723c */ /* 0x008ff000000810a0 */
[-C--:B--2---:R-:W-:Y:S11]  /*24410*/  HMMA.1688.F32.TF32 R48, R220, R20.reuse, R48 ;  /* 0x00000014dc30723c */ /* 0x084ff60000081030 */
[----:B------:R-:W-:Y:S11]  /*24420*/  @!UPT UIADD3 URZ, URZ, URZ, URZ ;  /* 0x0000003f3f3ff290 */ /* 0x000ff6000fffe03f */
[----:B------:R-:W-:Y:S01]  /*24430*/  @!UPT UIADD3 URZ, URZ, URZ, URZ ;  /* 0x0000003f3f3ff290 */ /* 0x000fe2000fffe03f */
[----:B------:R-:W-:Y:S04]  /*24440*/  STL.64 [R1+0x3c0], R48 ;  /* 0x0003c03001007387 */ /* 0x000fe80000100a00 */
[----:B------:R1:W-:Y:S02]  /*24450*/  STL.64 [R1+0x3c8], R50 ;  /* 0x0003c83201007387 */ /* 0x0003e40000100a00 */
[-C--:B-1----:R-:W-:Y:S08]  /*24460*/  HMMA.1688.F32.TF32 R48, R236, R20.reuse, R80 ;  /* 0x00000014ec30723c */ /* 0x082ff00000081050 */
[-C--:B------:R-:W-:Y:S01]  /*24470*/  HMMA.1688.F32.TF32 R80, R4, R20.reuse, R156 ;  /* 0x000000140450723c */ /* 0x080fe2000008109c */
[----:B------:R-:W2:Y:S11]  /*24480*/  LDL R159, [R1+0x910] ;  /* 0x00091000019f7983 */ /* 0x000eb60000100800 */
[----:B------:R-:W-:Y:S03]  /*24490*/  @!UPT UIADD3 URZ, URZ, URZ, URZ ;  /* 0x0000003f3f3ff290 */ /* 0x000fe6000fffe03f */
[----:B------:R-:W-:Y:S04]  /*244a0*/  STL.64 [R1+0x4c0], R48 ;  /* 0x0004c03001007387 */ /* 0x000fe80000100a00 */
[----:B------:R1:W-:Y:S02]  /*244b0*/  STL.64 [R1+0x4c8], R50 ;  /* 0x0004c83201007387 */ /* 0x0003e40000100a00 */
[-C--:B-1----:R-:W-:Y:S02]  /*244c0*/  HMMA.1688.F32.TF32 R48, R8, R20.reuse, R176 ;  /* 0x000000140830723c */ /* 0x082fe400000810b0 */
[----:B------:R-:W-:Y:S04]  /*244d0*/  STL.64 [R1+0x570], R80 ;  /* 0x0005705001007387 */ /* 0x000fe80000100a00 */
[----:B------:R4:W-:Y:S02]  /*244e0*/  STL.64 [R1+0x578], R82 ;  /* 0x0005785201007387 */ /* 0x0009e40000100a00 */
[----:B------:R-:W-:Y:S08]  /*244f0*/  HMMA.1688.F32.TF32 R176, R16, R20, R184 ;  /* 0x0000001410b0723c */ /* 0x000ff000000810b8 */
[-C--:B----4-:R-:W-:Y:S07]  /*24500*/  HMMA.1688.F32.TF32 R80, R172, R24.reuse, R180 ;  /* 0x00000018ac50723c */ /* 0x090fee00000810b4 */
[----:B------:R-:W-:Y:S04]  /*24510*/  STL.64 [R1+0x7d0], R48 ;  /* 0x0007d03001007387 */ /* 0x000fe80000100a00 */
[----:B------:R1:W-:Y:S02]  /*24520*/  STL.64 [R1+0x7d8], R50 ;  /* 0x0007d83201007387 */ /* 0x0003e40000100a00 */
[-C--:B-1----:R-:W-:Y:S02]  /*24530*/  HMMA.1688.F32.TF32 R48, R188, R24.reuse, R164 ;  /* 0x00000018bc30723c */ /* 0x082fe400000810a4 */
[----:B------:R-:W-:Y:S04]  /*24540*/  STL.64 [R1+0x8a0], R176 ;  /* 0x0008a0b001007387 */ /* 0x000fe80000100a00 */
[----:B------:R-:W-:Y:S04]  /*24550*/  STL.64 [R1+0x8a8], R178 ;  /* 0x0008a8b201007387 */ /* 0x000fe80000100a00 */
[----:B------:R-:W-:Y:S04]  /*24560*/  STL.64 [R1+0x200], R80 ;  /* 0x0002005001007387 */ /* 0x000fe80000100a00 */
[----:B------:R1:W-:Y:S09]  /*24570*/  STL.64 [R1+0x208], R82 ;  /* 0x0002085201007387 */ /* 0x0003f20000100a00 */
[----:B------:R-:W-:Y:S01]  /*24580*/  STL.64 [R1+0x210], R48 ;  /* 0x0002103001007387 */ /* 0x000fe20000100a00 */
[-C--:B-1----:R-:W-:Y:S03]  /*24590*/  HMMA.1688.F32.TF32 R80, R220, R24.reuse, R40 ;  /* 0x00000018dc50723c */ /* 0x082fe60000081028 */
[----:B------:R1:W-:Y:S05]  /*245a0*/  STL.64 [R1+0x218], R50 ;  /* 0x0002183201007387 */ /* 0x0003ea0000100a00 */
[-C--:B------:R-:W-:Y:S08]  /*245b0*/  HMMA.1688.F32.TF32 R40, R4, R24.reuse, R136 ;  /* 0x000000180428723c */ /* 0x080ff00000081088 */
[-C--:B-1----:R-:W-:Y:S01]  /*245c0*/  HMMA.1688.F32.TF32 R48, R236, R24.reuse, R76 ;  /* 0x00000018ec30723c */ /* 0x082fe2000008104c */
[----:B------:R-:W-:Y:S04]  /*245d0*/  STL.64 [R1+0x240], R160 ;  /* 0x000240a001007387 */ /* 0x000fe80000100a00 */
[----:B------:R-:W-:Y:S04]  /*245e0*/  STL.64 [R1+0x248], R162 ;  /* 0x000248a201007387 */ /* 0x000fe80000100a00 */
[----:B------:R-:W-:Y:S01]  /*245f0*/  STL.64 [R1+0x320], R80 ;  /* 0x0003205001007387 */ /* 0x000fe20000100a00 */
[-C--:B------:R-:W-:Y:S03]  /*24600*/  HMMA.1688.F32.TF32 R76, R8, R24.reuse, R140 ;  /* 0x00000018084c723c */ /* 0x080fe6000008108c */
[----:B------:R-:W-:Y:S10]  /*24610*/  STL.64 [R1+0x328], R82 ;  /* 0x0003285201007387 */ /* 0x000ff40000100a00 */
[----:B------:R-:W-:Y:S04]  /*24620*/  STL.64 [R1+0x420], R48 ;  /* 0x0004203001007387 */ /* 0x000fe80000100a00 */
[----:B------:R1:W-:Y:S04]  /*24630*/  STL.64 [R1+0x428], R50 ;  /* 0x0004283201007387 */ /* 0x0003e80000100a00 */
[----:B------:R-:W-:Y:S04]  /*24640*/  STL.64 [R1+0x500], R40 ;  /* 0x0005002801007387 */ /* 0x000fe80000100a00 */
[----:B------:R3:W-:Y:S01]  /*24650*/  STL.64 [R1+0x508], R42 ;  /* 0x0005082a01007387 */ /* 0x0007e20000100a00 */
[----:B-1----:R-:W-:Y:S08]  /*24660*/  HMMA.1688.F32.TF32 R48, R16, R24, R196 ;  /* 0x000000181030723c */ /* 0x002ff000000810c4 */
[-C--:B---3--:R-:W-:Y:S01]  /*24670*/  HMMA.1688.F32.TF32 R40, R172, R28.reuse, R88 ;  /* 0x0000001cac28723c */ /* 0x088fe20000081058 */
[----:B------:R-:W-:Y:S04]  /*24680*/  STL.64 [R1+0x710], R76 ;  /* 0x0007104c01007387 */ /* 0x000fe80000100a00 */
[----:B------:R-:W-:Y:S03]  /*24690*/  STL.64 [R1+0x718], R78 ;  /* 0x0007184e01007387 */ /* 0x000fe60000100a00 */
[----:B------:R-:W-:Y:S11]  /*246a0*/  HMMA.1688.F32.TF32 R36, R220, R28, R36 ;  /* 0x0000001cdc24723c */ /* 0x000ff60000081024 */
[----:B------:R-:W-:Y:S04]  /*246b0*/  @!UPT UIADD3 URZ, URZ, URZ, URZ ;  /* 0x0000003f3f3ff290 */ /* 0x000fe8000fffe03f */
[----:B------:R-:W-:Y:S04]  /*246c0*/  STL.64 [R1+0x120], R40 ;  /* 0x0001202801007387 */ /* 0x000fe80000100a00 */
[----:B------:R-:W-:Y:S01]  /*246d0*/  STL.64 [R1+0x890], R48 ;  /* 0x0008903001007387 */ /* 0x000fe20000100a00 */
[----:B------:R-:W-:-:S03]  /*246e0*/  IMAD.MOV.U32 R21, RZ, RZ, R43 ;  /* 0x000000ffff157224 */ /* 0x000fc600078e002b */
[----:B------:R1:W-:Y:S04]  /*246f0*/  STL.64 [R1+0x898], R50 ;  /* 0x0008983201007387 */ /* 0x0003e80000100a00 */
[----:B------:R3:W-:Y:S01]  /*24700*/  STL [R1+0x128], R42 ;  /* 0x0001282a01007387 */ /* 0x0007e20000100800 */
[-C--:B-1----:R-:W-:Y:S08]  /*24710*/  HMMA.1688.F32.TF32 R48, R188, R28.reuse, R212 ;  /* 0x0000001cbc30723c */ /* 0x082ff000000810d4 */
[-C--:B---3--:R-:W-:Y:S11]  /*24720*/  HMMA.1688.F32.TF32 R40, R204, R28.reuse, R248 ;  /* 0x0000001ccc28723c */ /* 0x088ff600000810f8 */
[----:B------:R-:W-:Y:S04]  /*24730*/  @!UPT UIADD3 URZ, URZ, URZ, URZ ;  /* 0x0000003f3f3ff290 */ /* 0x000fe8000fffe03f */
[----:B------:R-:W-:Y:S04]  /*24740*/  STL.64 [R1+0x130], R48 ;  /* 0x0001303001007387 */ /* 0x000fe80000100a00 */
[----:B------:R-:W-:Y:S04]  /*24750*/  STL.64 [R1+0x138], R50 ;  /* 0x0001383201007387 */ /* 0x000fe80000100a00 */
[----:B------:R-:W3:Y:S04]  /*24760*/  LDL.LU R180, [R1+0xe0] ;  /* 0x0000e00001b47983 */ /* 0x000ee80000300800 */
[----:B------:R-:W-:Y:S04]  /*24770*/  STL.64 [R1+0x1f0], R40 ;  /* 0x0001f02801007387 */ /* 0x000fe80000100a00 */
[----:B------:R1:W-:Y:S04]  /*24780*/  STL.64 [R1+0x1f8], R42 ;  /* 0x0001f82a01007387 */ /* 0x0003e80000100a00 */
[----:B------:R-:W-:Y:S04]  /*24790*/  STL.64 [R1+0x270], R36 ;  /* 0x0002702401007387 */ /* 0x000fe80000100a00 */
[----:B------:R4:W-:Y:S01]  /*247a0*/  STL.64 [R1+0x278], R38 ;  /* 0x0002782601007387 */ /* 0x0009e20000100a00 */
[-C--:B-1----:R-:W-:Y:S03]  /*247b0*/  HMMA.1688.F32.TF32 R40, R4, R28.reuse, R168 ;  /* 0x0000001c0428723c */ /* 0x082fe600000810a8 */
[----:B------:R-:W3:Y:S04]  /*247c0*/  LDL.LU R181, [R1+0xe4] ;  /* 0x0000e40001b57983 */ /* 0x000ee80000300800 */
[----:B------:R-:W3:Y:S01]  /*247d0*/  LDL.LU R182, [R1+0xe8] ;  /* 0x0000e80001b67983 */ /* 0x000ee20000300800 */
[-C--:B----4-:R-:W-:Y:S03]  /*247e0*/  HMMA.1688.F32.TF32 R36, R8, R28.reuse, R152 ;  /* 0x0000001c0824723c */ /* 0x090fe60000081098 */
[----:B------:R-:W3:Y:S04]  /*247f0*/  LDL.LU R183, [R1+0xec] ;  /* 0x0000ec0001b77983 */ /* 0x000ee80000300800 */
        /* <DEDUP_REMOVED lines=8> */
[----:B------:R-:W-:Y:S04]  /*24880*/  STL.64 [R1+0x380], R44 ;  /* 0x0003802c01007387 */ /* 0x000fe80000100a00 */
[----:B------:R-:W-:Y:S04]  /*24890*/  STL.64 [R1+0x388], R46 ;  /* 0x0003882e01007387 */ /* 0x000fe80000100a00 */
[----:B------:R-:W3:Y:S04]  /*248a0*/  LDL.LU R160, [R1+0x660] ;  /* 0x0006600001a07983 */ /* 0x000ee80000300800 */
[----:B------:R-:W-:Y:S04]  /*248b0*/  STL.64 [R1+0x4b0], R40 ;  /* 0x0004b02801007387 */ /* 0x000fe80000100a00 */
[----:B------:R-:W-:Y:S04]  /*248c0*/  STL.64 [R1+0x4b8], R42 ;  /* 0x0004b82a01007387 */ /* 0x000fe80000100a00 */
[----:B------:R-:W-:Y:S04]  /*248d0*/  STL.64 [R1+0x5c0], R36 ;  /* 0x0005c02401007387 */ /* 0x000fe80000100a00 */
[----:B------:R1:W-:Y:S04]  /*248e0*/  STL.64 [R1+0x5c8], R38 ;  /* 0x0005c82601007387 */ /* 0x0003e80000100a00 */
[----:B------:R-:W3:Y:S04]  /*248f0*/  LDL.LU R161, [R1+0x664] ;  /* 0x0006640001a17983 */ /* 0x000ee80000300800 */
[----:B------:R-:W3:Y:S01]  /*24900*/  LDL.LU R162, [R1+0x668] ;  /* 0x0006680001a27983 */ /* 0x000ee20000300800 */
[----:B-1----:R-:W-:Y:S03]  /*24910*/  HMMA.1688.F32.TF32 R36, R16, R28, R200 ;  /* 0x0000001c1024723c */ /* 0x002fe600000810c8 */
[----:B------:R-:W3:Y:S01]  /*24920*/  LDL.LU R163, [R1+0x66c] ;  /* 0x00066c0001a37983 */ /* 0x000ee20000300800 */
[----:B------:R-:W-:-:S03]  /*24930*/  IMAD.MOV.U32 R249, RZ, RZ, R0 ;  /* 0x000000fffff97224 */ /* 0x000fc600078e0000 */
[----:B------:R-:W3:Y:S01]  /*24940*/  LDL.LU R248, [R1+0x60] ;  /* 0x0000600001f87983 */ /* 0x000ee20000300800 */
[----:B------:R-:W-:Y:S01]  /*24950*/  IMAD.MOV.U32 R250, RZ, RZ, R32 ;  /* 0x000000fffffa7224 */ /* 0x000fe200078e0020 */
[----:B------:R-:W-:Y:S02]  /*24960*/  MOV R251, R33 ;  /* 0x0000002100fb7202 */ /* 0x000fe40000000f00 */
[----:B--2---:R-:W1:Y:S04]  /*24970*/  LDSM.16.M88.4 R40, [R159+0x46000] ;  /* 0x046000009f28783b */ /* 0x004e680000000200 */
[----:B------:R-:W2:Y:S08]  /*24980*/  LDSM.16.M88.4 R44, [R159+0x47000] ;  /* 0x047000009f2c783b */ /* 0x000eb00000000200 */
[----:B------:R-:W-:Y:S04]  /*24990*/  STL.64 [R1+0x7f0], R36 ;  /* 0x0007f02401007387 */ /* 0x000fe80000100a00 */
[----:B------:R-:W-:Y:S04]  /*249a0*/  STL.64 [R1+0x7f8], R38 ;  /* 0x0007f82601007387 */ /* 0x000fe80000100a00 */
        /* <DEDUP_REMOVED lines=8> */
[----:B------:R-:W-:Y:S04]  /*24a30*/  STL.64 [R1+0x17b8], R30 ;  /* 0x0017b81e01007387 */ /* 0x000fe80000100a00 */
[----:B-1----:R-:W-:Y:S04]  /*24a40*/  STL [R1+0x1814], R42 ;  /* 0x0018142a01007387 */ /* 0x002fe80000100800 */
[----:B------:R-:W-:Y:S04]  /*24a50*/  STL [R1+0x1810], R43 ;  /* 0x0018102b01007387 */ /* 0x000fe80000100800 */
[----:B--2---:R-:W-:Y:S04]  /*24a60*/  STL [R1+0x1818], R47 ;  /* 0x0018182f01007387 */ /* 0x004fe80000100800 */
[----:B------:R-:W-:Y:S01]  /*24a70*/  LDSM.16.M88.4 R36, [R159+0x45000] ;  /* 0x045000009f24783b */ /* 0x000fe20000000200 */
[----:B---3--:R-:W-:-:S02]  /*24a80*/  IMAD.MOV.U32 R214, RZ, RZ, R32 ;  /* 0x000000ffffd67224 */ /* 0x008fc400078e0020 */
[----:B----4-:R-:W-:Y:S02]  /*24a90*/  IMAD.MOV.U32 R213, RZ, RZ, R33 ;  /* 0x000000ffffd57224 */ /* 0x010fe400078e0021 */
[----:B------:R-:W1:Y:S02]  /*24aa0*/  LDSM.16.M88.4 R32, [R159+0x44000] ;  /* 0x044000009f20783b */ /* 0x000e640000000200 */
[-C--:B-1----:R-:W-:Y:S08]  /*24ab0*/  HMMA.1688.F32.TF32 R28, R172, R32.reuse, R48 ;  /* 0x00000020ac1c723c */ /* 0x082ff00000081030 */
[-C--:B------:R-:W-:Y:S08]  /*24ac0*/  HMMA.1688.F32.TF32 R48, R188, R32.reuse, R180 ;  /* 0x00000020bc30723c */ /* 0x080ff000000810b4 */
[-C--:B------:R-:W-:Y:S07]  /*24ad0*/  HMMA.1688.F32.TF32 R76, R204, R32.reuse, R164 ;  /* 0x00000020cc4c723c */ /* 0x080fee00000810a4 */
[----:B------:R-:W-:Y:S04]  /*24ae0*/  STL.64 [R1+0xc0], R28 ;  /* 0x0000c01c01007387 */ /* 0x000fe80000100a00 */
[----:B------:R1:W-:Y:S02]  /*24af0*/  STL.64 [R1+0xc8], R30 ;  /* 0x0000c81e01007387 */ /* 0x0003e40000100a00 */
[-C--:B-1----:R-:W-:Y:S02]  /*24b00*/  HMMA.1688.F32.TF32 R28, R220, R32.reuse, R240 ;  /* 0x00000020dc1c723c */ /* 0x082fe400000810f0 */
[----:B------:R-:W-:Y:S04]  /*24b10*/  STL.64 [R1+0xe0], R48 ;  /* 0x0000e03001007387 */ /* 0x000fe80000100a00 */
[----:B------:R1:W-:Y:S04]  /*24b20*/  STL.64 [R1+0xe8], R50 ;  /* 0x0000e83201007387 */ /* 0x0003e80000100a00 */
[----:B------:R-:W-:Y:S04]  /*24b30*/  STL.64 [R1+0x110], R76 ;  /* 0x0001104c01007387 */ /* 0x000fe80000100a00 */
[----:B------:R-:W-:Y:S01]  /*24b40*/  STL.64 [R1+0x118], R78 ;  /* 0x0001184e01007387 */ /* 0x000fe20000100a00 */
[----:B-1----:R-:W-:Y:S01]  /*24b50*/  HMMA.1688.F32.TF32 R48, R236, R32, R52 ;  /* 0x00000020ec30723c */ /* 0x002fe20000081034 */
[----:B------:R-:W-:-:S02]  /*24b60*/  IMAD.MOV.U32 R215, RZ, RZ, R0 ;  /* 0x000000ffffd77224 */ /* 0x000fc400078e0000 */
[----:B------:R-:W-:Y:S01]  /*24b70*/  IMAD.MOV.U32 R140, RZ, RZ, R232 ;  /* 0x000000ffff8c7224 */ /* 0x000fe200078e00e8 */
[----:B------:R-:W-:Y:S01]  /*24b80*/  MOV R142, R234 ;  /* 0x000000ea008e7202 */ /* 0x000fe20000000f00 */
[----:B------:R-:W-:-:S03]  /*24b90*/  IMAD.MOV.U32 R196, RZ, RZ, R116 ;  /* 0x000000ffffc47224 */ /* 0x000fc600078e0074 */
[----:B------:R-:W-:Y:S01]  /*24ba0*/  STL.64 [R1+0x1e0], R28 ;  /* 0x0001e01c01007387 */ /* 0x000fe20000100a00 */
[-C--:B------:R-:W-:Y:S03]  /*24bb0*/  HMMA.1688.F32.TF32 R52, R4, R32.reuse, R84 ;  /* 0x000000200434723c */ /* 0x080fe60000081054 */
[----:B------:R1:W-:Y:S01]  /*24bc0*/  STL.64 [R1+0x1e8], R30 ;  /* 0x0001e81e01007387 */ /* 0x0003e20000100a00 */
[----:B------:R-:W-:Y:S02]  /*24bd0*/  IMAD.MOV.U32 R203, RZ, RZ, R112 ;  /* 0x000000ffffcb7224 */ /* 0x000fe400078e0070 */
[----:B------:R-:W-:Y:S01]  /*24be0*/  IMAD.MOV.U32 R141, RZ, RZ, R233 ;  /* 0x000000ffff8d7224 */ /* 0x000fe200078e00e9 */
[----:B------:R-:W-:Y:S01]  /*24bf0*/  LDSM.16.M88.4 R76, [R159+0x4a000] ;  /* 0x04a000009f4c783b */ /* 0x000fe20000000200 */
[----:B-1----:R-:W-:Y:S06]  /*24c00*/  HMMA.1688.F32.TF32 R28, R8, R32, R100 ;  /* 0x00000020081c723c */ /* 0x002fec0000081064 */
[----:B------:R-:W-:Y:S04]  /*24c10*/  STL.64 [R1+0x300], R48 ;  /* 0x0003003001007387 */ /* 0x000fe80000100a00 */
[----:B------:R-:W-:Y:S05]  /*24c20*/  STL.64 [R1+0x308], R50 ;  /* 0x0003083201007387 */ /* 0x000fea0000100a00 */
[----:B------:R-:W-:Y:S04]  /*24c30*/  STL.64 [R1+0x440], R52 ;  /* 0x0004403401007387 */ /* 0x000fe80000100a00 */
[----:B------:R-:W-:Y:S04]  /*24c40*/  STL.64 [R1+0x448], R54 ;  /* 0x0004483601007387 */ /* 0x000fe80000100a00 */
[----:B------:R-:W-:Y:S04]  /*24c50*/  STL.64 [R1+0x17b0], R34 ;  /* 0x0017b02201007387 */ /* 0x000fe80000100a00 */
[----:B------:R-:W-:Y:S04]  /*24c60*/  STL.64 [R1+0x4d0], R28 ;  /* 0x0004d01c01007387 */ /* 0x000fe80000100a00 */
[----:B------:R1:W-:Y:S02]  /*24c70*/  STL.64 [R1+0x4d8], R30 ;  /* 0x0004d81e01007387 */ /* 0x0003e40000100a00 */
[----:B-1----:R-:W-:Y:S08]  /*24c80*/  HMMA.1688.F32.TF32 R28, R172, R36, R160 ;  /* 0x00000024ac1c723c */ /* 0x002ff000000810a0 */
[----:B------:R-:W-:Y:S11]  /*24c90*/  HMMA.1688.F32.TF32 R48, R16, R32, R132 ;  /* 0x000000201030723c */ /* 0x000ff60000081084 */
[----:B------:R-:W-:Y:S05]  /*24ca0*/  @!UPT UIADD3 URZ, URZ, URZ, URZ ;  /* 0x0000003f3f3ff290 */ /* 0x000fea000fffe03f */
[----:B------:R-:W-:Y:S01]  /*24cb0*/  IMAD.MOV.U32 R20, RZ, RZ, R28 ;  /* 0x000000ffff147224 */ /* 0x000fe200078e001c */
[----:B------:R-:W-:Y:S01]  /*24cc0*/  MOV R0, R31 ;  /* 0x0000001f00007202 */ /* 0x000fe20000000f00 */
[----:B------:R-:W-:Y:S02]  /*24cd0*/  IMAD.MOV.U32 R13, RZ, RZ, R29 ;  /* 0x000000ffff0d7224 */ /* 0x000fe400078e001d */
[----:B------:R-:W-:Y:S02]  /*24ce0*/  IMAD.MOV.U32 R12, RZ, RZ, R30 ;  /* 0x000000ffff0c7224 */ /* 0x000fe400078e001e */
[----:B------:R-:W-:Y:S01]  /*24cf0*/  HMMA.1688.F32.TF32 R28, R188, R36, R88 ;  /* 0x00000024bc1c723c */ /* 0x000fe20000081058 */
[----:B------:R-:W-:Y:S04]  /*24d00*/  STL.64 [R1+0x730], R48 ;  /* 0x0007303001007387 */ /* 0x000fe80000100a00 */
[----:B------:R-:W-:Y:S04]  /*24d10*/  STL.64 [R1+0x738], R50 ;  /* 0x0007383201007387 */ /* 0x000fe80000100a00 */
[----:B------:R-:W-:Y:S04]  /*24d20*/  STL.64 [R1+0x17f8], R14 ;  /* 0x0017f80e01007387 */ /* 0x000fe80000100a00 */
[----:B------:R1:W-:Y:S04]  /*24d30*/  STL.64 [R1+0x17f0], R12 ;  /* 0x0017f00c01007387 */ /* 0x0003e80000100a00 */
[----:B------:R-:W-:Y:S04]  /*24d40*/  STL.64 [R1+0x17e8], R22 ;  /* 0x0017e81601007387 */ /* 0x000fe80000100a00 */
[----:B------:R-:W-:Y:S03]  /*24d50*/  STL [R1+0x17e0], R20 ;  /* 0x0017e01401007387 */ /* 0x000fe60000100800 */
[----:B------:R-:W-:-:S02]  /*24d60*/  IMAD.MOV.U32 R25, RZ, RZ, R30 ;  /* 0x000000ffff197224 */ /* 0x000fc400078e001e */
[----:B------:R-:W-:Y:S01]  /*24d70*/  IMAD.MOV.U32 R24, RZ, RZ, R31 ;  /* 0x000000ffff187224 */ /* 0x000fe200078e001f */
[----:B------:R2:W-:Y:S04]  /*24d80*/  STL.64 [R1+0x30], R28 ;  /* 0x0000301c01007387 */ /* 0x0005e80000100a00 */
[----:B------:R-:W-:Y:S01]  /*24d90*/  STL.64 [R1+0x17c8], R26 ;  /* 0x0017c81a01007387 */ /* 0x000fe20000100a00 */
[-C--:B-1----:R-:W-:Y:S03]  /*24da0*/  HMMA.1688.F32.TF32 R12, R236, R36.reuse, R56 ;  /* 0x00000024ec0c723c */ /* 0x082fe60000081038 */
[----:B------:R1:W-:Y:S05]  /*24db0*/  STL.64 [R1+0x17c0], R24 ;  /* 0x0017c01801007387 */ /* 0x0003ea0000100a00 */
[-C--:B--2---:R-:W-:Y:S08]  /*24dc0*/  HMMA.1688.F32.TF32 R28, R204, R36.reuse, R212 ;  /* 0x00000024cc1c723c */ /* 0x084ff000000810d4 */
[-C--:B-1----:R-:W-:Y:S11]  /*24dd0*/  HMMA.1688.F32.TF32 R24, R220, R36.reuse, R248 ;  /* 0x00000024dc18723c */ /* 0x082ff600000810f8 */
[----:B------:R-:W-:Y:S04]  /*24de0*/  @!UPT UIADD3 URZ, URZ, URZ, URZ ;  /* 0x0000003f3f3ff290 */ /* 0x000fe8000fffe03f */
[----:B------:R-:W-:Y:S04]  /*24df0*/  STL.64 [R1+0x20], R28 ;  /* 0x0000201c01007387 */ /* 0x000fe80000100a00 */
[----:B------:R1:W-:Y:S04]  /*24e00*/  STL.64 [R1+0x28], R30 ;  /* 0x0000281e01007387 */ /* 0x0003e80000100a00 */
[----:B------:R-:W-:Y:S04]  /*24e10*/  STL.64 [R1+0x100], R24 ;  /* 0x0001001801007387 */ /* 0x000fe80000100a00 */
[----:B------:R2:W-:Y:S01]  /*24e20*/  STL.64 [R1+0x108], R26 ;  /* 0x0001081a01007387 */ /* 0x0005e20000100a00 */
[-C--:B-1----:R-:W-:Y:S03]  /*24e30*/  HMMA.1688.F32.TF32 R28, R4, R36.reuse, R92 ;  /* 0x00000024041c723c */ /* 0x082fe6000008105c */
[----:B------:R-:W-:Y:S04]  /*24e40*/  STL.64 [R1+0x230], R12 ;  /* 0x0002300c01007387 */ /* 0x000fe80000100a00 */
[----:B------:R1:W-:Y:S01]  /*24e50*/  STL.64 [R1+0x238], R14 ;  /* 0x0002380e01007387 */ /* 0x0003e20000100a00 */
[-C--:B--2---:R-:W-:Y:S08]  /*24e60*/  HMMA.1688.F32.TF32 R24, R8, R36.reuse, R104 ;  /* 0x000000240818723c */ /* 0x084ff00000081068 */
[----:B-1----:R-:W-:Y:S07]  /*24e70*/  HMMA.1688.F32.TF32 R12, R16, R36, R192 ;  /* 0x00000024100c723c */ /* 0x002fee00000810c0 */
[----:B------:R-:W-:Y:S04]  /*24e80*/  STL.64 [R1+0x3b0], R28 ;  /* 0x0003b01c01007387 */ /* 0x000fe80000100a00 */
[----:B------:R1:W-:Y:S04]  /*24e90*/  STL.64 [R1+0x3b8], R30 ;  /* 0x0003b81e01007387 */ /* 0x0003e80000100a00 */
[----:B------:R-:W2:Y:S04]  /*24ea0*/  LDL.LU R176, [R1+0x6d0] ;  /* 0x0006d00001b07983 */ /* 0x000ea80000300800 */
[----:B------:R-:W-:Y:S04]  /*24eb0*/  STL.64 [R1+0x4a0], R24 ;  /* 0x0004a01801007387 */ /* 0x000fe80000100a00 */
[----:B------:R-:W-:Y:S04]  /*24ec0*/  STL.64 [R1+0x4a8], R26 ;  /* 0x0004a81a01007387 */ /* 0x000fe80000100a00 */
[----:B------:R-:W-:Y:S04]  /*24ed0*/  STL.64 [R1+0x660], R12 ;  /* 0x0006600c01007387 */ /* 0x000fe80000100a00 */
[----:B------:R2:W-:Y:S04]  /*24ee0*/  STL.64 [R1+0x668], R14 ;  /* 0x0006680e01007387 */ /* 0x0005e80000100a00 */
        /* <DEDUP_REMOVED lines=35> */
[----:B------:R-:W-:Y:S01]  /*25120*/  STL.64 [R1+0x17a8], R38 ;  /* 0x0017a82601007387 */ /* 0x000fe20000100a00 */
[-C--:B-1----:R-:W-:Y:S08]  /*25130*/  HMMA.1688.F32.TF32 R28, R4, R40.reuse, R60 ;  /* 0x00000028041c723c */ /* 0x082ff0000008103c */
[-C--:B--2---:R-:W-:Y:S08]  /*25140*/  HMMA.1688.F32.TF32 R12, R172, R40.reuse, R176 ;  /* 0x00000028ac0c723c */ /* 0x084ff000000810b0 */
[-C--:B---3--:R-:W-:Y:S01]  /*25150*/  HMMA.1688.F32.TF32 R52, R204, R40.reuse, R80 ;  /* 0x00000028cc34723c */ /* 0x088fe20000081050 */
[----:B------:R-:W-:Y:S01]  /*25160*/  IMAD.MOV.U32 R143, RZ, RZ, R235 ;  /* 0x000000ffff8f7224 */ /* 0x000fe200078e00eb */
[----:B------:R-:W-:Y:S11]  /*25170*/  LDSM.16.M88.4 R80, [R159+0x4b000] ;  /* 0x04b000009f50783b */ /* 0x000ff60000000200 */
[----:B------:R-:W-:Y:S03]  /*25180*/  @!UPT UIADD3 URZ, URZ, URZ, URZ ;  /* 0x0000003f3f3ff290 */ /* 0x000fe6000fffe03f */
[----:B------:R-:W-:Y:S01]  /*25190*/  IMAD.MOV.U32 R47, RZ, RZ, R12 ;  /* 0x000000ffff2f7224 */ /* 0x000fe200078e000c */
[----:B------:R-:W-:Y:S01]  /*251a0*/  MOV R252, R15 ;  /* 0x0000000f00fc7202 */ /* 0x000fe20000000f00 */
[----:B------:R-:W-:Y:S01]  /*251b0*/  IMAD.MOV.U32 R42, RZ, RZ, R13 ;  /* 0x000000ffff2a7224 */ /* 0x000fe200078e000d */
[----:B----4-:R-:W-:Y:S01]  /*251c0*/  HMMA.1688.F32.TF32 R48, R188, R40, R48 ;  /* 0x00000028bc30723c */ /* 0x010fe20000081030 */
[----:B------:R-:W-:-:S07]  /*251d0*/  IMAD.MOV.U32 R43, RZ, RZ, R14 ;  /* 0x000000ffff2b7224 */ /* 0x000fce00078e000e */
[-C--:B------:R-:W-:Y:S08]  /*251e0*/  HMMA.1688.F32.TF32 R12, R236, R40.reuse, R228 ;  /* 0x00000028ec0c723c */ /* 0x080ff000000810e4 */
[-C--:B------:R-:W-:Y:S07]  /*251f0*/  HMMA.1688.F32.TF32 R24, R220, R40.reuse, R180 ;  /* 0x00000028dc18723c */ /* 0x080fee00000810b4 */
        /* <DEDUP_REMOVED lines=12> */
[-C--:B------:R-:W-:Y:S01]  /*252c0*/  HMMA.1688.F32.TF32 R248, R172, R44.reuse, R248 ;  /* 0x0000002cacf8723c */ /* 0x080fe200000810f8 */
[----:B------:R-:W-:Y:S07]  /*252d0*/  STL.64 [R1+0x1820], R42 ;  /* 0x0018202a01007387 */ /* 0x000fee0000100a00 */
[-C--:B------:R-:W-:Y:S01]  /*252e0*/  HMMA.1688.F32.TF32 R56, R188, R44.reuse, R164 ;  /* 0x0000002cbc38723c */ /* 0x080fe200000810a4 */
[----:B------:R-:W-:Y:S04]  /*252f0*/  STL.64 [R1+0x430], R24 ;  /* 0x0004301801007387 */ /* 0x000fe80000100a00 */
[----:B------:R-:W-:Y:S03]  /*25300*/  STL.64 [R1+0x438], R26 ;  /* 0x0004381a01007387 */ /* 0x000fe60000100a00 */
[-C--:B------:R-:W-:Y:S01]  /*25310*/  HMMA.1688.F32.TF32 R60, R204, R44.reuse, R160 ;  /* 0x0000002ccc3c723c */ /* 0x080fe200000810a0 */
[----:B------:R-:W-:Y:S04]  /*25320*/  STL.64 [R1+0x5a0], R12 ;  /* 0x0005a00c01007387 */ /* 0x000fe80000100a00 */
[----:B------:R1:W-:Y:S03]  /*25330*/  STL.64 [R1+0x5a8], R14 ;  /* 0x0005a80e01007387 */ /* 0x0003e60000100a00 */
[-C--:B------:R-:W-:Y:S08]  /*25340*/  HMMA.1688.F32.TF32 R64, R220, R44.reuse, R88 ;  /* 0x0000002cdc40723c */ /* 0x080ff00000081058 */
[-C--:B-1----:R-:W-:Y:S01]  /*25350*/  HMMA.1688.F32.TF32 R12, R236, R44.reuse, R212 ;  /* 0x0000002cec0c723c */ /* 0x082fe200000810d4 */
[----:B------:R-:W-:Y:S04]  /*25360*/  STL.64 [R1+0x1830], R250 ;  /* 0x001830fa01007387 */ /* 0x000fe80000100a00 */
[----:B------:R-:W-:Y:S04]  /*25370*/  STL.64 [R1+0x1828], R248 ;  /* 0x001828f801007387 */ /* 0x000fe80000100a00 */
[----:B------:R-:W-:Y:S01]  /*25380*/  STL.64 [R1+0x1840], R58 ;  /* 0x0018403a01007387 */ /* 0x000fe20000100a00 */
[-C--:B------:R-:W-:Y:S03]  /*25390*/  HMMA.1688.F32.TF32 R28, R4, R44.reuse, R68 ;  /* 0x0000002c041c723c */ /* 0x080fe60000081044 */
[----:B------:R-:W-:Y:S04]  /*253a0*/  STL.64 [R1+0x1838], R56 ;  /* 0x0018383801007387 */ /* 0x000fe80000100a00 */
[----:B------:R-:W-:Y:S01]  /*253b0*/  STL.64 [R1+0x1850], R62 ;  /* 0x0018503e01007387 */ /* 0x000fe20000100a00 */
[----:B------:R-:W-:Y:S03]  /*253c0*/  HMMA.1688.F32.TF32 R24, R8, R44, R72 ;  /* 0x0000002c0818723c */ /* 0x000fe60000081048 */
[----:B------:R-:W-:Y:S04]  /*253d0*/  STL.64 [R1+0x1848], R60 ;  /* 0x0018483c01007387 */ /* 0x000fe80000100a00 */
[----:B------:R-:W-:Y:S04]  /*253e0*/  STL.64 [R1+0x1860], R66 ;  /* 0x0018604201007387 */ /* 0x000fe80000100a00 */
[----:B------:R-:W-:Y:S04]  /*253f0*/  STL.64 [R1+0x1858], R64 ;  /* 0x0018584001007387 */ /* 0x000fe80000100a00 */
[----:B------:R-:W-:Y:S04]  /*25400*/  STL.64 [R1+0xf0], R12 ;  /* 0x0000f00c01007387 */ /* 0x000fe80000100a00 */
[----:B------:R1:W-:Y:S01]  /*25410*/  STL.64 [R1+0xf8], R14 ;  /* 0x0000f80e01007387 */ /* 0x0003e20000100a00 */
[----:B------:R-:W-:Y:S01]  /*25420*/  IMAD.MOV.U32 R160, RZ, RZ, R113 ;  /* 0x000000ffffa07224 */ /* 0x000fe200078e0071 */
[----:B------:R-:W-:Y:S01]  /*25430*/  MOV R162, R120 ;  /* 0x0000007800a27202 */ /* 0x000fe20000000f00 */
[----:B------:R-:W-:Y:S01]  /*25440*/  IMAD.MOV.U32 R161, RZ, RZ, R121 ;  /* 0x000000ffffa17224 */ /* 0x000fe200078e0079 */
[----:B------:R-:W2:Y:S01]  /*25450*/  LDSM.16.M88.4 R68, [R159+0x48000] ;  /* 0x048000009f44783b */ /* 0x000ea20000000200 */
[----:B------:R-:W-:-:S02]  /*25460*/  IMAD.MOV.U32 R163, RZ, RZ, R117 ;  /* 0x000000ffffa37224 */ /* 0x000fc400078e0075 */
[----:B------:R-:W-:Y:S01]  /*25470*/  IMAD.MOV.U32 R215, RZ, RZ, R244 ;  /* 0x000000ffffd77224 */ /* 0x000fe200078e00f4 */
[----:B------:R-:W3:Y:S01]  /*25480*/  LDSM.16.M88.4 R72, [R159+0x49000] ;  /* 0x049000009f48783b */ /* 0x000ee20000000200 */
[----:B-1----:R-:W-:Y:S03]  /*25490*/  HMMA.1688.F32.TF32 R12, R16, R44, R108 ;  /* 0x0000002c100c723c */ /* 0x002fe6000008106c */
[----:B------:R1:W-:Y:S04]  /*254a0*/  STL.64 [R1+0x2b0], R28 ;  /* 0x0002b01c01007387 */ /* 0x0003e80000100a00 */
[----:B------:R4:W-:Y:S04]  /*254b0*/  STL.64 [R1+0x2b8], R30 ;  /* 0x0002b81e01007387 */ /* 0x0009e80000100a00 */
[----:B------:R-:W-:Y:S04]  /*254c0*/  STL.64 [R1+0x3f0], R24 ;  /* 0x0003f01801007387 */ /* 0x000fe80000100a00 */
[----:B------:R-:W-:Y:S08]  /*254d0*/  STL.64 [R1+0x3f8], R26 ;  /* 0x0003f81a01007387 */ /* 0x000ff00000100a00 */
[----:B------:R1:W-:Y:S04]  /*254e0*/  STL.64 [R1+0x490], R12 ;  /* 0x0004900c01007387 */ /* 0x0003e80000100a00 */
        /* <DEDUP_REMOVED lines=25> */
[----:B------:R-:W4:Y:S01]  /*25680*/  LDL.LU R168, [R1+0x2a0] ;  /* 0x0002a00001a87983 */ /* 0x000f220000300800 */
[----:B--2---:R-:W-:-:S03]  /*25690*/  IMAD.MOV.U32 R169, RZ, RZ, R117 ;  /* 0x000000ffffa97224 */ /* 0x004fc600078e0075 */
[----:B------:R-:W2:Y:S01]  /*256a0*/  LDL.LU R117, [R1+0x18b4] ;  /* 0x0018b40001757983 */ /* 0x000ea20000300800 */
[----:B------:R-:W-:Y:S02]  /*256b0*/  IMAD.MOV.U32 R200, RZ, RZ, R120 ;  /* 0x000000ffffc87224 */ /* 0x000fe400078e0078 */
[----:B------:R-:W-:Y:S01]  /*256c0*/  IMAD.MOV.U32 R201, RZ, RZ, R121 ;  /* 0x000000ffffc97224 */ /* 0x000fe200078e0079 */
[----:B------:R-:W-:Y:S01]  /*256d0*/  MOV R202, R113 ;  /* 0x0000007100ca7202 */ /* 0x000fe20000000f00 */
[----:B---3--:R-:W-:Y:S02]  /*256e0*/  IMAD.MOV.U32 R170, RZ, RZ, R116 ;  /* 0x000000ffffaa7224 */ /* 0x008fe400078e0074 */
        /* <DEDUP_REMOVED lines=8> */
[----:B------:R-:W4:Y:S04]  /*25770*/  LDL.LU R120, [R1+0x18ac] ;  /* 0x0018ac0001787983 */ /* 0x000f280000300800 */
[----:B------:R-:W2:Y:S04]  /*25780*/  LDL.LU R121, [R1+0x18a8] ;  /* 0x0018a80001797983 */ /* 0x000ea80000300800 */
[----:B------:R-:W3:Y:S04]  /*25790*/  LDL.LU R113, [R1+0x18a4] ;  /* 0x0018a40001717983 */ /* 0x000ee80000300800 */
[----:B------:R-:W3:Y:S04]  /*257a0*/  LDL.LU R112, [R1+0x18a0] ;  /* 0x0018a00001707983 */ /* 0x000ee80000300800 */
[----:B-1----:R-:W3:Y:S04]  /*257b0*/  LDL.LU R28, [R1+0x190] ;  /* 0x00019000011c7983 */ /* 0x002ee80000300800 */
[----:B------:R-:W3:Y:S01]  /*257c0*/  LDL.LU R29, [R1+0x194] ;  /* 0x00019400011d7983 */ /* 0x000ee20000300800 */
[----:B----4-:R-:W-:-:S03]  /*257d0*/  IMAD.MOV.U32 R30, RZ, RZ, R120 ;  /* 0x000000ffff1e7224 */ /* 0x010fc600078e0078 */
[----:B------:R-:W4:Y:S01]  /*257e0*/  LDL.LU R120, [R1+0x189c] ;  /* 0x00189c0001787983 */ /* 0x000f220000300800 */
[----:B--2---:R-:W-:-:S03]  /*257f0*/  IMAD.MOV.U32 R31, RZ, RZ, R121 ;  /* 0x000000ffff1f7224 */ /* 0x004fc600078e0079 */
[----:B------:R-:W2:Y:S04]  /*25800*/  LDL.LU R121, [R1+0x1898] ;  /* 0x0018980001797983 */ /* 0x000ea80000300800 */
[----:B------:R-:W2:Y:S04]  /*25810*/  LDL.LU R240, [R1+0x530] ;  /* 0x0005300001f07983 */ /* 0x000ea80000300800 */
[----:B------:R-:W2:Y:S04]  /*25820*/  LDL.LU R241, [R1+0x534] ;  /* 0x0005340001f17983 */ /* 0x000ea80000300800 */
[----:B------:R-:W2:Y:S04]  /*25830*/  LDL.LU R242, [R1+0x538] ;  /* 0x0005380001f27983 */ /* 0x000ea80000300800 */
[----:B------:R-:W2:Y:S01]  /*25840*/  LDL.LU R243, [R1+0x53c] ;  /* 0x00053c0001f37983 */ /* 0x000ea20000300800 */
[----:B---3--:R-:W-:-:S03]  /*25850*/  IMAD.MOV.U32 R12, RZ, RZ, R112 ;  /* 0x000000ffff0c7224 */ /* 0x008fc600078e0070 */
[----:B------:R-:W3:Y:S01]  /*25860*/  LDL.LU R100, [R1+0x720] ;  /* 0x0007200001647983 */ /* 0x000ee20000300800 */
[----:B------:R-:W-:-:S03]  /*25870*/  IMAD.MOV.U32 R13, RZ, RZ, R113 ;  /* 0x000000ffff0d7224 */ /* 0x000fc600078e0071 */
[----:B------:R-:W3:Y:S04]  /*25880*/  LDL.LU R101, [R1+0x724] ;  /* 0x0007240001657983 */ /* 0x000ee80000300800 */
[----:B------:R-:W3:Y:S04]  /*25890*/  LDL.LU R102, [R1+0x728] ;  /* 0x0007280001667983 */ /* 0x000ee80000300800 */
[----:B------:R-:W3:Y:S04]  /*258a0*/  LDL.LU R103, [R1+0x72c] ;  /* 0x00072c0001677983 */ /* 0x000ee80000300800 */
[----:B------:R-:W3:Y:S04]  /*258b0*/  LDL.LU R112, [R1+0x1894] ;  /* 0x0018940001707983 */ /* 0x000ee80000300800 */
[----:B------:R-:W3:Y:S04]  /*258c0*/  LDL.LU R113, [R1+0x1890] ;  /* 0x0018900001717983 */ /* 0x000ee80000300800 */
[----:B------:R-:W3:Y:S04]  /*258d0*/  LDL.LU R14, [R1+0x148] ;  /* 0x00014800010e7983 */ /* 0x000ee80000300800 */
[----:B------:R-:W3:Y:S01]  /*258e0*/  LDL.LU R15, [R1+0x14c] ;  /* 0x00014c00010f7983 */ /* 0x000ee20000300800 */
[----:B----4-:R-:W-:Y:S01]  /*258f0*/  MOV R25, R120 ;  /* 0x0000007800197202 */ /* 0x010fe20000000f00 */
[----:B--2---:R-:W-:-:S02]  /*25900*/  IMAD.MOV.U32 R24, RZ, RZ, R121 ;  /* 0x000000ffff187224 */ /* 0x004fc400078e0079 */
[----:B------:R-:W2:Y:S04]  /*25910*/  LDL.LU R121, [R1+0x188c] ;  /* 0x00188c0001797983 */ /* 0x000ea80000300800 */
[----:B------:R-:W2:Y:S01]  /*25920*/  LDL.LU R120, [R1+0x1888] ;  /* 0x0018880001787983 */ /* 0x000ea20000300800 */
[----:B---3--:R-:W-:-:S03]  /*25930*/  IMAD.MOV.U32 R26, RZ, RZ, R112 ;  /* 0x000000ffff1a7224 */ /* 0x008fc600078e0070 */
[----:B------:R-:W3:Y:S01]  /*25940*/  LDL.LU R112, [R1+0x1884] ;  /* 0x0018840001707983 */ /* 0x000ee20000300800 */
[----:B------:R-:W-:-:S03]  /*25950*/  IMAD.MOV.U32 R27, RZ, RZ, R113 ;  /* 0x000000ffff1b7224 */ /* 0x000fc600078e0071 */
[----:B------:R-:W4:Y:S04]  /*25960*/  LDL.LU R113, [R1+0x1880] ;  /* 0x0018800001717983 */ /* 0x000f280000300800 */
[----:B------:R-:W2:Y:S01]  /*25970*/  LDL.LU R84, [R1+0x6e0] ;  /* 0x0006e00001547983 */ /* 0x000ea20000300800 */
[----:B------:R-:W-:-:S03]  /*25980*/  IMAD.MOV.U32 R214, RZ, RZ, R245 ;  /* 0x000000ffffd67224 */ /* 0x000fc600078e00f5 */
[----:B------:R-:W2:Y:S01]  /*25990*/  LDL.LU R85, [R1+0x6e4] ;  /* 0x0006e40001557983 */ /* 0x000ea20000300800 */
[----:B------:R-:W-:-:S03]  /*259a0*/  IMAD.MOV.U32 R213, RZ, RZ, R246 ;  /* 0x000000ffffd57224 */ /* 0x000fc600078e00f6 */
[----:B------:R-:W2:Y:S01]  /*259b0*/  LDL.LU R86, [R1+0x6e8] ;  /* 0x0006e80001567983 */ /* 0x000ea20000300800 */
[----:B------:R-:W-:-:S03]  /*259c0*/  IMAD.MOV.U32 R212, RZ, RZ, R247 ;  /* 0x000000ffffd47224 */ /* 0x000fc600078e00f7 */
[----:B------:R-:W2:Y:S04]  /*259d0*/  LDL.LU R87, [R1+0x6ec] ;  /* 0x0006ec0001577983 */ /* 0x000ea80000300800 */
[----:B------:R-:W2:Y:S04]  /*259e0*/  LDL.LU R244, [R1+0x790] ;  /* 0x0007900001f47983 */ /* 0x000ea80000300800 */
[----:B------:R-:W2:Y:S04]  /*259f0*/  LDL.LU R245, [R1+0x794] ;  /* 0x0007940001f57983 */ /* 0x000ea80000300800 */
[----:B------:R-:W2:Y:S04]  /*25a00*/  LDL.LU R246, [R1+0x798] ;  /* 0x0007980001f67983 */ /* 0x000ea80000300800 */
[----:B------:R-:W2:Y:S04]  /*25a10*/  LDL.LU R247, [R1+0x79c] ;  /* 0x00079c0001f77983 */ /* 0x000ea80000300800 */
[----:B------:R-:W2:Y:S04]  /*25a20*/  LDL.LU R88, [R1+0x5f0] ;  /* 0x0005f00001587983 */ /* 0x000ea80000300800 */
[----:B------:R-:W2:Y:S01]  /*25a30*/  LDL.LU R89, [R1+0x5f4] ;  /* 0x0005f40001597983 */ /* 0x000ea20000300800 */
[----:B---3--:R-:W-:-:S02]  /*25a40*/  IMAD.MOV.U32 R91, RZ, RZ, R112 ;  /* 0x000000ffff5b7224 */ /* 0x008fc400078e0070 */
[----:B----4-:R-:W-:Y:S02]  /*25a50*/  IMAD.MOV.U32 R90, RZ, RZ, R113 ;  /* 0x000000ffff5a7224 */ /* 0x010fe400078e0071 */
[----:B------:R-:W3:Y:S04]  /*25a60*/  LDL.LU R113, [R1+0x187c] ;  /* 0x00187c0001717983 */ /* 0x000ee80000300800 */
[----:B------:R-:W3:Y:S04]  /*25a70*/  LDL.LU R112, [R1+0x1878] ;  /* 0x0018780001707983 */ /* 0x000ee80000300800 */
[----:B------:R-:W4:Y:S04]  /*25a80*/  LDL.LU R32, [R1+0x810] ;  /* 0x0008100001207983 */ /* 0x000f280000300800 */
[----:B------:R-:W4:Y:S04]  /*25a90*/  LDL.LU R33, [R1+0x814] ;  /* 0x0008140001217983 */ /* 0x000f280000300800 */
[----:B------:R-:W4:Y:S04]  /*25aa0*/  LDL.LU R34, [R1+0x818] ;  /* 0x0008180001227983 */ /* 0x000f280000300800 */
[----:B------:R-:W4:Y:S04]  /*25ab0*/  LDL.LU R35, [R1+0x81c] ;  /* 0x00081c0001237983 */ /* 0x000f280000300800 */
[----:B------:R-:W2:Y:S04]  /*25ac0*/  LDL.LU R132, [R1+0x650] ;  /* 0x0006500001847983 */ /* 0x000ea80000300800 */
[----:B------:R-:W2:Y:S04]  /*25ad0*/  LDL.LU R133, [R1+0x654] ;  /* 0x0006540001857983 */ /* 0x000ea80000300800 */
[----:B------:R-:W2:Y:S04]  /*25ae0*/  LDL.LU R134, [R1+0x658] ;  /* 0x0006580001867983 */ /* 0x000ea80000300800 */
[----:B------:R-:W2:Y:S04]  /*25af0*/  LDL.LU R135, [R1+0x65c] ;  /* 0x00065c0001877983 */ /* 0x000ea80000300800 */
[----:B------:R-:W3:Y:S04]  /*25b00*/  LDL.LU R114, [R1+0x828] ;  /* 0x0008280001727983 */ /* 0x000ee80000300800 */
[----:B------:R-:W3:Y:S04]  /*25b10*/  LDL.LU R115, [R1+0x82c] ;  /* 0x00082c0001737983 */ /* 0x000ee80000300800 */
        /* <DEDUP_REMOVED lines=9> */
[----:B------:R-:W3:Y:S01]  /*25bb0*/  LDL.LU R179, [R1+0x6fc] ;  /* 0x0006fc0001b37983 */ /* 0x000ee20000300800 */
[-C--:B------:R-:W-:Y:S08]  /*25bc0*/  HMMA.1688.F32.TF32 R12, R236, R68.reuse, R12 ;  /* 0x00000044ec0c723c */ /* 0x080ff0000008100c */
[-C--:B------:R-:W-:Y:S08]  /*25bd0*/  HMMA.1688.F32.TF32 R92, R220, R68.reuse, R24 ;  /* 0x00000044dc5c723c */ /* 0x080ff00000081018 */
[-C--:B------:R-:W-:Y:S07]  /*25be0*/  HMMA.1688.F32.TF32 R24, R8, R68.reuse, R216 ;  /* 0x000000440818723c */ /* 0x080fee00000810d8 */
[----:B------:R-:W-:Y:S04]  /*25bf0*/  STL.64 [R1+0xd0], R12 ;  /* 0x0000d00c01007387 */ /* 0x000fe80000100a00 */
[----:B------:R1:W-:Y:S02]  /*25c00*/  STL.64 [R1+0xd8], R14 ;  /* 0x0000d80e01007387 */ /* 0x0003e40000100a00 */
[----:B-1----:R-:W-:Y:S08]  /*25c10*/  HMMA.1688.F32.TF32 R12, R16, R68, R96 ;  /* 0x00000044100c723c */ /* 0x002ff00000081060 */
[----:B------:R-:W-:Y:S08]  /*25c20*/  HMMA.1688.F32.TF32 R108, R220, R72, R240 ;  /* 0x00000048dc6c723c */ /* 0x000ff000000810f0 */
[----:B------:R-:W-:Y:S08]  /*25c30*/  HMMA.1688.F32.TF32 R128, R172, R80, R136 ;  /* 0x00000050ac80723c */ /* 0x000ff00000081088 */
[----:B--2---:R-:W-:Y:S11]  /*25c40*/  HMMA.1688.F32.TF32 R36, R4, R68, R232 ;  /* 0x000000440424723c */ /* 0x004ff600000810e8 */
[----:B------:R-:W-:Y:S11]  /*25c50*/  @!UPT UIADD3 URZ, URZ, URZ, URZ ;  /* 0x0000003f3f3ff290 */ /* 0x000ff6000fffe03f */
[----:B------:R-:W-:Y:S01]  /*25c60*/  @!UPT UIADD3 URZ, URZ, URZ, URZ ;  /* 0x0000003f3f3ff290 */ /* 0x000fe2000fffe03f */
[----:B------:R-:W-:Y:S04]  /*25c70*/  STL.64 [R1+0x220], R36 ;  /* 0x0002202401007387 */ /* 0x000fe80000100a00 */
[----:B------:R-:W-:Y:S04]  /*25c80*/  STL.64 [R1+0x228], R38 ;  /* 0x0002282601007387 */ /* 0x000fe80000100a00 */
[----:B------:R-:W-:Y:S04]  /*25c90*/  STL.64 [R1+0x370], R24 ;  /* 0x0003701801007387 */ /* 0x000fe80000100a00 */
[----:B------:R-:W-:Y:S04]  /*25ca0*/  STL.64 [R1+0x378], R26 ;  /* 0x0003781a01007387 */ /* 0x000fe80000100a00 */
[----:B------:R-:W-:Y:S04]  /*25cb0*/  STL.64 [R1+0x480], R12 ;  /* 0x0004800c01007387 */ /* 0x000fe80000100a00 */
[----:B------:R1:W-:Y:S02]  /*25cc0*/  STL.64 [R1+0x488], R14 ;  /* 0x0004880e01007387 */ /* 0x0003e40000100a00 */
[-C--:B-1----:R-:W-:Y:S08]  /*25cd0*/  HMMA.1688.F32.TF32 R12, R236, R72.reuse, R28 ;  /* 0x00000048ec0c723c */ /* 0x082ff0000008101c */
[-C--:B------:R-:W-:Y:S08]  /*25ce0*/  HMMA.1688.F32.TF32 R28, R4, R72.reuse, R200 ;  /* 0x00000048041c723c */ /* 0x080ff000000810c8 */
[-C--:B------:R-:W-:Y:S07]  /*25cf0*/  HMMA.1688.F32.TF32 R24, R8, R72.reuse, R224 ;  /* 0x000000480818723c */ /* 0x080fee00000810e0 */
[----:B------:R-:W-:Y:S04]  /*25d00*/  STL.64 [R1+0x60], R12 ;  /* 0x0000600c01007387 */ /* 0x000fe80000100a00 */
[----:B------:R1:W-:Y:S02]  /*25d10*/  STL.64 [R1+0x68], R14 ;  /* 0x0000680e01007387 */ /* 0x0003e40000100a00 */
[----:B-1----:R-:W-:Y:S02]  /*25d20*/  HMMA.1688.F32.TF32 R12, R16, R72, R124 ;  /* 0x00000048100c723c */ /* 0x002fe4000008107c */
[----:B------:R-:W-:Y:S04]  /*25d30*/  STL.64 [R1+0x1c0], R28 ;  /* 0x0001c01c01007387 */ /* 0x000fe80000100a00 */
[----:B------:R-:W-:Y:S04]  /*25d40*/  STL.64 [R1+0x1c8], R30 ;  /* 0x0001c81e01007387 */ /* 0x000fe80000100a00 */
[----:B------:R-:W-:Y:S04]  /*25d50*/  STL.64 [R1+0x330], R24 ;  /* 0x0003301801007387 */ /* 0x000fe80000100a00 */
[----:B------:R-:W-:Y:S09]  /*25d60*/  STL.64 [R1+0x338], R26 ;  /* 0x0003381a01007387 */ /* 0x000ff20000100a00 */
        /* <DEDUP_REMOVED lines=21> */
[----:B------:R-:W-:Y:S02]  /*25ec0*/  STL.64 [R1+0x158], R30 ;  /* 0x0001581e01007387 */ /* 0x000fe40000100a00 */
[----:B----4-:R-:W-:Y:S02]  /*25ed0*/  HMMA.1688.F32.TF32 R96, R172, R72, R32 ;  /* 0x00000048ac60723c */ /* 0x010fe40000081020 */
[----:B------:R-:W2:Y:S04]  /*25ee0*/  LDL.LU R32, [R1+0x5d0] ;  /* 0x0005d00001207983 */ /* 0x000ea80000300800 */
[----:B------:R1:W-:Y:S04]  /*25ef0*/  STL.64 [R1+0x290], R24 ;  /* 0x0002901801007387 */ /* 0x0003e80000100a00 */
[----:B------:R4:W-:Y:S01]  /*25f00*/  STL.64 [R1+0x298], R26 ;  /* 0x0002981a01007387 */ /* 0x0009e20000100a00 */
[-C--:B------:R-:W-:Y:S03]  /*25f10*/  HMMA.1688.F32.TF32 R140, R220, R80.reuse, R180 ;  /* 0x00000050dc8c723c */ /* 0x080fe600000810b4 */
[----:B------:R-:W-:Y:S04]  /*25f20*/  LDSM.16.M88.4 R148, [R159+0x4d000] ;  /* 0x04d000009f94783b */ /* 0x000fe80000000200 */
[----:B------:R1:W-:Y:S04]  /*25f30*/  STL.64 [R1+0x3a0], R12 ;  /* 0x0003a00c01007387 */ /* 0x0003e80000100a00 */
[----:B------:R1:W-:Y:S04]  /*25f40*/  STL.64 [R1+0x3a8], R14 ;  /* 0x0003a80e01007387 */ /* 0x0003e80000100a00 */
        /* <DEDUP_REMOVED lines=62> */
[----:B------:R-:W3:Y:S01]  /*26330*/  LDL.LU R162, [R1+0x8e8] ;  /* 0x0008e80001a27983 */ /* 0x000ee20000300800 */
[----:B------:R-:W-:Y:S03]  /*26340*/  HMMA.1688.F32.TF32 R104, R204, R72, R132 ;  /* 0x00000048cc68723c */ /* 0x000fe60000081084 */
[----:B------:R-:W3:Y:S04]  /*26350*/  LDL.LU R163, [R1+0x8ec] ;  /* 0x0008ec0001a37983 */ /* 0x000ee80000300800 */
[----:B------:R-:W3:Y:S01]  /*26360*/  LDL.LU R168, [R1+0x8c0] ;  /* 0x0008c00001a87983 */ /* 0x000ee20000300800 */
[----:B------:R-:W-:Y:S03]  /*26370*/  HMMA.1688.F32.TF32 R132, R188, R80, R184 ;  /* 0x00000050bc84723c */ /* 0x000fe600000810b8 */
        /* <DEDUP_REMOVED lines=17> */
[----:B----4-:R-:W4:Y:S04]  /*26490*/  LDL.LU R26, [R1+0x698] ;  /* 0x00069800011a7983 */ /* 0x010f280000300800 */
[----:B------:R-:W4:Y:S04]  /*264a0*/  LDL.LU R27, [R1+0x69c] ;  /* 0x00069c00011b7983 */ /* 0x000f280000300800 */
[----:B------:R-:W4:Y:S04]  /*264b0*/  LDL.LU R12, [R1+0x5e0] ;  /* 0x0005e000010c7983 */ /* 0x000f280000300800 */
[----:B------:R-:W4:Y:S04]  /*264c0*/  LDL.LU R13, [R1+0x5e4] ;  /* 0x0005e400010d7983 */ /* 0x000f280000300800 */
[----:B------:R-:W4:Y:S04]  /*264d0*/  LDL.LU R14, [R1+0x5e8] ;  /* 0x0005e800010e7983 */ /* 0x000f280000300800 */
[----:B------:R-:W4:Y:S04]  /*264e0*/  LDL.LU R15, [R1+0x5ec] ;  /* 0x0005ec00010f7983 */ /* 0x000f280000300800 */
[----:B------:R-:W4:Y:S04]  /*264f0*/  LDL.LU R28, [R1+0x520] ;  /* 0x00052000011c7983 */ /* 0x000f280000300800 */
[----:B------:R-:W4:Y:S01]  /*26500*/  LDL.LU R29, [R1+0x524] ;  /* 0x00052400011d7983 */ /* 0x000f220000300800 */
[----:B------:R-:W-:Y:S01]  /*26510*/  HMMA.1688.F32.TF32 R124, R220, R76, R152 ;  /* 0x0000004cdc7c723c */ /* 0x000fe20000081098 */
[----:B------:R-:W-:-:S02]  /*26520*/  IMAD.MOV.U32 R30, RZ, RZ, R145 ;  /* 0x000000ffff1e7224 */ /* 0x000fc400078e0091 */
[----:B------:R-:W-:Y:S01]  /*26530*/  LDSM.16.M88.4 R152, [R159+0x4e000] ;  /* 0x04e000009f98783b */ /* 0x000fe20000000200 */
[----:B------:R-:W-:-:S03]  /*26540*/  IMAD.MOV.U32 R31, RZ, RZ, R144 ;  /* 0x000000ffff1f7224 */ /* 0x000fc600078e0090 */
[----:B------:R-:W2:Y:S04]  /*26550*/  LDSM.16.M88.4 R144, [R159+0x4c000] ;  /* 0x04c000009f90783b */ /* 0x000ea80000000200 */
[----:B------:R-:W1:Y:S01]  /*26560*/  LDSM.16.M88.4 R156, [R159+0x4f000] ;  /* 0x04f000009f9c783b */ /* 0x000e620000000200 */
[C---:B------:R-:W-:Y:S08]  /*26570*/  HMMA.1688.F32.TF32 R88, R204.reuse, R68, R88 ;  /* 0x00000044cc58723c */ /* 0x040ff00000081058 */
[----:B------:R-:W-:Y:S08]  /*26580*/  HMMA.1688.F32.TF32 R120, R204, R76, R120 ;  /* 0x0000004ccc78723c */ /* 0x000ff00000081078 */
[C---:B------:R-:W-:Y:S08]  /*26590*/  HMMA.1688.F32.TF32 R244, R172.reuse, R68, R244 ;  /* 0x00000044acf4723c */ /* 0x040ff000000810f4 */
[----:B------:R-:W-:Y:S08]  /*265a0*/  HMMA.1688.F32.TF32 R112, R172, R76, R112 ;  /* 0x0000004cac70723c */ /* 0x000ff00000081070 */
[----:B--2---:R-:W-:Y:S08]  /*265b0*/  HMMA.1688.F32.TF32 R208, R220, R144, R40 ;  /* 0x00000090dcd0723c */ /* 0x004ff00000081028 */
[C---:B------:R-:W-:Y:S08]  /*265c0*/  HMMA.1688.F32.TF32 R84, R188.reuse, R68, R84 ;  /* 0x00000044bc54723c */ /* 0x040ff00000081054 */
[----:B------:R-:W-:Y:S08]  /*265d0*/  HMMA.1688.F32.TF32 R100, R188, R72, R100 ;  /* 0x00000048bc64723c */ /* 0x000ff00000081064 */
[C---:B------:R-:W-:Y:S08]  /*265e0*/  HMMA.1688.F32.TF32 R196, R204.reuse, R148, R196 ;  /* 0x00000094ccc4723c */ /* 0x040ff000000810c4 */
[----:B------:R-:W-:Y:S08]  /*265f0*/  HMMA.1688.F32.TF32 R192, R204, R144, R192 ;  /* 0x00000090ccc0723c */ /* 0x000ff000000810c0 */
[C---:B------:R-:W-:Y:S08]  /*26600*/  HMMA.1688.F32.TF32 R116, R188.reuse, R76, R116 ;  /* 0x0000004cbc74723c */ /* 0x040ff00000081074 */
[C---:B---3--:R-:W-:Y:S08]  /*26610*/  HMMA.1688.F32.TF32 R180, R188.reuse, R148, R180 ;  /* 0x00000094bcb4723c */ /* 0x048ff000000810b4 */
[----:B------:R-:W-:Y:S08]  /*26620*/  HMMA.1688.F32.TF32 R176, R188, R144, R176 ;  /* 0x00000090bcb0723c */ /* 0x000ff000000810b0 */
[C---:B------:R-:W-:Y:S08]  /*26630*/  HMMA.1688.F32.TF32 R164, R172.reuse, R148, R164 ;  /* 0x00000094aca4723c */ /* 0x040ff000000810a4 */
[----:B------:R-:W-:Y:S08]  /*26640*/  HMMA.1688.F32.TF32 R160, R172, R144, R160 ;  /* 0x00000090aca0723c */ /* 0x000ff000000810a0 */
[----:B------:R-:W-:Y:S08]  /*26650*/  HMMA.1688.F32.TF32 R216, R220, R152, R228 ;  /* 0x00000098dcd8723c */ /* 0x000ff000000810e4 */
[C---:B------:R-:W-:Y:S08]  /*26660*/  HMMA.1688.F32.TF32 R228, R236.reuse, R148, R36 ;  /* 0x00000094ece4723c */ /* 0x040ff00000081024 */
[----:B----4-:R-:W-:Y:S08]  /*26670*/  HMMA.1688.F32.TF32 R232, R236, R152, R24 ;  /* 0x00000098ece8723c */ /* 0x010ff00000081018 */
[C---:B------:R-:W-:Y:S08]  /*26680*/  HMMA.1688.F32.TF32 R24, R4.reuse, R148, R32 ;  /* 0x000000940418723c */ /* 0x040ff00000081020 */
[C---:B------:R-:W-:Y:S08]  /*26690*/  HMMA.1688.F32.TF32 R36, R4.reuse, R144, R12 ;  /* 0x000000900424723c */ /* 0x040ff0000008100c */
[-C--:B------:R-:W-:Y:S01]  /*266a0*/  HMMA.1688.F32.TF32 R12, R4, R152.reuse, R28 ;  /* 0x00000098040c723c */ /* 0x080fe2000008101c */
[----:B------:R-:W-:Y:S11]  /*266b0*/  IMAD.MOV.U32 R35, RZ, RZ, R21 ;  /* 0x000000ffff237224 */ /* 0x000ff600078e0015 */
[----:B------:R-:W-:Y:S03]  /*266c0*/  @!UPT UIADD3 URZ, URZ, URZ, URZ ;  /* 0x0000003f3f3ff290 */ /* 0x000fe6000fffe03f */
[----:B------:R-:W-:Y:S04]  /*266d0*/  STL.64 [R1+0xa0], R36 ;  /* 0x0000a02401007387 */ /* 0x000fe80000100a00 */
[----:B------:R-:W-:Y:S04]  /*266e0*/  STL.64 [R1+0xa8], R38 ;  /* 0x0000a82601007387 */ /* 0x000fe80000100a00 */
[----:B------:R-:W2:Y:S04]  /*266f0*/  LDL.LU R32, [R1+0x120] ;  /* 0x0001200001207983 */ /* 0x000ea80000300800 */
[----:B------:R-:W-:Y:S04]  /*26700*/  STL.64 [R1+0x90], R24 ;  /* 0x0000901801007387 */ /* 0x000fe80000100a00 */
[----:B------:R-:W-:Y:S04]  /*26710*/  STL.64 [R1+0x98], R26 ;  /* 0x0000981a01007387 */ /* 0x000fe80000100a00 */
[----:B------:R3:W-:Y:S04]  /*26720*/  STL.64 [R1+0x80], R12 ;  /* 0x0000800c01007387 */ /* 0x0007e80000100a00 */
[----:B------:R4:W-:Y:S04]  /*26730*/  STL.64 [R1+0x88], R14 ;  /* 0x0000880e01007387 */ /* 0x0009e80000100a00 */
        /* <DEDUP_REMOVED lines=8> */
[----:B-1----:R-:W-:Y:S03]  /*267c0*/  HMMA.1688.F32.TF32 R204, R204, R156, R248 ;  /* 0x0000009ccccc723c */ /* 0x002fe600000810f8 */
        /* <DEDUP_REMOVED lines=11> */
[----:B------:R-:W-:Y:S03]  /*26880*/  HMMA.1688.F32.TF32 R172, R172, R156, R60 ;  /* 0x0000009cacac723c */ /* 0x000fe6000008103c */
[----:B------:R-:W2:Y:S04]  /*26890*/  LDL.LU R67, [R1+0x4fc] ;  /* 0x0004fc0001437983 */ /* 0x000ea80000300800 */
[----:B------:R-:W2:Y:S01]  /*268a0*/  LDL.LU R60, [R1+0x1b0] ;  /* 0x0001b000013c7983 */ /* 0x000ea20000300800 */
[C---:B------:R-:W-:Y:S03]  /*268b0*/  HMMA.1688.F32.TF32 R184, R188.reuse, R152, R184 ;  /* 0x00000098bcb8723c */ /* 0x040fe600000810b8 */
[----:B------:R-:W2:Y:S04]  /*268c0*/  LDL.LU R61, [R1+0x1b4] ;  /* 0x0001b400013d7983 */ /* 0x000ea80000300800 */
[----:B------:R-:W2:Y:S01]  /*268d0*/  LDL.LU R62, [R1+0x1b8] ;  /* 0x0001b800013e7983 */ /* 0x000ea20000300800 */
[----:B------:R-:W-:Y:S03]  /*268e0*/  HMMA.1688.F32.TF32 R188, R188, R156, R56 ;  /* 0x0000009cbcbc723c */ /* 0x000fe60000081038 */
[----:B------:R-:W2:Y:S04]  /*268f0*/  LDL.LU R63, [R1+0x1bc] ;  /* 0x0001bc00013f7983 */ /* 0x000ea80000300800 */
[----:B------:R-:W2:Y:S04]  /*26900*/  LDL.LU R56, [R1+0x4e0] ;  /* 0x0004e00001387983 */ /* 0x000ea80000300800 */
[----:B------:R-:W2:Y:S04]  /*26910*/  LDL.LU R57, [R1+0x4e4] ;  /* 0x0004e40001397983 */ /* 0x000ea80000300800 */
[----:B------:R-:W2:Y:S04]  /*26920*/  LDL.LU R58, [R1+0x4e8] ;  /* 0x0004e800013a7983 */ /* 0x000ea80000300800 */
[----:B------:R-:W2:Y:S01]  /*26930*/  LDL.LU R59, [R1+0x4ec] ;  /* 0x0004ec00013b7983 */ /* 0x000ea20000300800 */
[C---:B------:R-:W-:Y:S08]  /*26940*/  HMMA.1688.F32.TF32 R212, R220.reuse, R148, R212 ;  /* 0x00000094dcd4723c */ /* 0x040ff000000810d4 */
[----:B------:R-:W-:Y:S01]  /*26950*/  HMMA.1688.F32.TF32 R220, R220, R156, R52 ;  /* 0x0000009cdcdc723c */ /* 0x000fe20000081034 */
[----:B------:R-:W2:Y:S04]  /*26960*/  LDL.LU R52, [R1+0x2f0] ;  /* 0x0002f00001347983 */ /* 0x000ea80000300800 */
[----:B------:R-:W2:Y:S04]  /*26970*/  LDL.LU R53, [R1+0x2f4] ;  /* 0x0002f40001357983 */ /* 0x000ea80000300800 */
[----:B------:R-:W2:Y:S04]  /*26980*/  LDL.LU R54, [R1+0x2f8] ;  /* 0x0002f80001367983 */ /* 0x000ea80000300800 */
[----:B------:R-:W2:Y:S01]  /*26990*/  LDL.LU R55, [R1+0x2fc] ;  /* 0x0002fc0001377983 */ /* 0x000ea20000300800 */
[----:B------:R-:W-:Y:S03]  /*269a0*/  HMMA.1688.F32.TF32 R224, R236, R144, R48 ;  /* 0x00000090ece0723c */ /* 0x000fe60000081030 */
[----:B---3--:R-:W3:Y:S04]  /*269b0*/  LDL.LU R12, [R1+0x2e0] ;  /* 0x0002e000010c7983 */ /* 0x008ee80000300800 */
[----:B------:R-:W3:Y:S04]  /*269c0*/  LDL.LU R13, [R1+0x2e4] ;  /* 0x0002e400010d7983 */ /* 0x000ee80000300800 */
[----:B----4-:R-:W3:Y:S04]  /*269d0*/  LDL.LU R14, [R1+0x2e8] ;  /* 0x0002e800010e7983 */ /* 0x010ee80000300800 */
        /* <DEDUP_REMOVED lines=17> */
[----:B--2---:R-:W-:Y:S08]  /*26af0*/  HMMA.1688.F32.TF32 R248, R8, R152, R248 ;  /* 0x0000009808f8723c */ /* 0x004ff000000810f8 */
[----:B------:R-:W-:Y:S01]  /*26b00*/  HMMA.1688.F32.TF32 R4, R4, R156, R64 ;  /* 0x0000009c0404723c */ /* 0x000fe20000081040 */
[----:B------:R-:W2:Y:S04]  /*26b10*/  LDL.LU.64 R66, [R1+0x1860] ;  /* 0x0018600001427983 */ /* 0x000ea80000300a00 */
[----:B------:R-:W2:Y:S03]  /*26b20*/  LDL.LU.64 R64, [R1+0x1858] ;  /* 0x0018580001407983 */ /* 0x000ea60000300a00 */
[C---:B------:R-:W-:Y:S08]  /*26b30*/  HMMA.1688.F32.TF32 R60, R8.reuse, R144, R60 ;  /* 0x00000090083c723c */ /* 0x040ff0000008103c */
[C---:B------:R-:W-:Y:S07]  /*26b40*/  HMMA.1688.F32.TF32 R56, R8.reuse, R148, R56 ;  /* 0x000000940838723c */ /* 0x040fee0000081038 */
[----:B------:R1:W-:Y:S04]  /*26b50*/  STL.64 [R1+0x70], R4 ;  /* 0x0000700401007387 */ /* 0x0003e80000100a00 */
[----:B------:R1:W-:Y:S04]  /*26b60*/  STL.64 [R1+0x78], R6 ;  /* 0x0000780601007387 */ /* 0x0003e80000100a00 */
[----:B-1----:R-:W2:Y:S04]  /*26b70*/  LDL.LU R4, [R1+0x260] ;  /* 0x0002600001047983 */ /* 0x002ea80000300800 */
[----:B------:R-:W2:Y:S04]  /*26b80*/  LDL.LU R5, [R1+0x264] ;  /* 0x0002640001057983 */ /* 0x000ea80000300800 */
[----:B------:R-:W2:Y:S04]  /*26b90*/  LDL.LU R6, [R1+0x268] ;  /* 0x0002680001067983 */ /* 0x000ea80000300800 */
[----:B------:R-:W2:Y:S04]  /*26ba0*/  LDL.LU R7, [R1+0x26c] ;  /* 0x00026c0001077983 */ /* 0x000ea80000300800 */
[----:B------:R-:W-:Y:S04]  /*26bb0*/  STL.64 [R1+0x1b0], R60 ;  /* 0x0001b03c01007387 */ /* 0x000fe80000100a00 */
[----:B------:R1:W-:Y:S01]  /*26bc0*/  STL.64 [R1+0x1b8], R62 ;  /* 0x0001b83e01007387 */ /* 0x0003e20000100a00 */
[----:B------:R-:W-:Y:S03]  /*26bd0*/  HMMA.1688.F32.TF32 R8, R8, R156, R40 ;  /* 0x0000009c0808723c */ /* 0x000fe60000081028 */
        /* <DEDUP_REMOVED lines=10> */
[----:B------:R-:W2:Y:S01]  /*26c80*/  LDL.LU.64 R42, [R1+0x1820] ;  /* 0x00182000012a7983 */ /* 0x000ea20000300a00 */
[C---:B------:R-:W-:Y:S08]  /*26c90*/  HMMA.1688.F32.TF32 R52, R16.reuse, R144, R52 ;  /* 0x000000901034723c */ /* 0x040ff00000081034 */
[C---:B---3--:R-:W-:Y:S08]  /*26ca0*/  HMMA.1688.F32.TF32 R12, R16.reuse, R148, R12 ;  /* 0x00000094100c723c */ /* 0x048ff0000008100c */
[----:B------:R-:W-:Y:S01]  /*26cb0*/  HMMA.1688.F32.TF32 R20, R16, R152, R20 ;  /* 0x000000981014723c */ /* 0x000fe20000081014 */
[----:B------:R1:W-:Y:S04]  /*26cc0*/  STL.64 [R1+0x180], R8 ;  /* 0x0001800801007387 */ /* 0x0003e80000100a00 */
[----:B------:R3:W-:Y:S01]  /*26cd0*/  STL.64 [R1+0x188], R10 ;  /* 0x0001880a01007387 */ /* 0x0007e20000100a00 */
[----:B-1----:R-:W-:-:S03]  /*26ce0*/  IMAD.MOV.U32 R8, RZ, RZ, R47 ;  /* 0x000000ffff087224 */ /* 0x002fc600078e002f */
[----:B------:R-:W4:Y:S01]  /*26cf0*/  LDL.LU R47, [R1+0x1818] ;  /* 0x00181800012f7983 */ /* 0x000f220000300800 */
[----:B--2---:R-:W-:Y:S01]  /*26d00*/  IMAD.MOV.U32 R9, RZ, RZ, R42 ;  /* 0x000000ffff097224 */ /* 0x004fe200078e002a */
[----:B---3--:R-:W-:Y:S02]  /*26d10*/  MOV R10, R43 ;  /* 0x0000002b000a7202 */ /* 0x008fe40000000f00 */
[----:B------:R-:W2:Y:S04]  /*26d20*/  LDL.LU R42, [R1+0x1814] ;  /* 0x00181400012a7983 */ /* 0x000ea80000300800 */
[----:B------:R-:W2:Y:S04]  /*26d30*/  LDL.LU R43, [R1+0x1810] ;  /* 0x00181000012b7983 */ /* 0x000ea80000300800 */
[----:B------:R-:W-:Y:S04]  /*26d40*/  STL.64 [R1+0x2f0], R52 ;  /* 0x0002f03401007387 */ /* 0x000fe80000100a00 */
[----:B------:R1:W-:Y:S04]  /*26d50*/  STL.64 [R1+0x2f8], R54 ;  /* 0x0002f83601007387 */ /* 0x0003e80000100a00 */
[----:B-1----:R-:W3:Y:S04]  /*26d60*/  LDL.LU.64 R54, [R1+0x1808] ;  /* 0x0018080001367983 */ /* 0x002ee80000300a00 */
[----:B------:R-:W3:Y:S04]  /*26d70*/  LDL.LU.64 R52, [R1+0x1800] ;  /* 0x0018000001347983 */ /* 0x000ee80000300a00 */
[----:B------:R-:W-:Y:S04]  /*26d80*/  STL.64 [R1+0x2e0], R12 ;  /* 0x0002e00c01007387 */ /* 0x000fe80000100a00 */
[----:B------:R1:W-:Y:S04]  /*26d90*/  STL.64 [R1+0x2e8], R14 ;  /* 0x0002e80e01007387 */ /* 0x0003e80000100a00 */
[----:B-1----:R-:W4:Y:S04]  /*26da0*/  LDL.LU.64 R14, [R1+0x17f8] ;  /* 0x0017f800010e7983 */ /* 0x002f280000300a00 */
[----:B------:R-:W2:Y:S04]  /*26db0*/  LDL.LU.64 R12, [R1+0x17f0] ;  /* 0x0017f000010c7983 */ /* 0x000ea80000300a00 */
[----:B------:R-:W-:Y:S04]  /*26dc0*/  STL.64 [R1+0x2d0], R20 ;  /* 0x0002d01401007387 */ /* 0x000fe80000100a00 */
[----:B------:R1:W-:Y:S04]  /*26dd0*/  STL.64 [R1+0x2d8], R22 ;  /* 0x0002d81601007387 */ /* 0x0003e80000100a00 */
[----:B-1----:R-:W3:Y:S04]  /*26de0*/  LDL.LU.64 R22, [R1+0x17e8] ;  /* 0x0017e80001167983 */ /* 0x002ee80000300a00 */
[----:B------:R-:W3:Y:S01]  /*26df0*/  LDL.LU R20, [R1+0x17e0] ;  /* 0x0017e00001147983 */ /* 0x000ee20000300800 */
[-C--:B------:R-:W-:Y:S03]  /*26e00*/  HMMA.1688.F32.TF32 R236, R236, R156.reuse, R240 ;  /* 0x0000009cecec723c */ /* 0x080fe600000810f0 */
[----:B------:R-:W-:Y:S04]  /*26e10*/  LDS R240, [R2+0x6000] ;  /* 0x0060000002f07984 */ /* 0x000fe80000000800 */
[----:B------:R-:W-:Y:S04]  /*26e20*/  LDS R242, [R2+0x7000] ;  /* 0x0070000002f27984 */ /* 0x000fe80000000800 */
[----:B------:R-:W-:Y:S04]  /*26e30*/  LDS R241, [R3+0x6000] ;  /* 0x0060000003f17984 */ /* 0x000fe80000000800 */
[----:B------:R-:W4:Y:S01]  /*26e40*/  LDS R243, [R3+0x7000] ;  /* 0x0070000003f37984 */ /* 0x000f220000000800 */
[----:B------:R-:W-:Y:S01]  /*26e50*/  HMMA.1688.F32.TF32 R4, R16, R156, R4 ;  /* 0x0000009c1004723c */ /* 0x000fe20000081004 */
[----:B------:R-:W-:Y:S11]  /*26e60*/  IMAD.MOV.U32 R11, RZ, RZ, R252 ;  /* 0x000000ffff0b7224 */ /* 0x000ff600078e00fc */
[----:B------:R-:W-:Y:S11]  /*26e70*/  @!UPT UIADD3 URZ, URZ, URZ, URZ ;  /* 0x0000003f3f3ff290 */ /* 0x000ff6000fffe03f */
[----:B------:R-:W-:Y:S04]  /*26e80*/  STL.64 [R1+0x2a0], R4 ;  /* 0x0002a00401007387 */ /* 0x000fe80000100a00 */
[----:B------:R-:W-:Y:S01]  /*26e90*/  STL.64 [R1+0x2a8], R6 ;  /* 0x0002a80601007387 */ /* 0x000fe20000100a00 */
[C---:B----4-:R-:W-:Y:S01]  /*26ea0*/  HMMA.1688.F32.TF32 R48, R240.reuse, R14, R48 ;  /* 0x0000000ef030723c */ /* 0x050fe20000081030 */
[----:B--2---:R-:W-:Y:S02]  /*26eb0*/  IMAD.MOV.U32 R17, RZ, RZ, R13 ;  /* 0x000000ffff117224 */ /* 0x004fe400078e000d */
[----:B------:R-:W-:Y:S05]  /*26ec0*/  LDS R4, [R2+0x6080] ;  /* 0x0060800002047984 */ /* 0x000fea0000000800 */
[----:B---3--:R-:W-:Y:S01]  /*26ed0*/  HMMA.1688.F32.TF32 R24, R240, R22, R24 ;  /* 0x00000016f018723c */ /* 0x008fe20000081018 */
[----:B------:R-:W-:Y:S01]  /*26ee0*/  IMAD.MOV.U32 R18, RZ, RZ, R12 ;  /* 0x000000ffff127224 */ /* 0x000fe200078e000c */
[----:B------:R-:W-:Y:S11]  /*26ef0*/  LDS R6, [R2+0x7080] ;  /* 0x0070800002067984 */ /* 0x000ff60000000800 */
[----:B------:R-:W-:Y:S03]  /*26f00*/  @!UPT UIADD3 URZ, URZ, URZ, URZ ;  /* 0x0000003f3f3ff290 */ /* 0x000fe6000fffe03f */
[----:B------:R-:W-:Y:S02]  /*26f10*/  IMAD.MOV.U32 R13, RZ, RZ, R50 ;  /* 0x000000ffff0d7224 */ /* 0x000fe400078e0032 */
[----:B------:R-:W-:Y:S01]  /*26f20*/  IMAD.MOV.U32 R16, RZ, RZ, R20 ;  /* 0x000000ffff107224 */ /* 0x000fe200078e0014 */
[----:B------:R-:W-:Y:S01]  /*26f30*/  MOV R20, R49 ;  /* 0x0000003100147202 */ /* 0x000fe20000000f00 */
[----:B------:R-:W-:Y:S02]  /*26f40*/  IMAD.MOV.U32 R12, RZ, RZ, R51 ;  /* 0x000000ffff0c7224 */ /* 0x000fe400078e0033 */
[----:B------:R-:W-:Y:S01]  /*26f50*/  IMAD.MOV.U32 R19, RZ, RZ, R0 ;  /* 0x000000ffff137224 */ /* 0x000fe200078e0000 */
[----:B------:R-:W2:Y:S01]  /*26f60*/  LDL.LU.64 R50, [R1+0x17d8] ;  /* 0x0017d80001327983 */ /* 0x000ea20000300a00 */
[----:B------:R-:W-:-:S03]  /*26f70*/  IMAD.MOV.U32 R21, RZ, RZ, R48 ;  /* 0x000000ffff157224 */ /* 0x000fc600078e0030 */
[----:B------:R-:W2:Y:S01]  /*26f80*/  LDL.LU.64 R48, [R1+0x17d0] ;  /* 0x0017d00001307983 */ /* 0x000ea20000300a00 */
[----:B------:R-:W-:Y:S03]  /*26f90*/  HMMA.1688.F32.TF32 R8, R240, R42, R8 ;  /* 0x0000002af008723c */ /* 0x000fe60000081008 */
[----:B------:R-:W-:Y:S04]  /*26fa0*/  LDS R5, [R3+0x6080] ;  /* 0x0060800003057984 */ /* 0x000fe80000000800 */
[----:B------:R-:W1:Y:S01]  /*26fb0*/  LDS R7, [R3+0x7080] ;  /* 0x0070800003077984 */ /* 0x000e620000000800 */
[----:B------:R-:W-:-:S03]  /*26fc0*/  IMAD.MOV.U32 R252, RZ, RZ, R27 ;  /* 0x000000fffffc7224 */ /* 0x000fc600078e001b */
[----:B------:R-:W-:Y:S04]  /*26fd0*/  STL.64 [R1+0x400], R24 ;  /* 0x0004001801007387 */ /* 0x000fe80000100a00 */
[----:B------:R3:W-:Y:S04]  /*26fe0*/  STL [R1+0x408], R26 ;  /* 0x0004081a01007387 */ /* 0x0007e80000100800 */
[----:B---3--:R-:W3:Y:S04]  /*26ff0*/  LDL.LU.64 R26, [R1+0x17c8] ;  /* 0x0017c800011a7983 */ /* 0x008ee80000300a00 */
[----:B------:R-:W4:Y:S01]  /*27000*/  LDL.LU.64 R24, [R1+0x17c0] ;  /* 0x0017c00001187983 */ /* 0x000f220000300a00 */
[C---:B---3--:R-:W-:Y:S11]  /*27010*/  HMMA.1688.F32.TF32 R28, R240.reuse, R26, R28 ;  /* 0x0000001af01c723c */ /* 0x048ff6000008101c */
[----:B------:R-:W-:Y:S11]  /*27020*/  @!UPT UIADD3 URZ, URZ, URZ, URZ ;  /* 0x0000003f3f3ff290 */ /* 0x000ff6000fffe03f */
[----:B------:R-:W-:Y:S01]  /*27030*/  @!UPT UIADD3 URZ, URZ, URZ, URZ ;  /* 0x0000003f3f3ff290 */ /* 0x000fe2000fffe03f */
[----:B------:R-:W-:Y:S04]  /*27040*/  STL.64 [R1+0x460], R28 ;  /* 0x0004601c01007387 */ /* 0x000fe80000100a00 */
[----:B------:R3:W-:Y:S04]  /*27050*/  STL.64 [R1+0x468], R30 ;  /* 0x0004681e01007387 */ /* 0x0007e80000100a00 */
[----:B---3--:R-:W3:Y:S02]  /*27060*/  LDL.LU.64 R30, [R1+0x17b8] ;  /* 0x0017b800011e7983 */ /* 0x008ee40000300a00 */
        /* <DEDUP_REMOVED lines=11> */
[----:B---3--:R-:W3:Y:S01]  /*27120*/  LDL.LU.64 R38, [R1+0x17a8] ;  /* 0x0017a80001267983 */ /* 0x008ee20000300a00 */
[----:B------:R-:W-:Y:S01]  /*27130*/  IMAD.MOV.U32 R0, RZ, RZ, R11 ;  /* 0x000000ffff007224 */ /* 0x000fe200078e000b */
[C---:B---3--:R-:W-:Y:S11]  /*27140*/  HMMA.1688.F32.TF32 R16, R240.reuse, R38, R16 ;  /* 0x00000026f010723c */ /* 0x048ff60000081010 */
[----:B------:R-:W-:Y:S11]  /*27150*/  @!UPT UIADD3 URZ, URZ, URZ, URZ ;  /* 0x0000003f3f3ff290 */ /* 0x000ff6000fffe03f */
[----:B------:R-:W-:Y:S02]  /*27160*/  @!UPT UIADD3 URZ, URZ, URZ, URZ ;  /* 0x0000003f3f3ff290 */ /* 0x000fe4000fffe03f */
[----:B------:R-:W-:Y:S01]  /*27170*/  MOV R28, R19 ;  /* 0x00000013001c7202 */ /* 0x000fe20000000f00 */
[----:B------:R-:W-:Y:S02]  /*27180*/  IMAD.MOV.U32 R32, RZ, RZ, R17 ;  /* 0x000000ffff207224 */ /* 0x000fe400078e0011 */
[----:B------:R-:W-:Y:S02]  /*27190*/  IMAD.MOV.U32 R33, RZ, RZ, R16 ;  /* 0x000000ffff217224 */ /* 0x000fe400078e0010 */
[----:B------:R-:W-:Y:S01]  /*271a0*/  IMAD.MOV.U32 R29, RZ, RZ, R18 ;  /* 0x000000ffff1d7224 */ /* 0x000fe200078e0012 */
[----:B------:R-:W-:Y:S04]  /*271b0*/  STL [R1+0x16f4], R28 ;  /* 0x0016f41c01007387 */ /* 0x000fe80000100800 */
[----:B------:R-:W-:Y:S01]  /*271c0*/  STL [R1+0x16f0], R32 ;  /* 0x0016f02001007387 */ /* 0x000fe20000100800 */
[C---:B------:R-:W-:Y:S03]  /*271d0*/  HMMA.1688.F32.TF32 R16, R240.reuse, R46, R248 ;  /* 0x0000002ef010723c */ /* 0x040fe600000810f8 */
[----:B------:R-:W-:Y:S04]  /*271e0*/  STL [R1+0x16ec], R33 ;  /* 0x0016ec2101007387 */ /* 0x000fe80000100800 */
[----:B------:R-:W-:Y:S04]  /*271f0*/  STL [R1+0x16e8], R29 ;  /* 0x0016e81d01007387 */ /* 0x000fe80000100800 */
[----:B------:R-:W-:Y:S04]  /*27200*/  STL.64 [R1+0x680], R8 ;  /* 0x0006800801007387 */ /* 0x000fe80000100a00 */
[----:B------:R3:W-:Y:S02]  /*27210*/  STL [R1+0x688], R10 ;  /* 0x0006880a01007387 */ /* 0x0007e40000100800 */
[C---:B---3--:R-:W-:Y:S02]  /*27220*/  HMMA.1688.F32.TF32 R8, R240.reuse, R70, R244 ;  /* 0x00000046f008723c */ /* 0x048fe400000810f4 */
[----:B------:R-:W-:Y:S04]  /*27230*/  STL [R1+0x16e4], R0 ;  /* 0x0016e40001007387 */ /* 0x000fe80000100800 */
[----:B------:R-:W-:Y:S04]  /*27240*/  STL.64 [R1+0x720], R16 ;  /* 0x0007201001007387 */ /* 0x000fe80000100a00 */
[----:B------:R-:W-:Y:S11]  /*27250*/  STL.64 [R1+0x728], R18 ;  /* 0x0007281201007387 */ /* 0x000ff60000100a00 */
[----:B------:R-:W-:Y:S02]  /*27260*/  @!UPT UIADD3 URZ, URZ, URZ, URZ ;  /* 0x0000003f3f3ff290 */ /* 0x000fe4000fffe03f */
[----:B------:R3:W-:Y:S01]  /*27270*/  STL.64 [R1+0x768], R10 ;  /* 0x0007680a01007387 */ /* 0x0007e20000100a00 */
[----:B------:R-:W-:Y:S02]  /*27280*/  IMAD.MOV.U32 R72, RZ, RZ, R8 ;  /* 0x000000ffff487224 */ /* 0x000fe400078e0008 */
[----:B------:R-:W-:Y:S02]  /*27290*/  IMAD.MOV.U32 R73, RZ, RZ, R9 ;  /* 0x000000ffff497224 */ /* 0x000fe400078e0009 */
[C---:B---3--:R-:W-:Y:S03]  /*272a0*/  HMMA.1688.F32.TF32 R8, R240.reuse, R74, R96 ;  /* 0x0000004af008723c */ /* 0x048fe60000081060 */
[----:B------:R-:W-:Y:S04]  /*272b0*/  STL [R1+0x16b4], R73 ;  /* 0x0016b44901007387 */ /* 0x000fe80000100800 */
[----:B------:R-:W-:Y:S01]  /*272c0*/  STL [R1+0x16b0], R72 ;  /* 0x0016b04801007387 */ /* 0x000fe20000100800 */
[C---:B------:R-:W-:Y:S08]  /*272d0*/  HMMA.1688.F32.TF32 R96, R240.reuse, R78, R112 ;  /* 0x0000004ef060723c */ /* 0x040ff00000081070 */
[C---:B------:R-:W-:Y:S07]  /*272e0*/  HMMA.1688.F32.TF32 R16, R240.reuse, R82, R128 ;  /* 0x00000052f010723c */ /* 0x040fee0000081080 */
[----:B------:R-:W-:Y:S04]  /*272f0*/  STL.64 [R1+0x7e0], R8 ;  /* 0x0007e00801007387 */ /* 0x000fe80000100a00 */
[----:B------:R3:W-:Y:S02]  /*27300*/  STL.64 [R1+0x7e8], R10 ;  /* 0x0007e80a01007387 */ /* 0x0007e40000100a00 */
[----:B---3--:R-:W-:Y:S02]  /*27310*/  HMMA.1688.F32.TF32 R8, R240, R146, R160 ;  /* 0x00000092f008723c */ /* 0x008fe400000810a0 */
[----:B------:R3:W-:Y:S04]  /*27320*/  STL.64 [R1+0x870], R96 ;  /* 0x0008706001007387 */ /* 0x0007e80000100a00 */
[----:B------:R1:W-:Y:S04]  /*27330*/  STL.64 [R1+0x878], R98 ;  /* 0x0008786201007387 */ /* 0x0003e80000100a00 */
[----:B------:R1:W-:Y:S04]  /*27340*/  STL.64 [R1+0x8f0], R16 ;  /* 0x0008f01001007387 */ /* 0x0003e80000100a00 */
[----:B------:R-:W-:Y:S09]  /*27350*/  STL.64 [R1+0x8f8], R18 ;  /* 0x0008f81201007387 */ /* 0x000ff20000100a00 */
        /* <DEDUP_REMOVED lines=13> */
[----:B---3--:R-:W3:Y:S04]  /*27430*/  LDL.LU R96, [R1+0x210] ;  /* 0x0002100001607983 */ /* 0x008ee80000300800 */
[----:B------:R-:W3:Y:S04]  /*27440*/  LDL.LU R97, [R1+0x214] ;  /* 0x0002140001617983 */ /* 0x000ee80000300800 */
[----:B-1----:R-:W3:Y:S04]  /*27450*/  LDL.LU R98, [R1+0x218] ;  /* 0x0002180001627983 */ /* 0x002ee80000300800 */
[----:B------:R-:W3:Y:S04]  /*27460*/  LDL.LU R99, [R1+0x21c] ;  /* 0x00021c0001637983 */ /* 0x000ee80000300800 */
[----:B------:R-:W3:Y:S04]  /*27470*/  LDL.LU R112, [R1+0x280] ;  /* 0x0002800001707983 */ /* 0x000ee80000300800 */
[----:B------:R-:W3:Y:S04]  /*27480*/  LDL.LU R113, [R1+0x284] ;  /* 0x0002840001717983 */ /* 0x000ee80000300800 */
[----:B------:R-:W3:Y:S04]  /*27490*/  LDL.LU R114, [R1+0x288] ;  /* 0x0002880001727983 */ /* 0x000ee80000300800 */
[----:B------:R-:W3:Y:S04]  /*274a0*/  LDL.LU R115, [R1+0x28c] ;  /* 0x00028c0001737983 */ /* 0x000ee80000300800 */
[----:B------:R-:W3:Y:S04]  /*274b0*/  LDL.LU R16, [R1+0x30] ;  /* 0x0000300001107983 */ /* 0x000ee80000300800 */
[----:B------:R-:W3:Y:S01]  /*274c0*/  LDL.LU R17, [R1+0x34] ;  /* 0x0000340001117983 */ /* 0x000ee20000300800 */
[----:B------:R-:W-:-:S02]  /*274d0*/  IMAD.MOV.U32 R144, RZ, RZ, R8 ;  /* 0x000000ffff907224 */ /* 0x000fc400078e0008 */
[----:B------:R-:W-:Y:S02]  /*274e0*/  IMAD.MOV.U32 R145, RZ, RZ, R9 ;  /* 0x000000ffff917224 */ /* 0x000fe400078e0009 */
[C---:B------:R-:W-:Y:S03]  /*274f0*/  HMMA.1688.F32.TF32 R8, R240.reuse, R150, R164 ;  /* 0x00000096f008723c */ /* 0x040fe600000810a4 */
[----:B------:R-:W-:Y:S04]  /*27500*/  STL [R1+0x1594], R145 ;  /* 0x0015949101007387 */ /* 0x000fe80000100800 */
[----:B------:R-:W-:Y:S11]  /*27510*/  STL [R1+0x1590], R144 ;  /* 0x0015909001007387 */ /* 0x000ff60000100800 */
[----:B------:R-:W-:Y:S05]  /*27520*/  @!UPT UIADD3 URZ, URZ, URZ, URZ ;  /* 0x0000003f3f3ff290 */ /* 0x000fea000fffe03f */
[----:B------:R1:W-:Y:S01]  /*27530*/  STL.64 [R1+0x8d8], R10 ;  /* 0x0008d80a01007387 */ /* 0x0003e20000100a00 */
[----:B------:R-:W-:Y:S02]  /*27540*/  IMAD.MOV.U32 R148, RZ, RZ, R8 ;  /* 0x000000ffff947224 */ /* 0x000fe400078e0008 */
[----:B------:R-:W-:Y:S02]  /*27550*/  IMAD.MOV.U32 R149, RZ, RZ, R9 ;  /* 0x000000ffff957224 */ /* 0x000fe400078e0009 */
[C---:B-1----:R-:W-:Y:S03]  /*27560*/  HMMA.1688.F32.TF32 R8, R240.reuse, R154, R168 ;  /* 0x0000009af008723c */ /* 0x042fe600000810a8 */
[----:B------:R-:W-:Y:S04]  /*27570*/  STL [R1+0x15a0], R149 ;  /* 0x0015a09501007387 */ /* 0x000fe80000100800 */
[----:B------:R-:W-:Y:S01]  /*27580*/  STL [R1+0x159c], R148 ;  /* 0x00159c9401007387 */ /* 0x000fe20000100800 */
[----:B----4-:R-:W-:Y:S01]  /*27590*/  IMAD.MOV.U32 R18, RZ, RZ, R25 ;  /* 0x000000ffff127224 */ /* 0x010fe200078e0019 */
[----:B------:R-:W-:Y:S11]  /*275a0*/  MOV R19, R24 ;  /* 0x0000001800137202 */ /* 0x000ff60000000f00 */
[----:B------:R-:W-:Y:S03]  /*275b0*/  @!UPT UIADD3 URZ, URZ, URZ, URZ ;  /* 0x0000003f3f3ff290 */ /* 0x000fe6000fffe03f */
[----:B------:R1:W-:Y:S01]  /*275c0*/  STL.64 [R1+0x8c8], R10 ;  /* 0x0008c80a01007387 */ /* 0x0003e20000100a00 */
[----:B------:R-:W-:Y:S02]  /*275d0*/  IMAD.MOV.U32 R152, RZ, RZ, R8 ;  /* 0x000000ffff987224 */ /* 0x000fe400078e0008 */
[----:B------:R-:W-:Y:S02]  /*275e0*/  IMAD.MOV.U32 R153, RZ, RZ, R9 ;  /* 0x000000ffff997224 */ /* 0x000fe400078e0009 */
[----:B-1----:R-:W-:Y:S03]  /*275f0*/  HMMA.1688.F32.TF32 R8, R240, R158, R172 ;  /* 0x0000009ef008723c */ /* 0x002fe600000810ac */
[----:B------:R-:W-:Y:S04]  /*27600*/  STL [R1+0x15a4], R153 ;  /* 0x0015a49901007387 */ /* 0x000fe80000100800 */
[----:B------:R-:W-:Y:S11]  /*27610*/  STL [R1+0x1598], R152 ;  /* 0x0015989801007387 */ /* 0x000ff60000100800 */
[----:B------:R-:W-:Y:S06]  /*27620*/  @!UPT UIADD3 URZ, URZ, URZ, URZ ;  /* 0x0000003f3f3ff290 */ /* 0x000fec000fffe03f */
[----:B------:R-:W-:Y:S02]  /*27630*/  IMAD.MOV.U32 R145, RZ, RZ, R8 ;  /* 0x000000ffff917224 */ /* 0x000fe400078e0008 */
[----:B------:R-:W-:Y:S01]  /*27640*/  IMAD.MOV.U32 R144, RZ, RZ, R9 ;  /* 0x000000ffff907224 */ /* 0x000fe200078e0009 */
[----:B------:R-:W-:Y:S04]  /*27650*/  STL.64 [R1+0x8b8], R10 ;  /* 0x0008b80a01007387 */ /* 0x000fe80000100a00 */
[----:B------:R-:W-:Y:S04]  /*27660*/  STL [R1+0x15ac], R145 ;  /* 0x0015ac9101007387 */ /* 0x000fe80000100800 */
[----:B------:R-:W-:Y:S04]  /*27670*/  STL [R1+0x15a8], R144 ;  /* 0x0015a89001007387 */ /* 0x000fe80000100800 */
[----:B------:R-:W-:Y:S04]  /*27680*/  LDS R8, [R2+0x6100] ;  /* 0x0061000002087984 */ /* 0x000fe80000000800 */
[----:B------:R-:W-:Y:S04]  /*27690*/  LDS R10, [R2+0x7100] ;  /* 0x00710000020a7984 */ /* 0x000fe80000000800 */
[----:B------:R-:W-:Y:S04]  /*276a0*/  LDS R9, [R3+0x6100] ;  /* 0x0061000003097984 */ /* 0x000fe80000000800 */
[----:B------:R-:W1:Y:S01]  /*276b0*/  LDS R11, [R3+0x7100] ;  /* 0x00710000030b7984 */ /* 0x000e620000000800 */
[C---:B--2---:R-:W-:Y:S11]  /*276c0*/  HMMA.1688.F32.TF32 R128, R4.reuse, R14, R128 ;  /* 0x0000000e0480723c */ /* 0x044ff60000081080 */
[----:B------:R-:W-:Y:S11]  /*276d0*/  @!UPT UIADD3 URZ, URZ, URZ, URZ ;  /* 0x0000003f3f3ff290 */ /* 0x000ff6000fffe03f */
[----:B------:R-:W-:Y:S02]  /*276e0*/  @!UPT UIADD3 URZ, URZ, URZ, URZ ;  /* 0x0000003f3f3ff290 */ /* 0x000fe4000fffe03f */
[----:B------:R-:W-:Y:S01]  /*276f0*/  MOV R157, R128 ;  /* 0x00000080009d7202 */ /* 0x000fe20000000f00 */
[----:B------:R-:W-:Y:S02]  /*27700*/  IMAD.MOV.U32 R156, RZ, RZ, R129 ;  /* 0x000000ffff9c7224 */ /* 0x000fe400078e0081 */
[----:B------:R-:W-:Y:S02]  /*27710*/  IMAD.MOV.U32 R25, RZ, RZ, R130 ;  /* 0x000000ffff197224 */ /* 0x000fe400078e0082 */
[----:B------:R-:W-:Y:S01]  /*27720*/  IMAD.MOV.U32 R24, RZ, RZ, R131 ;  /* 0x000000ffff187224 */ /* 0x000fe200078e0083 */
[C---:B---3--:R-:W-:Y:S08]  /*27730*/  HMMA.1688.F32.TF32 R160, R4.reuse, R22, R112 ;  /* 0x0000001604a0723c */ /* 0x048ff00000081070 */
[C---:B------:R-:W-:Y:S08]  /*27740*/  HMMA.1688.F32.TF32 R128, R4.reuse, R26, R96 ;  /* 0x0000001a0480723c */ /* 0x040ff00000081060 */
[C---:B------:R-:W-:Y:S08]  /*27750*/  HMMA.1688.F32.TF32 R112, R4.reuse, R30, R244 ;  /* 0x0000001e0470723c */ /* 0x040ff000000810f4 */
[C---:B------:R-:W-:Y:S08]  /*27760*/  HMMA.1688.F32.TF32 R96, R4.reuse, R34, R248 ;  /* 0x000000220460723c */ /* 0x040ff000000810f8 */
[----:B------:R-:W-:Y:S01]  /*27770*/  HMMA.1688.F32.TF32 R16, R4, R38, R16 ;  /* 0x000000260410723c */ /* 0x000fe20000081010 */
[----:B------:R-:W-:Y:S04]  /*27780*/  STL.64 [R1+0x250], R160 ;  /* 0x000250a001007387 */ /* 0x000fe80000100a00 */
[----:B------:R-:W-:Y:S04]  /*27790*/  STL.64 [R1+0x258], R162 ;  /* 0x000258a201007387 */ /* 0x000fe80000100a00 */
[----:B------:R-:W-:Y:S04]  /*277a0*/  STL.64 [R1+0x200], R128 ;  /* 0x0002008001007387 */ /* 0x000fe80000100a00 */
[----:B------:R-:W-:Y:S04]  /*277b0*/  STL.64 [R1+0x208], R130 ;  /* 0x0002088201007387 */ /* 0x000fe80000100a00 */
        /* <DEDUP_REMOVED lines=8> */
[C---:B------:R-:W-:Y:S08]  /*27840*/  HMMA.1688.F32.TF32 R48, R4.reuse, R46, R56 ;  /* 0x0000002e0430723c */ /* 0x040ff00000081038 */
[C---:B---3--:R-:W-:Y:S01]  /*27850*/  HMMA.1688.F32.TF32 R16, R4.reuse, R70, R84 ;  /* 0x000000460410723c */ /* 0x048fe20000081054 */
[----:B------:R-:W-:Y:S04]  /*27860*/  STL [R1+0x16fc], R29 ;  /* 0x0016fc1d01007387 */ /* 0x000fe80000100800 */
[----:B------:R-:W-:Y:S04]  /*27870*/  STL [R1+0x16f8], R33 ;  /* 0x0016f82101007387 */ /* 0x000fe80000100800 */
[----:B------:R-:W-:Y:S04]  /*27880*/  STL.64 [R1+0x520], R96 ;  /* 0x0005206001007387 */ /* 0x000fe80000100a00 */
[----:B------:R-:W-:Y:S04]  /*27890*/  STL.64 [R1+0x528], R98 ;  /* 0x0005286201007387 */ /* 0x000fe80000100a00 */
[----:B------:R-:W-:Y:S04]  /*278a0*/  STL.64 [R1+0x600], R48 ;  /* 0x0006003001007387 */ /* 0x000fe80000100a00 */
[----:B------:R-:W-:Y:S03]  /*278b0*/  STL.64 [R1+0x608], R50 ;  /* 0x0006083201007387 */ /* 0x000fe60000100a00 */
[----:B------:R-:W-:Y:S01]  /*278c0*/  IMAD.MOV.U32 R76, RZ, RZ, R16 ;  /* 0x000000ffff4c7224 */ /* 0x000fe200078e0010 */
[----:B------:R2:W-:Y:S01]  /*278d0*/  STL.64 [R1+0x698], R18 ;  /* 0x0006981201007387 */ /* 0x0005e20000100a00 */
[----:B------:R-:W-:Y:S01]  /*278e0*/  MOV R77, R17 ;  /* 0x00000011004d7202 */ /* 0x000fe20000000f00 */
[C---:B------:R-:W-:Y:S08]  /*278f0*/  HMMA.1688.F32.TF32 R56, R4.reuse, R74, R100 ;  /* 0x0000004a0438723c */ /* 0x040ff00000081064 */
[C---:B--2---:R-:W-:Y:S08]  /*27900*/  HMMA.1688.F32.TF32 R16, R4.reuse, R82, R132 ;  /* 0x000000520410723c */ /* 0x044ff00000081084 */
[----:B------:R-:W-:Y:S01]  /*27910*/  HMMA.1688.F32.TF32 R48, R4, R78, R116 ;  /* 0x0000004e0430723c */ /* 0x000fe20000081074 */
[----:B------:R-:W-:Y:S04]  /*27920*/  STL [R1+0x16ac], R77 ;  /* 0x0016ac4d01007387 */ /* 0x000fe80000100800 */
[----:B------:R-:W-:Y:S04]  /*27930*/  STL [R1+0x16a8], R76 ;  /* 0x0016a84c01007387 */ /* 0x000fe80000100800 */
[----:B------:R-:W-:Y:S07]  /*27940*/  STL.64 [R1+0x700], R56 ;  /* 0x0007003801007387 */ /* 0x000fee0000100a00 */
[----:B------:R-:W-:-:S02]  /*27950*/  IMAD.MOV.U32 R153, RZ, RZ, R16 ;  /* 0x000000ffff997224 */ /* 0x000fc400078e0010 */
[----:B------:R-:W-:Y:S02]  /*27960*/  IMAD.MOV.U32 R149, RZ, RZ, R17 ;  /* 0x000000ffff957224 */ /* 0x000fe400078e0011 */
[----:B------:R-:W-:Y:S02]  /*27970*/  IMAD.MOV.U32 R148, RZ, RZ, R18 ;  /* 0x000000ffff947224 */ /* 0x000fe400078e0012 */
[----:B------:R-:W-:Y:S02]  /*27980*/  IMAD.MOV.U32 R152, RZ, RZ, R19 ;  /* 0x000000ffff987224 */ /* 0x000fe400078e0013 */
[C---:B------:R-:W-:Y:S01]  /*27990*/  HMMA.1688.F32.TF32 R16, R4.reuse, R146, R176 ;  /* 0x000000920410723c */ /* 0x040fe200000810b0 */
[----:B------:R-:W-:Y:S04]  /*279a0*/  STL.64 [R1+0x708], R58 ;  /* 0x0007083a01007387 */ /* 0x000fe80000100a00 */
[----:B------:R-:W-:Y:S04]  /*279b0*/  STL.64 [R1+0x740], R48 ;  /* 0x0007403001007387 */ /* 0x000fe80000100a00 */
[----:B------:R2:W-:Y:S02]  /*279c0*/  STL.64 [R1+0x748], R50 ;  /* 0x0007483201007387 */ /* 0x0005e40000100a00 */
[----:B--2---:R-:W-:Y:S02]  /*279d0*/  HMMA.1688.F32.TF32 R48, R4, R150, R180 ;  /* 0x000000960430723c */ /* 0x004fe400000810b4 */
[----:B------:R-:W-:Y:S11]  /*279e0*/  STL [R1+0x15bc], R152 ;  /* 0x0015bc9801007387 */ /* 0x000ff60000100800 */
[----:B------:R-:W-:Y:S01]  /*279f0*/  IMAD.MOV.U32 R144, RZ, RZ, R19 ;  /* 0x000000ffff907224 */ /* 0x000fe200078e0013 */
[----:B------:R-:W-:Y:S01]  /*27a00*/  STL [R1+0x15b8], R148 ;  /* 0x0015b89401007387 */ /* 0x000fe20000100800 */
[----:B------:R-:W-:-:S03]  /*27a10*/  IMAD.MOV.U32 R145, RZ, RZ, R18 ;  /* 0x000000ffff917224 */ /* 0x000fc600078e0012 */
[----:B------:R-:W-:Y:S04]  /*27a20*/  STL [R1+0x15b4], R153 ;  /* 0x0015b49901007387 */ /* 0x000fe80000100800 */
[----:B------:R-:W-:Y:S04]  /*27a30*/  STL [R1+0x15b0], R149 ;  /* 0x0015b09501007387 */ /* 0x000fe80000100800 */
[----:B------:R2:W-:Y:S04]  /*27a40*/  STL.64 [R1+0x850], R16 ;  /* 0x0008501001007387 */ /* 0x0005e80000100a00 */
[----:B------:R-:W-:Y:S04]  /*27a50*/  STL [R1+0x15c4], R144 ;  /* 0x0015c49001007387 */ /* 0x000fe80000100800 */
[----:B------:R3:W-:Y:S04]  /*27a60*/  STL [R1+0x15c0], R145 ;  /* 0x0015c09101007387 */ /* 0x0007e80000100800 */
[----:B------:R-:W-:Y:S04]  /*27a70*/  STL.64 [R1+0x840], R48 ;  /* 0x0008403001007387 */ /* 0x000fe80000100a00 */
[----:B------:R4:W-:Y:S04]  /*27a80*/  STL.64 [R1+0x848], R50 ;  /* 0x0008483201007387 */ /* 0x0009e80000100a00 */
        /* <DEDUP_REMOVED lines=16> */
[----:B--2---:R-:W-:Y:S03]  /*27b90*/  HMMA.1688.F32.TF32 R16, R4, R154, R184 ;  /* 0x0000009a0410723c */ /* 0x004fe600000810b8 */
[----:B------:R-:W2:Y:S04]  /*27ba0*/  LDL.LU R248, [R1+0x110] ;  /* 0x0001100001f87983 */ /* 0x000ea80000300800 */
[----:B------:R-:W2:Y:S04]  /*27bb0*/  LDL.LU R249, [R1+0x114] ;  /* 0x0001140001f97983 */ /* 0x000ea80000300800 */
[----:B------:R-:W2:Y:S04]  /*27bc0*/  LDL.LU R250, [R1+0x118] ;  /* 0x0001180001fa7983 */ /* 0x000ea80000300800 */
[----:B------:R-:W2:Y:S09]  /*27bd0*/  LDL.LU R251, [R1+0x11c] ;  /* 0x00011c0001fb7983 */ /* 0x000eb20000300800 */
[----:B------:R-:W-:Y:S01]  /*27be0*/  MOV R152, R16 ;  /* 0x0000001000987202 */ /* 0x000fe20000000f00 */
[----:B------:R-:W-:Y:S01]  /*27bf0*/  IMAD.MOV.U32 R148, RZ, RZ, R17 ;  /* 0x000000ffff947224 */ /* 0x000fe200078e0011 */
[----:B------:R-:W2:Y:S01]  /*27c00*/  LDL.LU R16, [R1+0x20] ;  /* 0x0000200001107983 */ /* 0x000ea20000300800 */
[----:B------:R-:W-:-:S02]  /*27c10*/  IMAD.MOV.U32 R153, RZ, RZ, R18 ;  /* 0x000000ffff997224 */ /* 0x000fc400078e0012 */
[----:B------:R-:W-:Y:S01]  /*27c20*/  IMAD.MOV.U32 R149, RZ, RZ, R19 ;  /* 0x000000ffff957224 */ /* 0x000fe200078e0013 */
[----:B------:R-:W2:Y:S04]  /*27c30*/  LDL.LU R17, [R1+0x24] ;  /* 0x0000240001117983 */ /* 0x000ea80000300800 */
[----:B------:R-:W2:Y:S04]  /*27c40*/  LDL.LU R18, [R1+0x28] ;  /* 0x0000280001127983 */ /* 0x000ea80000300800 */
[----:B------:R-:W2:Y:S01]  /*27c50*/  LDL.LU R19, [R1+0x2c] ;  /* 0x00002c0001137983 */ /* 0x000ea20000300800 */
[----:B------:R-:W-:Y:S03]  /*27c60*/  HMMA.1688.F32.TF32 R4, R4, R158, R188 ;  /* 0x0000009e0404723c */ /* 0x000fe600000810bc */
[----:B------:R-:W-:Y:S04]  /*27c70*/  STL [R1+0x15d4], R149 ;  /* 0x0015d49501007387 */ /* 0x000fe80000100800 */
[----:B------:R-:W-:Y:S04]  /*27c80*/  STL [R1+0x15d0], R153 ;  /* 0x0015d09901007387 */ /* 0x000fe80000100800 */
[----:B------:R-:W-:Y:S04]  /*27c90*/  STL [R1+0x15cc], R152 ;  /* 0x0015cc9801007387 */ /* 0x000fe80000100800 */
[----:B------:R-:W-:Y:S09]  /*27ca0*/  STL [R1+0x15c8], R148 ;  /* 0x0015c89401007387 */ /* 0x000ff20000100800 */
[----:B---3--:R-:W-:-:S02]  /*27cb0*/  IMAD.MOV.U32 R145, RZ, RZ, R7 ;  /* 0x000000ffff917224 */ /* 0x008fc400078e0007 */
[----:B------:R-:W-:Y:S01]  /*27cc0*/  IMAD.MOV.U32 R144, RZ, RZ, R6 ;  /* 0x000000ffff907224 */ /* 0x000fe200078e0006 */
[----:B------:R-:W-:Y:S04]  /*27cd0*/  STL.64 [R1+0x810], R4 ;  /* 0x0008100401007387 */ /* 0x000fe80000100a00 */
[----:B------:R-:W-:Y:S04]  /*27ce0*/  STL [R1+0x15dc], R145 ;  /* 0x0015dc9101007387 */ /* 0x000fe80000100800 */
[----:B------:R-:W-:Y:S01]  /*27cf0*/  STL [R1+0x15d8], R144 ;  /* 0x0015d89001007387 */ /* 0x000fe20000100800 */
[C---:B-1----:R-:W-:Y:S03]  /*27d00*/  HMMA.1688.F32.TF32 R52, R8.reuse, R42, R52 ;  /* 0x0000002a0834723c */ /* 0x042fe60000081034 */
[----:B------:R-:W-:Y:S04]  /*27d10*/  LDS R4, [R2+0x6180] ;  /* 0x0061800002047984 */ /* 0x000fe80000000800 */
[----:B------:R-:W-:Y:S04]  /*27d20*/  LDS R6, [R2+0x7180] ;  /* 0x0071800002067984 */ /* 0x000fe80000000800 */
[----:B------:R-:W-:Y:S04]  /*27d30*/  LDS R5, [R3+0x6180] ;  /* 0x0061800003057984 */ /* 0x000fe80000000800 */
[----:B------:R-:W1:Y:S01]  /*27d40*/  LDS R7, [R3+0x7180] ;  /* 0x0071800003077984 */ /* 0x000e620000000800 */
[C---:B----4-:R-:W-:Y:S11]  /*27d50*/  HMMA.1688.F32.TF32 R48, R8.reuse, R14, R128 ;  /* 0x0000000e0830723c */ /* 0x050ff60000081080 */
        /* <DEDUP_REMOVED lines=8> */
[----:B------:R-:W-:Y:S08]  /*27de0*/  HMMA.1688.F32.TF32 R56, R8, R26, R96 ;  /* 0x0000001a0838723c */ /* 0x000ff00000081060 */
[----:B------:R-:W-:-:S02]  /*27df0*/  IMAD.MOV.U32 R29, RZ, RZ, R48 ;  /* 0x000000ffff1d7224 */ /* 0x000fc400078e0030 */
[----:B------:R-:W-:Y:S02]  /*27e00*/  IMAD.MOV.U32 R33, RZ, RZ, R49 ;  /* 0x000000ffff217224 */ /* 0x000fe400078e0031 */
[----:B------:R-:W-:Y:S02]  /*27e10*/  IMAD.MOV.U32 R28, RZ, RZ, R50 ;  /* 0x000000ffff1c7224 */ /* 0x000fe400078e0032 */
[----:B------:R-:W-:Y:S02]  /*27e20*/  IMAD.MOV.U32 R32, RZ, RZ, R51 ;  /* 0x000000ffff207224 */ /* 0x000fe400078e0033 */
[C---:B--2---:R-:W-:Y:S08]  /*27e30*/  HMMA.1688.F32.TF32 R48, R8.reuse, R34, R248 ;  /* 0x000000220830723c */ /* 0x044ff000000810f8 */
[----:B------:R-:W-:Y:S01]  /*27e40*/  HMMA.1688.F32.TF32 R16, R8, R38, R16 ;  /* 0x000000260810723c */ /* 0x000fe20000081010 */
[----:B------:R-:W-:Y:S04]  /*27e50*/  STL.64 [R1+0x1760], R178 ;  /* 0x001760b201007387 */ /* 0x000fe80000100a00 */
[----:B------:R-:W-:Y:S04]  /*27e60*/  STL.64 [R1+0x1758], R176 ;  /* 0x001758b001007387 */ /* 0x000fe80000100a00 */
[----:B------:R-:W-:Y:S04]  /*27e70*/  STL.64 [R1+0x120], R84 ;  /* 0x0001205401007387 */ /* 0x000fe80000100a00 */
[----:B------:R-:W-:Y:S03]  /*27e80*/  STL.64 [R1+0x128], R86 ;  /* 0x0001285601007387 */ /* 0x000fe60000100a00 */
[----:B------:R-:W-:Y:S01]  /*27e90*/  IMAD.MOV.U32 R40, RZ, RZ, R49 ;  /* 0x000000ffff287224 */ /* 0x000fe200078e0031 */
[----:B------:R-:W-:Y:S01]  /*27ea0*/  STL.64 [R1+0xe0], R56 ;  /* 0x0000e03801007387 */ /* 0x000fe20000100a00 */
[----:B------:R-:W-:-:S03]  /*27eb0*/  MOV R41, R48 ;  /* 0x0000003000297202 */ /* 0x000fc60000000f00 */
[----:B------:R-:W-:Y:S04]  /*27ec0*/  STL.64 [R1+0xe8], R58 ;  /* 0x0000e83a01007387 */ /* 0x000fe80000100a00 */
[----:B------:R-:W-:Y:S01]  /*27ed0*/  STL [R1+0x170c], R28 ;  /* 0x00170c1c01007387 */ /* 0x000fe20000100800 */
[----:B------:R-:W-:-:S03]  /*27ee0*/  IMAD.MOV.U32 R37, RZ, RZ, R50 ;  /* 0x000000ffff257224 */ /* 0x000fc600078e0032 */
[----:B------:R-:W-:Y:S01]  /*27ef0*/  STL [R1+0x1708], R32 ;  /* 0x0017082001007387 */ /* 0x000fe20000100800 */
[----:B------:R-:W-:-:S03]  /*27f00*/  IMAD.MOV.U32 R36, RZ, RZ, R51 ;  /* 0x000000ffff247224 */ /* 0x000fc600078e0033 */
[----:B------:R-:W-:Y:S01]  /*27f10*/  STL [R1+0x1704], R40 ;  /* 0x0017042801007387 */ /* 0x000fe20000100800 */
[----:B------:R-:W-:Y:S01]  /*27f20*/  IMAD.MOV.U32 R0, RZ, RZ, R19 ;  /* 0x000000ffff007224 */ /* 0x000fe200078e0013 */
[C---:B------:R-:W-:Y:S02]  /*27f30*/  HMMA.1688.F32.TF32 R48, R8.reuse, R46, R60 ;  /* 0x0000002e0830723c */ /* 0x040fe4000008103c */
[----:B------:R-:W-:Y:S04]  /*27f40*/  STL [R1+0x1700], R41 ;  /* 0x0017002901007387 */ /* 0x000fe80000100800 */
[----:B------:R-:W-:Y:S04]  /*27f50*/  STL.64 [R1+0x1f0], R16 ;  /* 0x0001f01001007387 */ /* 0x000fe80000100a00 */
[----:B------:R2:W-:Y:S02]  /*27f60*/  STL [R1+0x1f8], R18 ;  /* 0x0001f81201007387 */ /* 0x0005e40000100800 */
[----:B--2---:R-:W-:Y:S02]  /*27f70*/  HMMA.1688.F32.TF32 R16, R8, R70, R88 ;  /* 0x000000460810723c */ /* 0x004fe40000081058 */
[----:B------:R-:W-:Y:S04]  /*27f80*/  STL.64 [R1+0x240], R52 ;  /* 0x0002403401007387 */ /* 0x000fe80000100a00 */
[----:B------:R-:W-:Y:S05]  /*27f90*/  STL.64 [R1+0x248], R54 ;  /* 0x0002483601007387 */ /* 0x000fea0000100a00 */
[----:B------:R-:W-:Y:S04]  /*27fa0*/  STL.64 [R1+0x450], R48 ;  /* 0x0004503001007387 */ /* 0x000fe80000100a00 */
[----:B------:R-:W-:Y:S08]  /*27fb0*/  STL.64 [R1+0x458], R50 ;  /* 0x0004583201007387 */ /* 0x000ff00000100a00 */
[----:B------:R2:W-:Y:S01]  /*27fc0*/  STL.64 [R1+0x598], R18 ;  /* 0x0005981201007387 */ /* 0x0005e20000100a00 */
[----:B------:R-:W-:-:S02]  /*27fd0*/  IMAD.MOV.U32 R80, RZ, RZ, R16 ;  /* 0x000000ffff507224 */ /* 0x000fc400078e0010 */
[----:B------:R-:W-:Y:S02]  /*27fe0*/  IMAD.MOV.U32 R81, RZ, RZ, R17 ;  /* 0x000000ffff517224 */ /* 0x000fe400078e0011 */
[C---:B--2---:R-:W-:Y:S08]  /*27ff0*/  HMMA.1688.F32.TF32 R16, R8.reuse, R82, R136 ;  /* 0x000000520810723c */ /* 0x044ff00000081088 */
[C---:B------:R-:W-:Y:S08]  /*28000*/  HMMA.1688.F32.TF32 R52, R8.reuse, R74, R104 ;  /* 0x0000004a0834723c */ /* 0x040ff00000081068 */
[----:B------:R-:W-:Y:S08]  /*28010*/  HMMA.1688.F32.TF32 R48, R8, R78, R120 ;  /* 0x0000004e0830723c */ /* 0x000ff00000081078 */
[----:B------:R-:W-:Y:S01]  /*28020*/  MOV R149, R16 ;  /* 0x0000001000957202 */ /* 0x000fe20000000f00 */
[----:B------:R-:W-:-:S02]  /*28030*/  IMAD.MOV.U32 R153, RZ, RZ, R17 ;  /* 0x000000ffff997224 */ /* 0x000fc400078e0011 */
[----:B------:R-:W-:Y:S02]  /*28040*/  IMAD.MOV.U32 R152, RZ, RZ, R18 ;  /* 0x000000ffff987224 */ /* 0x000fe400078e0012 */
[----:B------:R-:W-:Y:S02]  /*28050*/  IMAD.MOV.U32 R148, RZ, RZ, R19 ;  /* 0x000000ffff947224 */ /* 0x000fe400078e0013 */
[----:B------:R-:W-:Y:S01]  /*28060*/  HMMA.1688.F32.TF32 R16, R8, R150, R196 ;  /* 0x000000960810723c */ /* 0x000fe200000810c4 */
[----:B------:R-:W-:Y:S04]  /*28070*/  STL [R1+0x16a4], R81 ;  /* 0x0016a45101007387 */ /* 0x000fe80000100800 */
[----:B------:R-:W-:Y:S04]  /*28080*/  STL [R1+0x16a0], R80 ;  /* 0x0016a05001007387 */ /* 0x000fe80000100800 */
[----:B------:R-:W-:Y:S04]  /*28090*/  STL.64 [R1+0x5d0], R52 ;  /* 0x0005d03401007387 */ /* 0x000fe80000100a00 */
[----:B------:R-:W-:Y:S04]  /*280a0*/  STL.64 [R1+0x5d8], R54 ;  /* 0x0005d83601007387 */ /* 0x000fe80000100a00 */
[----:B------:R-:W-:Y:S04]  /*280b0*/  STL.64 [R1+0x670], R48 ;  /* 0x0006703001007387 */ /* 0x000fe80000100a00 */
[----:B------:R2:W-:Y:S04]  /*280c0*/  STL.64 [R1+0x678], R50 ;  /* 0x0006783201007387 */ /* 0x0005e80000100a00 */
[----:B------:R-:W-:Y:S01]  /*280d0*/  STL [R1+0x15ec], R149 ;  /* 0x0015ec9501007387 */ /* 0x000fe20000100800 */
[----:B------:R-:W-:-:S03]  /*280e0*/  IMAD.MOV.U32 R145, RZ, RZ, R18 ;  /* 0x000000ffff917224 */ /* 0x000fc600078e0012 */
[----:B------:R-:W-:Y:S01]  /*280f0*/  STL [R1+0x15e8], R153 ;  /* 0x0015e89901007387 */ /* 0x000fe20000100800 */
[----:B--2---:R-:W-:Y:S03]  /*28100*/  HMMA.1688.F32.TF32 R48, R8, R146, R192 ;  /* 0x000000920830723c */ /* 0x004fe600000810c0 */
[----:B------:R2:W-:Y:S01]  /*28110*/  STL [R1+0x15e4], R152 ;  /* 0x0015e49801007387 */ /* 0x0005e20000100800 */
[----:B------:R-:W-:-:S03]  /*28120*/  MOV R144, R19 ;  /* 0x0000001300907202 */ /* 0x000fc60000000f00 */
[----:B------:R3:W-:Y:S01]  /*28130*/  STL [R1+0x15e0], R148 ;  /* 0x0015e09401007387 */ /* 0x0007e20000100800 */
[----:B--2---:R-:W-:Y:S02]  /*28140*/  IMAD.MOV.U32 R152, RZ, RZ, R16 ;  /* 0x000000ffff987224 */ /* 0x004fe400078e0010 */
[----:B---3--:R-:W-:Y:S02]  /*28150*/  IMAD.MOV.U32 R148, RZ, RZ, R17 ;  /* 0x000000ffff947224 */ /* 0x008fe400078e0011 */
[----:B------:R-:W-:Y:S11]  /*28160*/  HMMA.1688.F32.TF32 R16, R8, R154, R200 ;  /* 0x0000009a0810723c */ /* 0x000ff600000810c8 */
[----:B------:R-:W-:Y:S04]  /*28170*/  STL.64 [R1+0x7b0], R48 ;  /* 0x0007b03001007387 */ /* 0x000fe80000100a00 */
[----:B------:R-:W-:Y:S04]  /*28180*/  STL.64 [R1+0x7b8], R50 ;  /* 0x0007b83201007387 */ /* 0x000fe80000100a00 */
[----:B------:R-:W-:Y:S04]  /*28190*/  STL [R1+0x15fc], R144 ;  /* 0x0015fc9001007387 */ /* 0x000fe80000100800 */
[----:B------:R-:W-:Y:S04]  /*281a0*/  STL [R1+0x15f8], R145 ;  /* 0x0015f89101007387 */ /* 0x000fe80000100800 */
[----:B------:R-:W-:Y:S04]  /*281b0*/  STL [R1+0x15f4], R152 ;  /* 0x0015f49801007387 */ /* 0x000fe80000100800 */
[----:B------:R-:W-:Y:S01]  /*281c0*/  STL [R1+0x15f0], R148 ;  /* 0x0015f09401007387 */ /* 0x000fe20000100800 */
[----:B------:R-:W-:-:S03]  /*281d0*/  IMAD.MOV.U32 R149, RZ, RZ, R18 ;  /* 0x000000ffff957224 */ /* 0x000fc600078e0012 */
[----:B------:R2:W-:Y:S01]  /*281e0*/  STL.64 [R1+0x790], R16 ;  /* 0x0007901001007387 */ /* 0x0005e20000100a00 */
[----:B------:R-:W-:-:S03]  /*281f0*/  IMAD.MOV.U32 R153, RZ, RZ, R19 ;  /* 0x000000ffff997224 */ /* 0x000fc600078e0013 */
[----:B--2---:R-:W1:Y:S04]  /*28200*/  LDL.LU R16, [R1+0xb0] ;  /* 0x0000b00001107983 */ /* 0x004e680000300800 */
[----:B------:R-:W1:Y:S04]  /*28210*/  LDL.LU R17, [R1+0xb4] ;  /* 0x0000b40001117983 */ /* 0x000e680000300800 */
[----:B------:R-:W1:Y:S04]  /*28220*/  LDL.LU R18, [R1+0xb8] ;  /* 0x0000b80001127983 */ /* 0x000e680000300800 */
[----:B------:R-:W1:Y:S04]  /*28230*/  LDL.LU R19, [R1+0xbc] ;  /* 0x0000bc0001137983 */ /* 0x000e680000300800 */
        /* <DEDUP_REMOVED lines=24> */
[----:B------:R-:W-:Y:S03]  /*283c0*/  HMMA.1688.F32.TF32 R8, R8, R158, R204 ;  /* 0x0000009e0808723c */ /* 0x000fe600000810cc */
[----:B------:R-:W-:Y:S04]  /*283d0*/  STL [R1+0x1604], R153 ;  /* 0x0016049901007387 */ /* 0x000fe80000100800 */
[----:B------:R-:W-:Y:S11]  /*283e0*/  STL [R1+0x1600], R149 ;  /* 0x0016009501007387 */ /* 0x000ff60000100800 */
[----:B------:R-:W-:Y:S06]  /*283f0*/  @!UPT UIADD3 URZ, URZ, URZ, URZ ;  /* 0x0000003f3f3ff290 */ /* 0x000fec000fffe03f */
[----:B------:R-:W-:Y:S02]  /*28400*/  IMAD.MOV.U32 R144, RZ, RZ, R8 ;  /* 0x000000ffff907224 */ /* 0x000fe400078e0008 */
[----:B------:R-:W-:Y:S01]  /*28410*/  IMAD.MOV.U32 R145, RZ, RZ, R9 ;  /* 0x000000ffff917224 */ /* 0x000fe200078e0009 */
[----:B------:R-:W-:Y:S01]  /*28420*/  LDS R8, [R2+0x6200] ;  /* 0x0062000002087984 */ /* 0x000fe20000000800 */
[----:B------:R-:W-:Y:S02]  /*28430*/  IMAD.MOV.U32 R152, RZ, RZ, R10 ;  /* 0x000000ffff987224 */ /* 0x000fe400078e000a */
[----:B------:R-:W-:Y:S01]  /*28440*/  IMAD.MOV.U32 R148, RZ, RZ, R11 ;  /* 0x000000ffff947224 */ /* 0x000fe200078e000b */
[----:B------:R-:W-:Y:S04]  /*28450*/  STL [R1+0x1614], R144 ;  /* 0x0016149001007387 */ /* 0x000fe80000100800 */
[----:B------:R-:W-:Y:S04]  /*28460*/  STL [R1+0x1610], R145 ;  /* 0x0016109101007387 */ /* 0x000fe80000100800 */
[----:B------:R-:W-:Y:S04]  /*28470*/  STL [R1+0x160c], R152 ;  /* 0x00160c9801007387 */ /* 0x000fe80000100800 */
[----:B------:R-:W-:Y:S04]  /*28480*/  STL [R1+0x1608], R148 ;  /* 0x0016089401007387 */ /* 0x000fe80000100800 */
[----:B------:R-:W-:Y:S04]  /*28490*/  LDS R10, [R2+0x7200] ;  /* 0x00720000020a7984 */ /* 0x000fe80000000800 */
[----:B------:R-:W-:Y:S04]  /*284a0*/  LDS R9, [R3+0x6200] ;  /* 0x0062000003097984 */ /* 0x000fe80000000800 */
[----:B------:R-:W1:Y:S02]  /*284b0*/  LDS R11, [R3+0x7200] ;  /* 0x00720000030b7984 */ /* 0x000e640000000800 */
[C---:B-1----:R-:W-:Y:S08]  /*284c0*/  HMMA.1688.F32.TF32 R16, R4.reuse, R42, R16 ;  /* 0x0000002a0410723c */ /* 0x042ff00000081010 */
[C---:B--2---:R-:W-:Y:S08]  /*284d0*/  HMMA.1688.F32.TF32 R48, R4.reuse, R26, R112 ;  /* 0x0000001a0430723c */ /* 0x044ff00000081070 */
[C---:B---3--:R-:W-:Y:S08]  /*284e0*/  HMMA.1688.F32.TF32 R240, R4.reuse, R14, R160 ;  /* 0x0000000e04f0723c */ /* 0x048ff000000810a0 */
[C---:B----4-:R-:W-:Y:S11]  /*284f0*/  HMMA.1688.F32.TF32 R52, R4.reuse, R22, R128 ;  /* 0x000000160434723c */ /* 0x050ff60000081080 */
[----:B------:R-:W-:Y:S04]  /*28500*/  @!UPT UIADD3 URZ, URZ, URZ, URZ ;  /* 0x0000003f3f3ff290 */ /* 0x000fe8000fffe03f */
[----:B------:R-:W-:Y:S04]  /*28510*/  STL.64 [R1+0x1728], R242 ;  /* 0x001728f201007387 */ /* 0x000fe80000100a00 */
[----:B------:R-:W-:Y:S01]  /*28520*/  STL.64 [R1+0x1720], R240 ;  /* 0x001720f001007387 */ /* 0x000fe20000100a00 */
[C---:B------:R-:W-:Y:S08]  /*28530*/  HMMA.1688.F32.TF32 R248, R4.reuse, R34, R248 ;  /* 0x0000002204f8723c */ /* 0x040ff000000810f8 */
[----:B------:R-:W-:Y:S01]  /*28540*/  HMMA.1688.F32.TF32 R244, R4, R38, R244 ;  /* 0x0000002604f4723c */ /* 0x000fe200000810f4 */
[----:B------:R-:W-:Y:S04]  /*28550*/  STL.64 [R1+0x1718], R54 ;  /* 0x0017183601007387 */ /* 0x000fe80000100a00 */
[----:B------:R-:W-:Y:S04]  /*28560*/  STL.64 [R1+0x1710], R52 ;  /* 0x0017103401007387 */ /* 0x000fe80000100a00 */
[----:B------:R-:W-:Y:S04]  /*28570*/  STL.64 [R1+0x1738], R50 ;  /* 0x0017383201007387 */ /* 0x000fe80000100a00 */
[----:B------:R-:W-:Y:S04]  /*28580*/  STL.64 [R1+0x1730], R48 ;  /* 0x0017303001007387 */ /* 0x000fe80000100a00 */
[----:B------:R-:W-:Y:S01]  /*28590*/  STL.64 [R1+0x1748], R250 ;  /* 0x001748fa01007387 */ /* 0x000fe20000100a00 */
[----:B------:R-:W-:-:S03]  /*285a0*/  IMAD.MOV.U32 R44, RZ, RZ, R16 ;  /* 0x000000ffff2c7224 */ /* 0x000fc600078e0010 */
[----:B------:R-:W-:Y:S01]  /*285b0*/  STL.64 [R1+0x1740], R248 ;  /* 0x001740f801007387 */ /* 0x000fe20000100a00 */
[----:B------:R-:W-:-:S03]  /*285c0*/  IMAD.MOV.U32 R45, RZ, RZ, R17 ;  /* 0x000000ffff2d7224 */ /* 0x000fc600078e0011 */
[----:B------:R-:W-:Y:S04]  /*285d0*/  STL.64 [R1+0x1770], R246 ;  /* 0x001770f601007387 */ /* 0x000fe80000100a00 */
[----:B------:R-:W-:Y:S04]  /*285e0*/  STL.64 [R1+0x1768], R244 ;  /* 0x001768f401007387 */ /* 0x000fe80000100a00 */
[----:B------:R1:W-:Y:S02]  /*285f0*/  STL.64 [R1+0xc8], R18 ;  /* 0x0000c81201007387 */ /* 0x0003e40000100a00 */
[C---:B-1----:R-:W-:Y:S11]  /*28600*/  HMMA.1688.F32.TF32 R16, R4.reuse, R46, R64 ;  /* 0x0000002e0410723c */ /* 0x042ff60000081040 */
[----:B------:R-:W-:Y:S11]  /*28610*/  @!UPT UIADD3 URZ, URZ, URZ, URZ ;  /* 0x0000003f3f3ff290 */ /* 0x000ff6000fffe03f */
[----:B------:R-:W-:Y:S01]  /*28620*/  @!UPT UIADD3 URZ, URZ, URZ, URZ ;  /* 0x0000003f3f3ff290 */ /* 0x000fe2000fffe03f */
[----:B------:R1:W-:Y:S01]  /*28630*/  STL.64 [R1+0x1e8], R18 ;  /* 0x0001e81201007387 */ /* 0x0003e20000100a00 */
[----:B------:R-:W-:Y:S01]  /*28640*/  IMAD.MOV.U32 R68, RZ, RZ, R16 ;  /* 0x000000ffff447224 */ /* 0x000fe200078e0010 */
[----:B------:R-:W-:Y:S02]  /*28650*/  MOV R69, R17 ;  /* 0x0000001100457202 */ /* 0x000fe40000000f00 */
[C---:B-1----:R-:W-:Y:S11]  /*28660*/  HMMA.1688.F32.TF32 R16, R4.reuse, R70, R92 ;  /* 0x000000460410723c */ /* 0x042ff6000008105c */
[----:B------:R-:W-:Y:S11]  /*28670*/  @!UPT UIADD3 URZ, URZ, URZ, URZ ;  /* 0x0000003f3f3ff290 */ /* 0x000ff6000fffe03f */
[----:B------:R-:W-:Y:S02]  /*28680*/  @!UPT UIADD3 URZ, URZ, URZ, URZ ;  /* 0x0000003f3f3ff290 */ /* 0x000fe4000fffe03f */
[----:B------:R-:W-:Y:S02]  /*28690*/  IMAD.MOV.U32 R77, RZ, RZ, R16 ;  /* 0x000000ffff4d7224 */ /* 0x000fe400078e0010 */
[----:B------:R-:W-:Y:S02]  /*286a0*/  IMAD.MOV.U32 R76, RZ, RZ, R17 ;  /* 0x000000ffff4c7224 */ /* 0x000fe400078e0011 */
[----:B------:R-:W-:Y:S02]  /*286b0*/  IMAD.MOV.U32 R81, RZ, RZ, R18 ;  /* 0x000000ffff517224 */ /* 0x000fe400078e0012 */
[----:B------:R-:W-:Y:S02]  /*286c0*/  IMAD.MOV.U32 R80, RZ, RZ, R19 ;  /* 0x000000ffff507224 */ /* 0x000fe400078e0013 */
[C---:B------:R-:W-:Y:S03]  /*286d0*/  HMMA.1688.F32.TF32 R16, R4.reuse, R74, R108 ;  /* 0x0000004a0410723c */ /* 0x040fe6000008106c */
[----:B------:R-:W-:Y:S04]  /*286e0*/  STL [R1+0x16c4], R80 ;  /* 0x0016c45001007387 */ /* 0x000fe80000100800 */
[----:B------:R-:W-:Y:S01]  /*286f0*/  STL [R1+0x16c0], R77 ;  /* 0x0016c04d01007387 */ /* 0x000fe20000100800 */
[C---:B------:R-:W-:Y:S03]  /*28700*/  HMMA.1688.F32.TF32 R52, R4.reuse, R30, R96 ;  /* 0x0000001e0434723c */ /* 0x040fe60000081060 */
[----:B------:R-:W-:Y:S04]  /*28710*/  STL [R1+0x16bc], R76 ;  /* 0x0016bc4c01007387 */ /* 0x000fe80000100800 */
[----:B------:R-:W-:Y:S08]  /*28720*/  STL [R1+0x16b8], R81 ;  /* 0x0016b85101007387 */ /* 0x000ff00000100800 */
[----:B------:R-:W-:Y:S04]  /*28730*/  STL.64 [R1+0x3d0], R16 ;  /* 0x0003d01001007387 */ /* 0x000fe80000100a00 */
[----:B------:R1:W-:Y:S02]  /*28740*/  STL.64 [R1+0x3d8], R18 ;  /* 0x0003d81201007387 */ /* 0x0003e40000100a00 */
[----:B-1----:R-:W-:Y:S03]  /*28750*/  HMMA.1688.F32.TF32 R16, R4, R146, R208 ;  /* 0x000000920410723c */ /* 0x002fe600000810d0 */
[----:B------:R-:W-:Y:S01]  /*28760*/  MOV R28, R52 ;  /* 0x00000034001c7202 */ /* 0x000fe20000000f00 */
[----:B------:R-:W-:-:S02]  /*28770*/  IMAD.MOV.U32 R32, RZ, RZ, R53 ;  /* 0x000000ffff207224 */ /* 0x000fc400078e0035 */
[----:B------:R-:W-:Y:S02]  /*28780*/  IMAD.MOV.U32 R40, RZ, RZ, R54 ;  /* 0x000000ffff287224 */ /* 0x000fe400078e0036 */
[----:B------:R-:W-:Y:S02]  /*28790*/  IMAD.MOV.U32 R41, RZ, RZ, R55 ;  /* 0x000000ffff297224 */ /* 0x000fe400078e0037 */
[C---:B------:R-:W-:Y:S08]  /*287a0*/  HMMA.1688.F32.TF32 R52, R4.reuse, R78, R124 ;  /* 0x0000004e0434723c */ /* 0x040ff0000008107c */
[----:B------:R-:W-:Y:S06]  /*287b0*/  HMMA.1688.F32.TF32 R48, R4, R82, R140 ;  /* 0x000000520430723c */ /* 0x000fec000008108c */
[----:B------:R-:W-:Y:S01]  /*287c0*/  IMAD.MOV.U32 R152, RZ, RZ, R16 ;  /* 0x000000ffff987224 */ /* 0x000fe200078e0010 */
[----:B------:R-:W-:Y:S01]  /*287d0*/  MOV R153, R18 ;  /* 0x0000001200997202 */ /* 0x000fe20000000f00 */
[----:B------:R-:W-:-:S02]  /*287e0*/  IMAD.MOV.U32 R148, RZ, RZ, R17 ;  /* 0x000000ffff947224 */ /* 0x000fc400078e0011 */
[----:B------:R-:W-:Y:S02]  /*287f0*/  IMAD.MOV.U32 R149, RZ, RZ, R19 ;  /* 0x000000ffff957224 */ /* 0x000fe400078e0013 */
[----:B------:R-:W-:Y:S03]  /*28800*/  HMMA.1688.F32.TF32 R16, R4, R150, R212 ;  /* 0x000000960410723c */ /* 0x000fe600000810d4 */
[----:B------:R-:W-:Y:S04]  /*28810*/  STL.64 [R1+0x510], R52 ;  /* 0x0005103401007387 */ /* 0x000fe80000100a00 */
[----:B------:R-:W-:Y:S04]  /*28820*/  STL.64 [R1+0x518], R54 ;  /* 0x0005183601007387 */ /* 0x000fe80000100a00 */
[----:B------:R-:W-:Y:S04]  /*28830*/  STL.64 [R1+0x6f0], R48 ;  /* 0x0006f03001007387 */ /* 0x000fe80000100a00 */
[----:B------:R-:W-:Y:S04]  /*28840*/  STL.64 [R1+0x6f8], R50 ;  /* 0x0006f83201007387 */ /* 0x000fe80000100a00 */
[----:B------:R-:W-:Y:S04]  /*28850*/  STL [R1+0x1624], R149 ;  /* 0x0016249501007387 */ /* 0x000fe80000100800 */
[----:B------:R-:W-:Y:S01]  /*28860*/  STL [R1+0x1620], R153 ;  /* 0x0016209901007387 */ /* 0x000fe20000100800 */
[----:B------:R-:W-:-:S03]  /*28870*/  IMAD.MOV.U32 R145, RZ, RZ, R19 ;  /* 0x000000ffff917224 */ /* 0x000fc600078e0013 */
[----:B------:R-:W-:Y:S01]  /*28880*/  STL [R1+0x161c], R152 ;  /* 0x00161c9801007387 */ /* 0x000fe20000100800 */
[----:B------:R-:W-:-:S03]  /*28890*/  IMAD.MOV.U32 R144, RZ, RZ, R18 ;  /* 0x000000ffff907224 */ /* 0x000fc600078e0012 */
[----:B------:R-:W-:Y:S04]  /*288a0*/  STL [R1+0x1618], R148 ;  /* 0x0016189401007387 */ /* 0x000fe80000100800 */
[----:B------:R1:W-:Y:S04]  /*288b0*/  STL.64 [R1+0x6d0], R16 ;  /* 0x0006d01001007387 */ /* 0x0003e80000100a00 */
[----:B------:R-:W-:Y:S04]  /*288c0*/  STL [R1+0x162c], R145 ;  /* 0x00162c9101007387 */ /* 0x000fe80000100800 */
[----:B------:R-:W-:Y:S04]  /*288d0*/  STL [R1+0x1628], R144 ;  /* 0x0016289001007387 */ /* 0x000fe80000100800 */
        /* <DEDUP_REMOVED lines=48> */
[C---:B-1----:R-:W-:Y:S08]  /*28be0*/  HMMA.1688.F32.TF32 R16, R4.reuse, R154, R216 ;  /* 0x0000009a0410723c */ /* 0x042ff000000810d8 */
[----:B------:R-:W-:Y:S11]  /*28bf0*/  HMMA.1688.F32.TF32 R4, R4, R158, R220 ;  /* 0x0000009e0404723c */ /* 0x000ff600000810dc */
[----:B------:R-:W-:Y:S05]  /*28c00*/  @!UPT UIADD3 URZ, URZ, URZ, URZ ;  /* 0x0000003f3f3ff290 */ /* 0x000fea000fffe03f */
[----:B------:R-:W-:Y:S02]  /*28c10*/  IMAD.MOV.U32 R149, RZ, RZ, R16 ;  /* 0x000000ffff957224 */ /* 0x000fe400078e0010 */
[----:B------:R-:W-:Y:S01]  /*28c20*/  IMAD.MOV.U32 R153, RZ, RZ, R17 ;  /* 0x000000ffff997224 */ /* 0x000fe200078e0011 */
[----:B------:R-:W-:Y:S01]  /*28c30*/  MOV R148, R19 ;  /* 0x0000001300947202 */ /* 0x000fe20000000f00 */
[----:B------:R-:W-:Y:S01]  /*28c40*/  IMAD.MOV.U32 R152, RZ, RZ, R18 ;  /* 0x000000ffff987224 */ /* 0x000fe200078e0012 */
[----:B------:R-:W-:Y:S04]  /*28c50*/  STL [R1+0x163c], R149 ;  /* 0x00163c9501007387 */ /* 0x000fe80000100800 */
[----:B------:R-:W-:Y:S04]  /*28c60*/  STL [R1+0x1638], R153 ;  /* 0x0016389901007387 */ /* 0x000fe80000100800 */
[----:B------:R-:W-:Y:S04]  /*28c70*/  STL [R1+0x1634], R152 ;  /* 0x0016349801007387 */ /* 0x000fe80000100800 */
[----:B------:R-:W-:Y:S04]  /*28c80*/  STL [R1+0x1630], R148 ;  /* 0x0016309401007387 */ /* 0x000fe80000100800 */
[----:B------:R-:W-:Y:S04]  /*28c90*/  STL.64 [R1+0x6a0], R4 ;  /* 0x0006a00401007387 */ /* 0x000fe80000100a00 */
[----:B------:R3:W-:Y:S04]  /*28ca0*/  STL.64 [R1+0x6a8], R6 ;  /* 0x0006a80601007387 */ /* 0x0007e80000100a00 */
[----:B------:R-:W-:Y:S04]  /*28cb0*/  LDS R16, [R2+0x6280] ;  /* 0x0062800002107984 */ /* 0x000fe80000000800 */
[----:B------:R-:W-:Y:S04]  /*28cc0*/  LDS R18, [R2+0x7280] ;  /* 0x0072800002127984 */ /* 0x000fe80000000800 */
[----:B------:R-:W-:Y:S04]  /*28cd0*/  LDS R17, [R3+0x6280] ;  /* 0x0062800003117984 */ /* 0x000fe80000000800 */
[----:B------:R-:W1:Y:S01]  /*28ce0*/  LDS R19, [R3+0x7280] ;  /* 0x0072800003137984 */ /* 0x000e620000000800 */
[C---:B---3--:R-:W-:Y:S11]  /*28cf0*/  HMMA.1688.F32.TF32 R4, R8.reuse, R70, R164 ;  /* 0x000000460804723c */ /* 0x048ff600000810a4 */
[----:B------:R-:W-:Y:S11]  /*28d00*/  @!UPT UIADD3 URZ, URZ, URZ, URZ ;  /* 0x0000003f3f3ff290 */ /* 0x000ff6000fffe03f */
[----:B------:R-:W-:Y:S02]  /*28d10*/  @!UPT UIADD3 URZ, URZ, URZ, URZ ;  /* 0x0000003f3f3ff290 */ /* 0x000fe4000fffe03f */
[----:B------:R-:W-:Y:S02]  /*28d20*/  IMAD.MOV.U32 R81, RZ, RZ, R4 ;  /* 0x000000ffff517224 */ /* 0x000fe400078e0004 */
[----:B------:R-:W-:Y:S02]  /*28d30*/  IMAD.MOV.U32 R73, RZ, RZ, R5 ;  /* 0x000000ffff497224 */ /* 0x000fe400078e0005 */
[----:B------:R-:W-:Y:S01]  /*28d40*/  IMAD.MOV.U32 R72, RZ, RZ, R6 ;  /* 0x000000ffff487224 */ /* 0x000fe200078e0006 */
[C---:B--2---:R-:W-:Y:S08]  /*28d50*/  HMMA.1688.F32.TF32 R124, R8.reuse, R14, R132 ;  /* 0x0000000e087c723c */ /* 0x044ff00000081084 */
[C---:B----4-:R-:W-:Y:S08]  /*28d60*/  HMMA.1688.F32.TF32 R100, R8.reuse, R22, R100 ;  /* 0x000000160864723c */ /* 0x050ff00000081064 */
[C---:B------:R-:W-:Y:S07]  /*28d70*/  HMMA.1688.F32.TF32 R160, R8.reuse, R26, R160 ;  /* 0x0000001a08a0723c */ /* 0x040fee00000810a0 */
[----:B------:R-:W-:Y:S04]  /*28d80*/  STL.64 [R1+0x1780], R126 ;  /* 0x0017807e01007387 */ /* 0x000fe80000100a00 */
[----:B------:R-:W-:Y:S04]  /*28d90*/  STL.64 [R1+0x1778], R124 ;  /* 0x0017787c01007387 */ /* 0x000fe80000100a00 */
[----:B------:R-:W-:Y:S01]  /*28da0*/  STL.64 [R1+0x1790], R102 ;  /* 0x0017906601007387 */ /* 0x000fe20000100a00 */
[C---:B------:R-:W-:Y:S03]  /*28db0*/  HMMA.1688.F32.TF32 R48, R8.reuse, R46, R168 ;  /* 0x0000002e0830723c */ /* 0x040fe600000810a8 */
[----:B------:R-:W-:Y:S04]  /*28dc0*/  STL.64 [R1+0x1788], R100 ;  /* 0x0017886401007387 */ /* 0x000fe80000100a00 */
[----:B------:R-:W-:Y:S04]  /*28dd0*/  STL.64 [R1+0x17a0], R162 ;  /* 0x0017a0a201007387 */ /* 0x000fe80000100a00 */
[----:B------:R-:W-:Y:S11]  /*28de0*/  STL.64 [R1+0x1798], R160 ;  /* 0x001798a001007387 */ /* 0x000ff60000100a00 */
[----:B------:R-:W-:Y:S01]  /*28df0*/  @!UPT UIADD3 URZ, URZ, URZ, URZ ;  /* 0x0000003f3f3ff290 */ /* 0x000fe2000fffe03f */
[----:B------:R-:W-:Y:S04]  /*28e00*/  STL.64 [R1+0x30], R48 ;  /* 0x0000303001007387 */ /* 0x000fe80000100a00 */
[----:B------:R-:W-:Y:S04]  /*28e10*/  STL.64 [R1+0x38], R50 ;  /* 0x0000383201007387 */ /* 0x000fe80000100a00 */
[----:B------:R2:W-:Y:S02]  /*28e20*/  STL [R1+0x14c], R7 ;  /* 0x00014c0701007387 */ /* 0x0005e40000100800 */
[C---:B--2---:R-:W-:Y:S08]  /*28e30*/  HMMA.1688.F32.TF32 R4, R8.reuse, R82, R96 ;  /* 0x000000520804723c */ /* 0x044ff00000081060 */
[C---:B------:R-:W-:Y:S08]  /*28e40*/  HMMA.1688.F32.TF32 R52, R8.reuse, R74, R128 ;  /* 0x0000004a0834723c */ /* 0x040ff00000081080 */
[----:B------:R-:W-:Y:S08]  /*28e50*/  HMMA.1688.F32.TF32 R48, R8, R78, R112 ;  /* 0x0000004e0830723c */ /* 0x000ff00000081070 */
[----:B------:R-:W-:Y:S01]  /*28e60*/  IMAD.MOV.U32 R152, RZ, RZ, R4 ;  /* 0x000000ffff987224 */ /* 0x000fe200078e0004 */
[----:B------:R-:W-:Y:S01]  /*28e70*/  MOV R144, R7 ;  /* 0x0000000700907202 */ /* 0x000fe20000000f00 */
[----:B------:R-:W-:-:S02]  /*28e80*/  IMAD.MOV.U32 R148, RZ, RZ, R5 ;  /* 0x000000ffff947224 */ /* 0x000fc400078e0005 */
[----:B------:R-:W-:Y:S02]  /*28e90*/  IMAD.MOV.U32 R145, RZ, RZ, R6 ;  /* 0x000000ffff917224 */ /* 0x000fe400078e0006 */
[----:B------:R-:W-:Y:S01]  /*28ea0*/  HMMA.1688.F32.TF32 R4, R8, R146, R224 ;  /* 0x000000920804723c */ /* 0x000fe200000810e0 */
[----:B------:R-:W-:Y:S04]  /*28eb0*/  STL [R1+0x16d0], R73 ;  /* 0x0016d04901007387 */ /* 0x000fe80000100800 */
[----:B------:R-:W-:Y:S04]  /*28ec0*/  STL [R1+0x16cc], R81 ;  /* 0x0016cc5101007387 */ /* 0x000fe80000100800 */
[----:B------:R-:W-:Y:S04]  /*28ed0*/  STL [R1+0x16c8], R72 ;  /* 0x0016c84801007387 */ /* 0x000fe80000100800 */
[----:B------:R-:W-:Y:S04]  /*28ee0*/  STL.64 [R1+0x1d0], R52 ;  /* 0x0001d03401007387 */ /* 0x000fe80000100a00 */
[----:B------:R-:W-:Y:S04]  /*28ef0*/  STL.64 [R1+0x1d8], R54 ;  /* 0x0001d83601007387 */ /* 0x000fe80000100a00 */
[----:B------:R-:W-:Y:S04]  /*28f00*/  STL.64 [R1+0x270], R48 ;  /* 0x0002703001007387 */ /* 0x000fe80000100a00 */
[----:B------:R-:W-:Y:S04]  /*28f10*/  STL.64 [R1+0x278], R50 ;  /* 0x0002783201007387 */ /* 0x000fe80000100a00 */
[----:B------:R-:W-:Y:S01]  /*28f20*/  STL [R1+0x164c], R144 ;  /* 0x00164c9001007387 */ /* 0x000fe20000100800 */
[----:B------:R-:W-:-:S03]  /*28f30*/  IMAD.MOV.U32 R149, RZ, RZ, R6 ;  /* 0x000000ffff957224 */ /* 0x000fc600078e0006 */
[----:B------:R-:W-:Y:S01]  /*28f40*/  STL [R1+0x1648], R145 ;  /* 0x0016489101007387 */ /* 0x000fe20000100800 */
[----:B------:R-:W-:-:S03]  /*28f50*/  IMAD.MOV.U32 R153, RZ, RZ, R7 ;  /* 0x000000ffff997224 */ /* 0x000fc600078e0007 */
[----:B------:R-:W-:Y:S04]  /*28f60*/  STL [R1+0x1644], R152 ;  /* 0x0016449801007387 */ /* 0x000fe80000100800 */
[----:B------:R-:W-:Y:S04]  /*28f70*/  STL [R1+0x1640], R148 ;  /* 0x0016409401007387 */ /* 0x000fe80000100800 */
[----:B------:R2:W-:Y:S02]  /*28f80*/  STL.64 [R1+0x640], R4 ;  /* 0x0006400401007387 */ /* 0x0005e40000100a00 */
[C---:B--2---:R-:W-:Y:S02]  /*28f90*/  HMMA.1688.F32.TF32 R4, R8.reuse, R150, R228 ;  /* 0x000000960804723c */ /* 0x044fe400000810e4 */
[----:B------:R-:W-:Y:S04]  /*28fa0*/  STL [R1+0x1654], R153 ;  /* 0x0016549901007387 */ /* 0x000fe80000100800 */
[----:B------:R-:W-:Y:S11]  /*28fb0*/  STL [R1+0x1650], R149 ;  /* 0x0016509501007387 */ /* 0x000ff60000100800 */
[----:B------:R-:W-:Y:S07]  /*28fc0*/  @!UPT UIADD3 URZ, URZ, URZ, URZ ;  /* 0x0000003f3f3ff290 */ /* 0x000fee000fffe03f */
[----:B------:R-:W-:Y:S02]  /*28fd0*/  IMAD.MOV.U32 R144, RZ, RZ, R4 ;  /* 0x000000ffff907224 */ /* 0x000fe400078e0004 */
[----:B------:R-:W-:Y:S02]  /*28fe0*/  IMAD.MOV.U32 R145, RZ, RZ, R5 ;  /* 0x000000ffff917224 */ /* 0x000fe400078e0005 */
[----:B------:R-:W-:Y:S02]  /*28ff0*/  IMAD.MOV.U32 R152, RZ, RZ, R6 ;  /* 0x000000ffff987224 */ /* 0x000fe400078e0006 */
[----:B------:R-:W-:Y:S02]  /*29000*/  IMAD.MOV.U32 R148, RZ, RZ, R7 ;  /* 0x000000ffff947224 */ /* 0x000fe400078e0007 */
[C---:B------:R-:W-:Y:S01]  /*29010*/  HMMA.1688.F32.TF32 R4, R8.reuse, R154, R232 ;  /* 0x0000009a0804723c */ /* 0x040fe200000810e8 */
[----:B------:R-:W-:Y:S04]  /*29020*/  STL [R1+0x1664], R144 ;  /* 0x0016649001007387 */ /* 0x000fe80000100800 */
[----:B------:R-:W-:Y:S04]  /*29030*/  STL [R1+0x1660], R145 ;  /* 0x0016609101007387 */ /* 0x000fe80000100800 */
[----:B------:R-:W-:Y:S04]  /*29040*/  STL [R1+0x165c], R152 ;  /* 0x00165c9801007387 */ /* 0x000fe80000100800 */
[----:B------:R-:W-:Y:S04]  /*29050*/  STL [R1+0x1658], R148 ;  /* 0x0016589401007387 */ /* 0x000fe80000100800 */
[----:B------:R-:W1:Y:S01]  /*29060*/  LDL.LU R164, [R1+0x220] ;  /* 0x0002200001a47983 */ /* 0x000e620000300800 */
[C---:B------:R-:W-:Y:S05]  /*29070*/  HMMA.1688.F32.TF32 R64, R8.reuse, R38, R84 ;  /* 0x000000260840723c */ /* 0x040fea0000081054 */
[----:B------:R-:W-:Y:S04]  /*29080*/  STL.64 [R1+0x610], R4 ;  /* 0x0006100401007387 */ /* 0x000fe80000100a00 */
[----:B------:R2:W-:Y:S04]  /*29090*/  STL.64 [R1+0x618], R6 ;  /* 0x0006180601007387 */ /* 0x0005e80000100a00 */
[----:B------:R-:W1:Y:S04]  /*290a0*/  LDL.LU R165, [R1+0x224] ;  /* 0x0002240001a57983 */ /* 0x000e680000300800 */
[----:B------:R-:W1:Y:S04]  /*290b0*/  LDL.LU R166, [R1+0x228] ;  /* 0x0002280001a67983 */ /* 0x000e680000300800 */
[----:B------:R-:W1:Y:S04]  /*290c0*/  LDL.LU R167, [R1+0x22c] ;  /* 0x00022c0001a77983 */ /* 0x000e680000300800 */
        /* <DEDUP_REMOVED lines=16> */
[C---:B------:R-:W-:Y:S03]  /*291d0*/  HMMA.1688.F32.TF32 R92, R8.reuse, R42, R172 ;  /* 0x0000002a085c723c */ /* 0x040fe600000810ac */
        /* <DEDUP_REMOVED lines=25> */
[C---:B--2---:R-:W-:Y:S11]  /*29370*/  HMMA.1688.F32.TF32 R4, R8.reuse, R158, R236 ;  /* 0x0000009e0804723c */ /* 0x044ff600000810ec */
[----:B------:R-:W-:Y:S11]  /*29380*/  @!UPT UIADD3 URZ, URZ, URZ, URZ ;  /* 0x0000003f3f3ff290 */ /* 0x000ff6000fffe03f */
[----:B------:R-:W-:Y:S02]  /*29390*/  @!UPT UIADD3 URZ, URZ, URZ, URZ ;  /* 0x0000003f3f3ff290 */ /* 0x000fe4000fffe03f */
[----:B------:R-:W-:Y:S01]  /*293a0*/  MOV R152, R4 ;  /* 0x0000000400987202 */ /* 0x000fe20000000f00 */
[----:B------:R-:W-:Y:S01]  /*293b0*/  IMAD.MOV.U32 R148, RZ, RZ, R5 ;  /* 0x000000ffff947224 */ /* 0x000fe200078e0005 */
[----:B------:R-:W-:Y:S01]  /*293c0*/  HMMA.1688.F32.TF32 R56, R8, R30, R56 ;  /* 0x0000001e0838723c */ /* 0x000fe20000081038 */
[----:B------:R-:W-:Y:S01]  /*293d0*/  IMAD.MOV.U32 R153, RZ, RZ, R6 ;  /* 0x000000ffff997224 */ /* 0x000fe200078e0006 */
[----:B------:R-:W-:Y:S01]  /*293e0*/  LDS R8, [R2+0x6300] ;  /* 0x0063000002087984 */ /* 0x000fe20000000800 */
[----:B------:R-:W-:-:S03]  /*293f0*/  IMAD.MOV.U32 R149, RZ, RZ, R7 ;  /* 0x000000ffff957224 */ /* 0x000fc600078e0007 */
[----:B------:R-:W-:Y:S04]  /*29400*/  STL [R1+0x1674], R152 ;  /* 0x0016749801007387 */ /* 0x000fe80000100800 */
[----:B------:R-:W-:Y:S04]  /*29410*/  STL [R1+0x1670], R148 ;  /* 0x0016709401007387 */ /* 0x000fe80000100800 */
[----:B------:R-:W-:Y:S04]  /*29420*/  STL [R1+0x166c], R153 ;  /* 0x00166c9901007387 */ /* 0x000fe80000100800 */
[----:B------:R-:W-:Y:S04]  /*29430*/  STL [R1+0x1668], R149 ;  /* 0x0016689501007387 */ /* 0x000fe80000100800 */
[----:B------:R-:W-:Y:S04]  /*29440*/  LDS R10, [R2+0x7300] ;  /* 0x00730000020a7984 */ /* 0x000fe80000000800 */
[----:B------:R-:W-:Y:S04]  /*29450*/  LDS R9, [R3+0x6300] ;  /* 0x0063000003097984 */ /* 0x000fe80000000800 */
[----:B------:R-:W2:Y:S04]  /*29460*/  LDS R11, [R3+0x7300] ;  /* 0x00730000030b7984 */ /* 0x000ea80000000800 */
[----:B------:R-:W-:Y:S04]  /*29470*/  LDS R4, [R2+0x6380] ;  /* 0x0063800002047984 */ /* 0x000fe80000000800 */
[----:B------:R-:W-:Y:S04]  /*29480*/  LDS R6, [R2+0x7380] ;  /* 0x0073800002067984 */ /* 0x000fe80000000800 */
[----:B------:R-:W-:Y:S04]  /*29490*/  LDS R5, [R3+0x6380] ;  /* 0x0063800003057984 */ /* 0x000fe80000000800 */
[----:B------:R-:W1:Y:S02]  /*294a0*/  LDS R7, [R3+0x7380] ;  /* 0x0073800003077984 */ /* 0x000e640000000800 */
[C---:B-1----:R-:W-:Y:S11]  /*294b0*/  HMMA.1688.F32.TF32 R48, R16.reuse, R70, R164 ;  /* 0x000000461030723c */ /* 0x042ff600000810a4 */
[----:B------:R-:W-:Y:S11]  /*294c0*/  @!UPT UIADD3 URZ, URZ, URZ, URZ ;  /* 0x0000003f3f3ff290 */ /* 0x000ff6000fffe03f */
[----:B------:R-:W-:Y:S02]  /*294d0*/  @!UPT UIADD3 URZ, URZ, URZ, URZ ;  /* 0x0000003f3f3ff290 */ /* 0x000fe4000fffe03f */
[----:B------:R-:W-:Y:S01]  /*294e0*/  IMAD.MOV.U32 R72, RZ, RZ, R48 ;  /* 0x000000ffff487224 */ /* 0x000fe200078e0030 */
[----:B------:R-:W-:Y:S01]  /*294f0*/  MOV R76, R51 ;  /* 0x00000033004c7202 */ /* 0x000fe20000000f00 */
[----:B------:R-:W-:Y:S02]  /*29500*/  IMAD.MOV.U32 R80, RZ, RZ, R49 ;  /* 0x000000ffff507224 */ /* 0x000fe400078e0031 */
[----:B------:R-:W-:Y:S02]  /*29510*/  IMAD.MOV.U32 R77, RZ, RZ, R50 ;  /* 0x000000ffff4d7224 */ /* 0x000fe400078e0032 */
[----:B------:R-:W-:Y:S04]  /*29520*/  STL [R1+0x16e0], R76 ;  /* 0x0016e04c01007387 */ /* 0x000fe80000100800 */
[----:B------:R-:W-:Y:S04]  /*29530*/  STL [R1+0x16dc], R77 ;  /* 0x0016dc4d01007387 */ /* 0x000fe80000100800 */
[----:B------:R-:W-:Y:S04]  /*29540*/  STL [R1+0x16d8], R80 ;  /* 0x0016d85001007387 */ /* 0x000fe80000100800 */
[----:B------:R-:W-:Y:S01]  /*29550*/  STL [R1+0x16d4], R72 ;  /* 0x0016d44801007387 */ /* 0x000fe20000100800 */
[C---:B----4-:R-:W-:Y:S08]  /*29560*/  HMMA.1688.F32.TF32 R120, R16.reuse, R42, R132 ;  /* 0x0000002a1078723c */ /* 0x050ff00000081084 */
[C---:B---3--:R-:W-:Y:S08]  /*29570*/  HMMA.1688.F32.TF32 R108, R16.reuse, R30, R184 ;  /* 0x0000001e106c723c */ /* 0x048ff000000810b8 */
[C---:B------:R-:W-:Y:S11]  /*29580*/  HMMA.1688.F32.TF32 R48, R16.reuse, R74, R128 ;  /* 0x0000004a1030723c */ /* 0x040ff60000081080 */
[----:B------:R-:W-:Y:S11]  /*29590*/  @!UPT UIADD3 URZ, URZ, URZ, URZ ;  /* 0x0000003f3f3ff290 */ /* 0x000ff6000fffe03f */
[----:B------:R-:W-:Y:S01]  /*295a0*/  @!UPT UIADD3 URZ, URZ, URZ, URZ ;  /* 0x0000003f3f3ff290 */ /* 0x000fe2000fffe03f */
[----:B------:R1:W-:Y:S01]  /*295b0*/  STL.64 [R1+0x50], R48 ;  /* 0x0000503001007387 */ /* 0x0003e20000100a00 */
[----:B------:R-:W-:Y:S02]  /*295c0*/  IMAD.MOV.U32 R73, RZ, RZ, R50 ;  /* 0x000000ffff497224 */ /* 0x000fe400078e0032 */
[----:B------:R-:W-:Y:S02]  /*295d0*/  IMAD.MOV.U32 R81, RZ, RZ, R51 ;  /* 0x000000ffff517224 */ /* 0x000fe400078e0033 */
[----:B-1----:R-:W-:Y:S01]  /*295e0*/  HMMA.1688.F32.TF32 R48, R16, R78, R96 ;  /* 0x0000004e1030723c */ /* 0x002fe20000081060 */
        /* <DEDUP_REMOVED lines=58> */
[C---:B--2---:R-:W-:Y:S11]  /*29990*/  HMMA.1688.F32.TF32 R48, R16.reuse, R82, R196 ;  /* 0x000000521030723c */ /* 0x044ff600000810c4 */
[----:B------:R-:W-:Y:S11]  /*299a0*/  @!UPT UIADD3 URZ, URZ, URZ, URZ ;  /* 0x0000003f3f3ff290 */ /* 0x000ff6000fffe03f */
[----:B------:R-:W-:Y:S02]  /*299b0*/  @!UPT UIADD3 URZ, URZ, URZ, URZ ;  /* 0x0000003f3f3ff290 */ /* 0x000fe4000fffe03f */
[----:B------:R-:W-:Y:S01]  /*299c0*/  MOV R153, R48 ;  /* 0x0000003000997202 */ /* 0x000fe20000000f00 */
[----:B------:R-:W-:Y:S02]  /*299d0*/  IMAD.MOV.U32 R149, RZ, RZ, R49 ;  /* 0x000000ffff957224 */ /* 0x000fe400078e0031 */
[----:B------:R-:W-:Y:S02]  /*299e0*/  IMAD.MOV.U32 R144, RZ, RZ, R50 ;  /* 0x000000ffff907224 */ /* 0x000fe400078e0032 */
[----:B------:R-:W-:Y:S02]  /*299f0*/  IMAD.MOV.U32 R145, RZ, RZ, R51 ;  /* 0x000000ffff917224 */ /* 0x000fe400078e0033 */
[----:B---3--:R-:W-:Y:S03]  /*29a00*/  HMMA.1688.F32.TF32 R48, R16, R146, R192 ;  /* 0x000000921030723c */ /* 0x008fe600000810c0 */
[----:B------:R-:W-:Y:S04]  /*29a10*/  STL [R1+0x1684], R145 ;  /* 0x0016849101007387 */ /* 0x000fe80000100800 */
[----:B------:R-:W-:Y:S04]  /*29a20*/  STL [R1+0x1680], R144 ;  /* 0x0016809001007387 */ /* 0x000fe80000100800 */
[----:B------:R-:W-:Y:S04]  /*29a30*/  STL [R1+0x167c], R153 ;  /* 0x00167c9901007387 */ /* 0x000fe80000100800 */
[----:B------:R-:W-:Y:S08]  /*29a40*/  STL [R1+0x1678], R149 ;  /* 0x0016789501007387 */ /* 0x000ff00000100800 */
[----:B------:R4:W-:Y:S01]  /*29a50*/  STL.64 [R1+0x570], R48 ;  /* 0x0005703001007387 */ /* 0x0009e20000100a00 */
[----:B------:R-:W-:-:S02]  /*29a60*/  IMAD.MOV.U32 R152, RZ, RZ, R50 ;  /* 0x000000ffff987224 */ /* 0x000fc400078e0032 */
[----:B------:R-:W-:Y:S02]  /*29a70*/  IMAD.MOV.U32 R148, RZ, RZ, R51 ;  /* 0x000000ffff947224 */ /* 0x000fe400078e0033 */
[C---:B----4-:R-:W-:Y:S08]  /*29a80*/  HMMA.1688.F32.TF32 R48, R16.reuse, R154, R104 ;  /* 0x0000009a1030723c */ /* 0x050ff00000081068 */
[C---:B------:R-:W-:Y:S01]  /*29a90*/  HMMA.1688.F32.TF32 R52, R16.reuse, R150, R136 ;  /* 0x000000961034723c */ /* 0x040fe20000081088 */
[----:B------:R-:W-:Y:S04]  /*29aa0*/  STL [R1+0x168c], R148 ;  /* 0x00168c9401007387 */ /* 0x000fe80000100800 */
[----:B------:R-:W-:Y:S03]  /*29ab0*/  STL [R1+0x1688], R152 ;  /* 0x0016889801007387 */ /* 0x000fe60000100800 */
[----:B------:R-:W-:Y:S08]  /*29ac0*/  HMMA.1688.F32.TF32 R16, R16, R158, R88 ;  /* 0x0000009e1010723c */ /* 0x000ff00000081058 */
[----:B------:R-:W-:Y:S01]  /*29ad0*/  IMAD.MOV.U32 R149, RZ, RZ, R51 ;  /* 0x000000ffff957224 */ /* 0x000fe200078e0033 */
[----:B------:R-:W-:Y:S01]  /*29ae0*/  MOV R144, R49 ;  /* 0x0000003100907202 */ /* 0x000fe20000000f00 */
[----:B------:R-:W-:-:S05]  /*29af0*/  IMAD.MOV.U32 R153, RZ, RZ, R50 ;  /* 0x000000ffff997224 */ /* 0x000fca00078e0032 */
[----:B------:R1:W-:Y:S01]  /*29b00*/  STL.64 [R1+0x560], R52 ;  /* 0x0005603401007387 */ /* 0x0003e20000100a00 */
[----:B------:R-:W-:-:S03]  /*29b10*/  IMAD.MOV.U32 R145, RZ, RZ, R48 ;  /* 0x000000ffff917224 */ /* 0x000fc600078e0030 */
[----:B------:R2:W-:Y:S04]  /*29b20*/  STL.64 [R1+0x568], R54 ;  /* 0x0005683601007387 */ /* 0x0005e80000100a00 */
[----:B------:R-:W-:Y:S04]  /*29b30*/  STL [R1+0x169c], R149 ;  /* 0x00169c9501007387 */ /* 0x000fe80000100800 */
[----:B------:R-:W-:Y:S04]  /*29b40*/  STL [R1+0x1698], R153 ;  /* 0x0016989901007387 */ /* 0x000fe80000100800 */
[----:B------:R-:W-:Y:S04]  /*29b50*/  STL [R1+0x1694], R144 ;  /* 0x0016949001007387 */ /* 0x000fe80000100800 */
[----:B------:R-:W-:Y:S04]  /*29b60*/  STL [R1+0x1690], R145 ;  /* 0x0016909101007387 */ /* 0x000fe80000100800 */
[----:B------:R3:W-:Y:S04]  /*29b70*/  STL.64 [R1+0x540], R16 ;  /* 0x0005401001007387 */ /* 0x0007e80000100a00 */
[----:B------:R4:W-:Y:S04]  /*29b80*/  STL.64 [R1+0x548], R18 ;  /* 0x0005481201007387 */ /* 0x0009e80000100a00 */
[----:B------:R-:W4:Y:S04]  /*29b90*/  LDL.LU R240, [R1+0x2d0] ;  /* 0x0002d00001f07983 */ /* 0x000f280000300800 */
[----:B------:R-:W4:Y:S04]  /*29ba0*/  LDL.LU R241, [R1+0x2d4] ;  /* 0x0002d40001f17983 */ /* 0x000f280000300800 */
[----:B------:R-:W4:Y:S04]  /*29bb0*/  LDL.LU R242, [R1+0x2d8] ;  /* 0x0002d80001f27983 */ /* 0x000f280000300800 */
[----:B------:R-:W4:Y:S04]  /*29bc0*/  LDL.LU R243, [R1+0x2dc] ;  /* 0x0002dc0001f37983 */ /* 0x000f280000300800 */
[----:B-1----:R-:W4:Y:S04]  /*29bd0*/  LDL.LU R52, [R1+0x2e0] ;  /* 0x0002e00001347983 */ /* 0x002f280000300800 */
[----:B------:R-:W4:Y:S04]  /*29be0*/  LDL.LU R53, [R1+0x2e4] ;  /* 0x0002e40001357983 */ /* 0x000f280000300800 */
[----:B--2---:R-:W2:Y:S04]  /*29bf0*/  LDL.LU R54, [R1+0x2e8] ;  /* 0x0002e80001367983 */ /* 0x004ea80000300800 */
        /* <DEDUP_REMOVED lines=96> */
[C---:B------:R-:W-:Y:S08]  /*2a200*/  HMMA.1688.F32.TF32 R188, R8.reuse, R14, R188 ;  /* 0x0000000e08bc723c */ /* 0x040ff000000810bc */
[C---:B------:R-:W-:Y:S08]  /*2a210*/  HMMA.1688.F32.TF32 R184, R8.reuse, R26, R184 ;  /* 0x0000001a08b8723c */ /* 0x040ff000000810b8 */
[C---:B------:R-:W-:Y:S08]  /*2a220*/  HMMA.1688.F32.TF32 R128, R8.reuse, R30, R128 ;  /* 0x0000001e0880723c */ /* 0x040ff00000081080 */
[----:B------:R-:W-:Y:S08]  /*2a230*/  HMMA.1688.F32.TF32 R132, R8, R34, R132 ;  /* 0x000000220884723c */ /* 0x000ff00000081084 */
[C---:B--2---:R-:W-:Y:S08]  /*2a240*/  HMMA.1688.F32.TF32 R48, R4.reuse, R146, R48 ;  /* 0x000000920430723c */ /* 0x044ff00000081030 */
[----:B------:R-:W-:Y:S08]  /*2a250*/  HMMA.1688.F32.TF32 R212, R4, R38, R212 ;  /* 0x0000002604d4723c */ /* 0x000ff000000810d4 */
[C---:B---3--:R-:W-:Y:S08]  /*2a260*/  HMMA.1688.F32.TF32 R16, R8.reuse, R150, R16 ;  /* 0x000000960810723c */ /* 0x048ff00000081010 */
[C---:B----4-:R-:W-:Y:S08]  /*2a270*/  HMMA.1688.F32.TF32 R124, R8.reuse, R78, R124 ;  /* 0x0000004e087c723c */ /* 0x050ff0000008107c */
[C---:B------:R-:W-:Y:S08]  /*2a280*/  HMMA.1688.F32.TF32 R160, R8.reuse, R70, R160 ;  /* 0x0000004608a0723c */ /* 0x040ff000000810a0 */
[C---:B------:R-:W-:Y:S11]  /*2a290*/  HMMA.1688.F32.TF32 R100, R8.reuse, R74, R100 ;  /* 0x0000004a0864723c */ /* 0x040ff60000081064 */
[----:B------:R-:W-:Y:S04]  /*2a2a0*/  @!UPT UIADD3 URZ, URZ, URZ, URZ ;  /* 0x0000003f3f3ff290 */ /* 0x000fe8000fffe03f */
[----:B------:R-:W-:Y:S04]  /*2a2b0*/  STL.64 [R1+0x10], R160 ;  /* 0x000010a001007387 */ /* 0x000fe80000100a00 */
[----:B------:R1:W-:Y:S01]  /*2a2c0*/  STL.64 [R1+0x18], R162 ;  /* 0x000018a201007387 */ /* 0x0003e20000100a00 */
[C---:B------:R-:W-:Y:S03]  /*2a2d0*/  HMMA.1688.F32.TF32 R176, R8.reuse, R146, R176 ;  /* 0x0000009208b0723c */ /* 0x040fe600000810b0 */
[----:B-1----:R-:W2:Y:S05]  /*2a2e0*/  LDL.LU.64 R162, [R1+0x17a0] ;  /* 0x0017a00001a27983 */ /* 0x002eaa0000300a00 */
[----:B------:R-:W-:Y:S01]  /*2a2f0*/  HMMA.1688.F32.TF32 R244, R8, R82, R244 ;  /* 0x0000005208f4723c */ /* 0x000fe200000810f4 */
[----:B------:R-:W2:Y:S01]  /*2a300*/  LDL.LU.64 R160, [R1+0x1798] ;  /* 0x0017980001a07983 */ /* 0x000ea20000300a00 */
[----:B------:R-:W-:-:S02]  /*2a310*/  IMAD.MOV.U32 R149, RZ, RZ, R102 ;  /* 0x000000ffff957224 */ /* 0x000fc400078e0066 */
[----:B------:R-:W-:Y:S01]  /*2a320*/  IMAD.MOV.U32 R153, RZ, RZ, R103 ;  /* 0x000000ffff997224 */ /* 0x000fe200078e0067 */
[----:B------:R1:W-:Y:S01]  /*2a330*/  STL.64 [R1+0x40], R100 ;  /* 0x0000406401007387 */ /* 0x0003e20000100a00 */
[----:B------:R-:W-:Y:S01]  /*2a340*/  MOV R148, R126 ;  /* 0x0000007e00947202 */ /* 0x000fe20000000f00 */
[----:B------:R-:W-:Y:S02]  /*2a350*/  IMAD.MOV.U32 R152, RZ, RZ, R127 ;  /* 0x000000ffff987224 */ /* 0x000fe400078e007f */
[----:B------:R-:W3:Y:S01]  /*2a360*/  LDL.LU.64 R102, [R1+0x1790] ;  /* 0x0017900001667983 */ /* 0x000ee20000300a00 */
[----:B------:R-:W-:Y:S02]  /*2a370*/  IMAD.MOV.U32 R144, RZ, RZ, R124 ;  /* 0x000000ffff907224 */ /* 0x000fe400078e007c */
[----:B------:R-:W-:Y:S01]  /*2a380*/  IMAD.MOV.U32 R145, RZ, RZ, R125 ;  /* 0x000000ffff917224 */ /* 0x000fe200078e007d */
[----:B-1----:R-:W3:Y:S04]  /*2a390*/  LDL.LU.64 R100, [R1+0x1788] ;  /* 0x0017880001647983 */ /* 0x002ee80000300a00 */
[----:B------:R-:W4:Y:S04]  /*2a3a0*/  LDL.LU.64 R126, [R1+0x1780] ;  /* 0x00178000017e7983 */ /* 0x000f280000300a00 */
[----:B------:R-:W4:Y:S04]  /*2a3b0*/  LDL.LU.64 R124, [R1+0x1778] ;  /* 0x00177800017c7983 */ /* 0x000f280000300a00 */
[----:B------:R-:W-:Y:S04]  /*2a3c0*/  STL.64 [R1+0x4e0], R244 ;  /* 0x0004e0f401007387 */ /* 0x000fe80000100a00 */
[----:B------:R1:W-:Y:S01]  /*2a3d0*/  STL.64 [R1+0x4e8], R246 ;  /* 0x0004e8f601007387 */ /* 0x0003e20000100a00 */
[C---:B------:R-:W-:Y:S03]  /*2a3e0*/  HMMA.1688.F32.TF32 R88, R8.reuse, R46, R88 ;  /* 0x0000002e0858723c */ /* 0x040fe60000081058 */
[----:B-1----:R-:W2:Y:S04]  /*2a3f0*/  LDL.LU.64 R246, [R1+0x1770] ;  /* 0x0017700001f67983 */ /* 0x002ea80000300a00 */
[----:B------:R-:W2:Y:S04]  /*2a400*/  LDL.LU.64 R244, [R1+0x1768] ;  /* 0x0017680001f47983 */ /* 0x000ea80000300a00 */
[----:B------:R-:W-:Y:S04]  /*2a410*/  STL.64 [R1+0x4d0], R176 ;  /* 0x0004d0b001007387 */ /* 0x000fe80000100a00 */
[----:B------:R1:W-:Y:S04]  /*2a420*/  STL.64 [R1+0x4d8], R178 ;  /* 0x0004d8b201007387 */ /* 0x0003e80000100a00 */
[----:B-1----:R-:W2:Y:S04]  /*2a430*/  LDL.LU.64 R178, [R1+0x1760] ;  /* 0x0017600001b27983 */ /* 0x002ea80000300a00 */
[----:B------:R-:W3:Y:S04]  /*2a440*/  LDL.LU.64 R176, [R1+0x1758] ;  /* 0x0017580001b07983 */ /* 0x000ee80000300a00 */
[----:B------:R-:W-:Y:S04]  /*2a450*/  STL.64 [R1+0x4c0], R16 ;  /* 0x0004c01001007387 */ /* 0x000fe80000100a00 */
[----:B------:R1:W-:Y:S02]  /*2a460*/  STL.64 [R1+0x4c8], R18 ;  /* 0x0004c81201007387 */ /* 0x0003e40000100a00 */
[C---:B-1----:R-:W-:Y:S02]  /*2a470*/  HMMA.1688.F32.TF32 R16, R8.reuse, R154, R236 ;  /* 0x0000009a0810723c */ /* 0x042fe400000810ec */
[----:B------:R-:W-:Y:S04]  /*2a480*/  LDS R236, [R2+0x8200] ;  /* 0x0082000002ec7984 */ /* 0x000fe80000000800 */
[----:B------:R-:W-:Y:S02]  /*2a490*/  LDS R238, [R2+0x9200] ;  /* 0x0092000002ee7984 */ /* 0x000fe40000000800 */
[----:B------:R-:W-:Y:S02]  /*2a4a0*/  HMMA.1688.F32.TF32 R8, R8, R158, R232 ;  /* 0x0000009e0808723c */ /* 0x000fe400000810e8 */
[----:B------:R-:W-:Y:S04]  /*2a4b0*/  LDS R237, [R3+0x8200] ;  /* 0x0082000003ed7984 */ /* 0x000fe80000000800 */
[----:B------:R-:W-:Y:S09]  /*2a4c0*/  LDS R239, [R3+0x9200] ;  /* 0x0092000003ef7984 */ /* 0x000ff20000000800 */
[----:B------:R-:W-:Y:S04]  /*2a4d0*/  STL.64 [R1+0x360], R16 ;  /* 0x0003601001007387 */ /* 0x000fe80000100a00 */
[----:B------:R-:W-:Y:S04]  /*2a4e0*/  STL.64 [R1+0x368], R18 ;  /* 0x0003681201007387 */ /* 0x000fe80000100a00 */
[----:B------:R-:W-:Y:S04]  /*2a4f0*/  STL.64 [R1+0x1b0], R8 ;  /* 0x0001b00801007387 */ /* 0x000fe80000100a00 */
[----:B------:R1:W-:Y:S02]  /*2a500*/  STL.64 [R1+0x1b8], R10 ;  /* 0x0001b80a01007387 */ /* 0x0003e40000100a00 */
[C---:B-1----:R-:W-:Y:S08]  /*2a510*/  HMMA.1688.F32.TF32 R8, R4.reuse, R82, R248 ;  /* 0x000000520408723c */ /* 0x042ff000000810f8 */
[C---:B------:R-:W-:Y:S08]  /*2a520*/  HMMA.1688.F32.TF32 R16, R4.reuse, R150, R52 ;  /* 0x000000960410723c */ /* 0x040ff00000081034 */
[C---:B------:R-:W-:Y:S07]  /*2a530*/  HMMA.1688.F32.TF32 R204, R4.reuse, R14, R204 ;  /* 0x0000000e04cc723c */ /* 0x040fee00000810cc */
[----:B------:R-:W-:Y:S01]  /*2a540*/  STL.64 [R1+0x330], R8 ;  /* 0x0003300801007387 */ /* 0x000fe20000100a00 */
[C---:B------:R-:W-:Y:S03]  /*2a550*/  HMMA.1688.F32.TF32 R220, R4.reuse, R22, R220 ;  /* 0x0000001604dc723c */ /* 0x040fe600000810dc */
[----:B------:R1:W-:Y:S05]  /*2a560*/  STL.64 [R1+0x338], R10 ;  /* 0x0003380a01007387 */ /* 0x0003ea0000100a00 */
[C---:B------:R-:W-:Y:S08]  /*2a570*/  HMMA.1688.F32.TF32 R224, R4.reuse, R26, R224 ;  /* 0x0000001a04e0723c */ /* 0x040ff000000810e0 */
[C---:B------:R-:W-:Y:S08]  /*2a580*/  HMMA.1688.F32.TF32 R200, R4.reuse, R30, R200 ;  /* 0x0000001e04c8723c */ /* 0x040ff000000810c8 */
[C---:B------:R-:W-:Y:S08]  /*2a590*/  HMMA.1688.F32.TF32 R208, R4.reuse, R34, R208 ;  /* 0x0000002204d0723c */ /* 0x040ff000000810d0 */
        /* <DEDUP_REMOVED lines=8> */
[----:B------:R-:W-:Y:S04]  /*2a620*/  LDS R14, [R2+0x9380] ;  /* 0x00938000020e7984 */ /* 0x000fe80000000800 */
[----:B-1----:R-:W-:Y:S01]  /*2a630*/  HMMA.1688.F32.TF32 R8, R4, R154, R240 ;  /* 0x0000009a0408723c */ /* 0x002fe200000810f0 */
[----:B------:R1:W-:Y:S01]  /*2a640*/  STL.64 [R1+0x320], R48 ;  /* 0x0003203001007387 */ /* 0x0003e20000100a00 */
[----:B------:R-:W-:-:S02]  /*2a650*/  IMAD.MOV.U32 R249, RZ, RZ, R20 ;  /* 0x000000fffff97224 */ /* 0x000fc400078e0014 */
[----:B------:R-:W-:Y:S01]  /*2a660*/  IMAD.MOV.U32 R250, RZ, RZ, R13 ;  /* 0x000000fffffa7224 */ /* 0x000fe200078e000d */
[----:B------:R-:W-:Y:S03]  /*2a670*/  LDS R216, [R2+0x8180] ;  /* 0x0081800002d87984 */ /* 0x000fe60000000800 */
[----:B------:R-:W-:Y:S01]  /*2a680*/  HMMA.1688.F32.TF32 R4, R4, R158, R196 ;  /* 0x0000009e0404723c */ /* 0x000fe200000810c4 */
[----:B------:R1:W-:Y:S04]  /*2a690*/  STL.64 [R1+0x328], R50 ;  /* 0x0003283201007387 */ /* 0x0003e80000100a00 */
[----:B------:R-:W-:Y:S04]  /*2a6a0*/  STL.64 [R1+0x310], R16 ;  /* 0x0003101001007387 */ /* 0x000fe80000100a00 */
[----:B------:R-:W-:Y:S04]  /*2a6b0*/  STL.64 [R1+0x318], R18 ;  /* 0x0003181201007387 */ /* 0x000fe80000100a00 */
[----:B------:R-:W4:Y:S04]  /*2a6c0*/  LDL.LU R52, [R1+0x400] ;  /* 0x0004000001347983 */ /* 0x000f280000300800 */
[----:B------:R-:W-:Y:S04]  /*2a6d0*/  STL.64 [R1+0x300], R8 ;  /* 0x0003000801007387 */ /* 0x000fe80000100a00 */
[----:B------:R-:W-:Y:S04]  /*2a6e0*/  STL.64 [R1+0x308], R10 ;  /* 0x0003080a01007387 */ /* 0x000fe80000100a00 */
[----:B------:R-:W-:Y:S04]  /*2a6f0*/  STL.64 [R1+0x2c0], R4 ;  /* 0x0002c00401007387 */ /* 0x000fe80000100a00 */
[----:B------:R-:W-:Y:S04]  /*2a700*/  STL.64 [R1+0x2c8], R6 ;  /* 0x0002c80601007387 */ /* 0x000fe80000100a00 */
[----:B------:R-:W4:Y:S04]  /*2a710*/  LDL.LU R53, [R1+0x404] ;  /* 0x0004040001357983 */ /* 0x000f280000300800 */
[----:B------:R-:W4:Y:S04]  /*2a720*/  LDL.LU R54, [R1+0x408] ;  /* 0x0004080001367983 */ /* 0x000f280000300800 */
[----:B------:R-:W4:Y:S01]  /*2a730*/  LDL.LU R252, [R1+0x1750] ;  /* 0x0017500001fc7983 */ /* 0x000f220000300800 */
[----:B-1----:R-:W-:Y:S01]  /*2a740*/  MOV R48, R157 ;  /* 0x0000009d00307202 */ /* 0x002fe20000000f00 */
[----:B------:R-:W-:-:S02]  /*2a750*/  IMAD.MOV.U32 R49, RZ, RZ, R156 ;  /* 0x000000ffff317224 */ /* 0x000fc400078e009c */
        /* <DEDUP_REMOVED lines=10> */
[----:B------:R-:W-:Y:S04]  /*2a800*/  LDS R218, [R2+0x9180] ;  /* 0x0091800002da7984 */ /* 0x000fe80000000800 */
[----:B------:R-:W-:Y:S04]  /*2a810*/  LDS R217, [R3+0x8180] ;  /* 0x0081800003d97984 */ /* 0x000fe80000000800 */
[----:B------:R-:W-:Y:S04]  /*2a820*/  LDS R219, [R3+0x9180] ;  /* 0x0091800003db7984 */ /* 0x000fe80000000800 */
[----:B------:R-:W-:Y:S04]  /*2a830*/  LDS R12, [R2+0x8380] ;  /* 0x00838000020c7984 */ /* 0x000fe80000000800 */
[----:B------:R-:W-:Y:S01]  /*2a840*/  LDS R15, [R3+0x9380] ;  /* 0x00938000030f7984 */ /* 0x000fe20000000800 */
[----:B--2---:R-:W-:-:S03]  /*2a850*/  IMAD.MOV.U32 R240, RZ, RZ, R179 ;  /* 0x000000fffff07224 */ /* 0x004fc600078e00b3 */
[----:B------:R-:W-:Y:S01]  /*2a860*/  LDS R4, [R2+0x8280] ;  /* 0x0082800002047984 */ /* 0x000fe20000000800 */
[----:B------:R-:W-:Y:S02]  /*2a870*/  IMAD.MOV.U32 R241, RZ, RZ, R178 ;  /* 0x000000fffff17224 */ /* 0x000fe400078e00b2 */
[----:B---3--:R-:W-:Y:S01]  /*2a880*/  IMAD.MOV.U32 R242, RZ, RZ, R177 ;  /* 0x000000fffff27224 */ /* 0x008fe200078e00b1 */
[----:B------:R-:W-:Y:S01]  /*2a890*/  LDS R178, [R2+0x9080] ;  /* 0x0090800002b27984 */ /* 0x000fe20000000800 */
[----:B------:R-:W-:-:S03]  /*2a8a0*/  IMAD.MOV.U32 R243, RZ, RZ, R176 ;  /* 0x000000fffff37224 */ /* 0x000fc600078e00b0 */
[----:B------:R-:W-:Y:S04]  /*2a8b0*/  LDS R176, [R2+0x8080] ;  /* 0x0080800002b07984 */ /* 0x000fe80000000800 */
[----:B------:R-:W-:Y:S04]  /*2a8c0*/  LDS R177, [R3+0x8080] ;  /* 0x0080800003b17984 */ /* 0x000fe80000000800 */
[----:B------:R-:W-:Y:S04]  /*2a8d0*/  LDS R179, [R3+0x9080] ;  /* 0x0090800003b37984 */ /* 0x000fe80000000800 */
[----:B------:R-:W-:Y:S04]  /*2a8e0*/  STL [R1+0x1574], R2 ;  /* 0x0015740201007387 */ /* 0x000fe80000100800 */
[----:B------:R-:W-:Y:S04]  /*2a8f0*/  STL [R1+0x1570], R3 ;  /* 0x0015700301007387 */ /* 0x000fe80000100800 */
        /* <DEDUP_REMOVED lines=8> */
[----:B----4-:R-:W1:Y:S04]  /*2a980*/  LDSM.16.M88.4 R16, [R252+0x40080] ;  /* 0x04008000fc10783b */ /* 0x010e680000000200 */
[----:B------:R-:W2:Y:S04]  /*2a990*/  LDSM.16.M88.4 R20, [R252+0x41080] ;  /* 0x04108000fc14783b */ /* 0x000ea80000000200 */
[----:B------:R-:W3:Y:S01]  /*2a9a0*/  LDSM.16.M88.4 R24, [R252+0x42080] ;  /* 0x04208000fc18783b */ /* 0x000ee20000000200 */
[-C--:B-1----:R-:W-:Y:S08]  /*2a9b0*/  HMMA.1688.F32.TF32 R248, R156, R16.reuse, R248 ;  /* 0x000000109cf8723c */ /* 0x082ff000000810f8 */
[-C--:B------:R-:W-:Y:S08]  /*2a9c0*/  HMMA.1688.F32.TF32 R48, R176, R16.reuse, R48 ;  /* 0x00000010b030723c */ /* 0x080ff00000081030 */
[-C--:B------:R-:W-:Y:S07]  /*2a9d0*/  HMMA.1688.F32.TF32 R240, R196, R16.reuse, R240 ;  /* 0x00000010c4f0723c */ /* 0x080fee00000810f0 */
[----:B------:R-:W-:Y:S04]  /*2a9e0*/  STL.64 [R1+0x2e0], R248 ;  /* 0x0002e0f801007387 */ /* 0x000fe80000100a00 */
[----:B------:R1:W-:Y:S04]  /*2a9f0*/  STL.64 [R1+0x2e8], R250 ;  /* 0x0002e8fa01007387 */ /* 0x0003e80000100a00 */
[----:B-1----:R-:W4:Y:S04]  /*2aa00*/  LDL.LU.64 R250, [R1+0x1748] ;  /* 0x0017480001fa7983 */ /* 0x002f280000300a00 */
[----:B------:R-:W4:Y:S04]  /*2aa10*/  LDL.LU.64 R248, [R1+0x1740] ;  /* 0x0017400001f87983 */ /* 0x000f280000300a00 */
[----:B------:R-:W-:Y:S04]  /*2aa20*/  STL.64 [R1+0x2d0], R48 ;  /* 0x0002d03001007387 */ /* 0x000fe80000100a00 */
[----:B------:R1:W-:Y:S04]  /*2aa30*/  STL.64 [R1+0x2d8], R50 ;  /* 0x0002d83201007387 */ /* 0x0003e80000100a00 */
[----:B-1----:R-:W3:Y:S04]  /*2aa40*/  LDL.LU.64 R50, [R1+0x1738] ;  /* 0x0017380001327983 */ /* 0x002ee80000300a00 */
[----:B------:R-:W3:Y:S04]  /*2aa50*/  LDL.LU.64 R48, [R1+0x1730] ;  /* 0x0017300001307983 */ /* 0x000ee80000300a00 */
[----:B------:R-:W-:Y:S04]  /*2aa60*/  STL.64 [R1+0x390], R240 ;  /* 0x000390f001007387 */ /* 0x000fe80000100a00 */
[----:B------:R1:W-:Y:S04]  /*2aa70*/  STL.64 [R1+0x398], R242 ;  /* 0x000398f201007387 */ /* 0x0003e80000100a00 */
[----:B-1----:R-:W3:Y:S04]  /*2aa80*/  LDL.LU.64 R242, [R1+0x1728] ;  /* 0x0017280001f27983 */ /* 0x002ee80000300a00 */
[----:B------:R-:W3:Y:S01]  /*2aa90*/  LDL.LU.64 R240, [R1+0x1720] ;  /* 0x0017200001f07983 */ /* 0x000ee20000300a00 */
[-C--:B------:R-:W-:Y:S08]  /*2aaa0*/  HMMA.1688.F32.TF32 R124, R236, R16.reuse, R124 ;  /* 0x00000010ec7c723c */ /* 0x080ff0000008107c */
[-C--:B------:R-:W-:Y:S08]  /*2aab0*/  HMMA.1688.F32.TF32 R180, R4, R16.reuse, R180 ;  /* 0x0000001004b4723c */ /* 0x080ff000000810b4 */
[-C--:B------:R-:W-:Y:S08]  /*2aac0*/  HMMA.1688.F32.TF32 R188, R8, R16.reuse, R188 ;  /* 0x0000001008bc723c */ /* 0x080ff000000810bc */
[----:B------:R-:W-:Y:S08]  /*2aad0*/  HMMA.1688.F32.TF32 R204, R12, R16, R204 ;  /* 0x000000100ccc723c */ /* 0x000ff000000810cc */
[----:B--2---:R-:W-:Y:S11]  /*2aae0*/  HMMA.1688.F32.TF32 R52, R156, R20, R52 ;  /* 0x000000149c34723c */ /* 0x004ff60000081034 */
[----:B------:R-:W-:Y:S11]  /*2aaf0*/  @!UPT UIADD3 URZ, URZ, URZ, URZ ;  /* 0x0000003f3f3ff290 */ /* 0x000ff6000fffe03f */
[----:B------:R-:W-:Y:S02]  /*2ab00*/  @!UPT UIADD3 URZ, URZ, URZ, URZ ;  /* 0x0000003f3f3ff290 */ /* 0x000fe4000fffe03f */
[----:B------:R-:W-:Y:S02]  /*2ab10*/  IMAD.MOV.U32 R2, RZ, RZ, R54 ;  /* 0x000000ffff027224 */ /* 0x000fe400078e0036 */
[----:B------:R-:W-:Y:S01]  /*2ab20*/  IMAD.MOV.U32 R3, RZ, RZ, R55 ;  /* 0x000000ffff037224 */ /* 0x000fe200078e0037 */
[----:B---3--:R-:W-:Y:S11]  /*2ab30*/  HMMA.1688.F32.TF32 R240, R216, R16, R240 ;  /* 0x00000010d8f0723c */ /* 0x008ff600000810f0 */
        /* <DEDUP_REMOVED lines=33> */
[----:B------:R-:W2:Y:S04]  /*2ad50*/  LDL.LU.64 R54, [R1+0x1718] ;  /* 0x0017180001367983 */ /* 0x000ea80000300a00 */
[----:B-1----:R-:W2:Y:S04]  /*2ad60*/  LDL.LU.64 R52, [R1+0x1710] ;  /* 0x0017100001347983 */ /* 0x002ea80000300a00 */
[----:B------:R-:W-:Y:S04]  /*2ad70*/  STL [R1+0x157c], R3 ;  /* 0x00157c0301007387 */ /* 0x000fe80000100800 */
[----:B------:R-:W-:Y:S01]  /*2ad80*/  STL [R1+0x1578], R2 ;  /* 0x0015780201007387 */ /* 0x000fe20000100800 */
[----:B------:R-:W-:Y:S08]  /*2ad90*/  HMMA.1688.F32.TF32 R100, R236, R20, R100 ;  /* 0x00000014ec64723c */ /* 0x000ff00000081064 */
[C---:B---3--:R-:W-:Y:S08]  /*2ada0*/  HMMA.1688.F32.TF32 R124, R176.reuse, R24, R124 ;  /* 0x00000018b07c723c */ /* 0x048ff0000008107c */
[-C--:B----4-:R-:W-:Y:S11]  /*2adb0*/  HMMA.1688.F32.TF32 R204, R176, R20.reuse, R204 ;  /* 0x00000014b0cc723c */ /* 0x090ff600000810cc */
[----:B------:R-:W-:Y:S11]  /*2adc0*/  @!UPT UIADD3 URZ, URZ, URZ, URZ ;  /* 0x0000003f3f3ff290 */ /* 0x000ff6000fffe03f */
[----:B------:R-:W-:Y:S01]  /*2add0*/  @!UPT UIADD3 URZ, URZ, URZ, URZ ;  /* 0x0000003f3f3ff290 */ /* 0x000fe2000fffe03f */
[----:B------:R-:W-:Y:S04]  /*2ade0*/  STL.64 [R1+0x250], R204 ;  /* 0x000250cc01007387 */ /* 0x000fe80000100a00 */
[----:B------:R1:W-:Y:S02]  /*2adf0*/  STL.64 [R1+0x258], R206 ;  /* 0x000258ce01007387 */ /* 0x0003e40000100a00 */
[-C--:B-1----:R-:W-:Y:S08]  /*2ae00*/  HMMA.1688.F32.TF32 R204, R196, R20.reuse, R188 ;  /* 0x00000014c4cc723c */ /* 0x082ff000000810bc */
[-C--:B--2---:R-:W-:Y:S08]  /*2ae10*/  HMMA.1688.F32.TF32 R188, R216, R20.reuse, R52 ;  /* 0x00000014d8bc723c */ /* 0x084ff00000081034 */
[-C--:B------:R-:W-:Y:S07]  /*2ae20*/  HMMA.1688.F32.TF32 R52, R4, R20.reuse, R168 ;  /* 0x000000140434723c */ /* 0x080fee00000810a8 */
[----:B------:R-:W-:Y:S01]  /*2ae30*/  STL.64 [R1+0x2a0], R204 ;  /* 0x0002a0cc01007387 */ /* 0x000fe20000100a00 */
[-C--:B------:R-:W-:Y:S03]  /*2ae40*/  HMMA.1688.F32.TF32 R168, R8, R20.reuse, R192 ;  /* 0x0000001408a8723c */ /* 0x080fe600000810c0 */
[----:B------:R-:W-:Y:S04]  /*2ae50*/  STL.64 [R1+0x2a8], R206 ;  /* 0x0002a8ce01007387 */ /* 0x000fe80000100a00 */
[----:B------:R-:W-:Y:S04]  /*2ae60*/  STL.64 [R1+0x3c0], R188 ;  /* 0x0003c0bc01007387 */ /* 0x000fe80000100a00 */
[----:B------:R-:W-:Y:S04]  /*2ae70*/  STL.64 [R1+0x3c8], R190 ;  /* 0x0003c8be01007387 */ /* 0x000fe80000100a00 */
[----:B------:R-:W-:Y:S04]  /*2ae80*/  STL.64 [R1+0x4b0], R100 ;  /* 0x0004b06401007387 */ /* 0x000fe80000100a00 */
[----:B------:R1:W-:Y:S04]  /*2ae90*/  STL.64 [R1+0x4b8], R102 ;  /* 0x0004b86601007387 */ /* 0x0003e80000100a00 */
[----:B------:R-:W-:Y:S04]  /*2aea0*/  STL.64 [R1+0x5c0], R52 ;  /* 0x0005c03401007387 */ /* 0x000fe80000100a00 */
[----:B------:R2:W-:Y:S01]  /*2aeb0*/  STL.64 [R1+0x5c8], R54 ;  /* 0x0005c83601007387 */ /* 0x0005e20000100a00 */
[----:B-1----:R-:W-:Y:S08]  /*2aec0*/  HMMA.1688.F32.TF32 R100, R12, R20, R220 ;  /* 0x000000140c64723c */ /* 0x002ff000000810dc */
[----:B--2---:R-:W-:Y:S01]  /*2aed0*/  HMMA.1688.F32.TF32 R52, R156, R24, R180 ;  /* 0x000000189c34723c */ /* 0x004fe200000810b4 */
[----:B------:R-:W-:Y:S04]  /*2aee0*/  STL.64 [R1+0x800], R168 ;  /* 0x000800a801007387 */ /* 0x000fe80000100a00 */
[----:B------:R-:W-:Y:S10]  /*2aef0*/  STL.64 [R1+0x808], R170 ;  /* 0x000808aa01007387 */ /* 0x000ff40000100a00 */
[----:B------:R-:W-:Y:S04]  /*2af00*/  STL.64 [R1+0x900], R100 ;  /* 0x0009006401007387 */ /* 0x000fe80000100a00 */
[----:B------:R1:W-:Y:S04]  /*2af10*/  STL.64 [R1+0x908], R102 ;  /* 0x0009086601007387 */ /* 0x0003e80000100a00 */
[----:B------:R2:W-:Y:S01]  /*2af20*/  STL.64 [R1+0x180], R52 ;  /* 0x0001803401007387 */ /* 0x0005e20000100a00 */
[----:B------:R-:W-:-:S02]  /*2af30*/  IMAD.MOV.U32 R3, RZ, RZ, R54 ;  /* 0x000000ffff037224 */ /* 0x000fc400078e0036 */
[----:B------:R-:W-:Y:S01]  /*2af40*/  IMAD.MOV.U32 R2, RZ, RZ, R55 ;  /* 0x000000ffff027224 */ /* 0x000fe200078e0037 */
[-C--:B-1----:R-:W-:Y:S08]  /*2af50*/  HMMA.1688.F32.TF32 R100, R196, R24.reuse, R240 ;  /* 0x00000018c464723c */ /* 0x082ff000000810f0 */
[-C--:B--2---:R-:W-:Y:S08]  /*2af60*/  HMMA.1688.F32.TF32 R52, R216, R24.reuse, R48 ;  /* 0x00000018d834723c */ /* 0x084ff00000081030 */
[-C--:B------:R-:W-:Y:S01]  /*2af70*/  HMMA.1688.F32.TF32 R48, R236, R24.reuse, R160 ;  /* 0x00000018ec30723c */ /* 0x080fe200000810a0 */
[----:B------:R-:W-:Y:S04]  /*2af80*/  STL [R1+0x1584], R2 ;  /* 0x0015840201007387 */ /* 0x000fe80000100800 */
[----:B------:R-:W-:Y:S04]  /*2af90*/  STL [R1+0x1580], R3 ;  /* 0x0015800301007387 */ /* 0x000fe80000100800 */
[----:B------:R-:W-:Y:S04]  /*2afa0*/  STL.64 [R1+0x190], R124 ;  /* 0x0001907c01007387 */ /* 0x000fe80000100a00 */
[----:B------:R-:W-:Y:S04]  /*2afb0*/  STL.64 [R1+0x198], R126 ;  /* 0x0001987e01007387 */ /* 0x000fe80000100a00 */
        /* <DEDUP_REMOVED lines=9> */
[----:B------:R1:W-:Y:S04]  /*2b050*/  STL.64 [R1+0x530], R100 ;  /* 0x0005306401007387 */ /* 0x0003e80000100a00 */
[----:B------:R2:W-:Y:S04]  /*2b060*/  STL.64 [R1+0x538], R102 ;  /* 0x0005386601007387 */ /* 0x0005e80000100a00 */
[----:B------:R-:W3:Y:S04]  /*2b070*/  LDL.LU R240, [R1+0x340] ;  /* 0x0003400001f07983 */ /* 0x000ee80000300800 */
[----:B------:R4:W-:Y:S04]  /*2b080*/  STL.64 [R1+0x750], R52 ;  /* 0x0007503401007387 */ /* 0x0009e80000100a00 */
[----:B------:R1:W-:Y:S04]  /*2b090*/  STL.64 [R1+0x758], R54 ;  /* 0x0007583601007387 */ /* 0x0003e80000100a00 */
[----:B------:R-:W-:Y:S04]  /*2b0a0*/  STL.64 [R1+0x8a0], R48 ;  /* 0x0008a03001007387 */ /* 0x000fe80000100a00 */
[----:B------:R-:W-:Y:S04]  /*2b0b0*/  STL.64 [R1+0x8a8], R50 ;  /* 0x0008a83201007387 */ /* 0x000fe80000100a00 */
[----:B------:R-:W3:Y:S04]  /*2b0c0*/  LDL.LU R241, [R1+0x344] ;  /* 0x0003440001f17983 */ /* 0x000ee80000300800 */
[----:B------:R-:W3:Y:S04]  /*2b0d0*/  LDL.LU R242, [R1+0x348] ;  /* 0x0003480001f27983 */ /* 0x000ee80000300800 */
[----:B------:R-:W3:Y:S04]  /*2b0e0*/  LDL.LU R243, [R1+0x34c] ;  /* 0x00034c0001f37983 */ /* 0x000ee80000300800 */
[----:B------:R-:W3:Y:S04]  /*2b0f0*/  LDL.LU R192, [R1+0x4f0] ;  /* 0x0004f00001c07983 */ /* 0x000ee80000300800 */
[----:B------:R-:W3:Y:S04]  /*2b100*/  LDL.LU R193, [R1+0x4f4] ;  /* 0x0004f40001c17983 */ /* 0x000ee80000300800 */
[----:B------:R-:W3:Y:S04]  /*2b110*/  LDL.LU R194, [R1+0x4f8] ;  /* 0x0004f80001c27983 */ /* 0x000ee80000300800 */
[----:B------:R-:W3:Y:S01]  /*2b120*/  LDL.LU R195, [R1+0x4fc] ;  /* 0x0004fc0001c37983 */ /* 0x000ee20000300800 */
[----:B-1----:R-:W-:-:S03]  /*2b130*/  IMAD.MOV.U32 R100, RZ, RZ, R28 ;  /* 0x000000ffff647224 */ /* 0x002fc600078e001c */
[----:B------:R-:W3:Y:S01]  /*2b140*/  LDL.LU R124, [R1+0x210] ;  /* 0x00021000017c7983 */ /* 0x000ee20000300800 */
[----:B------:R-:W-:-:S03]  /*2b150*/  IMAD.MOV.U32 R101, RZ, RZ, R32 ;  /* 0x000000ffff657224 */ /* 0x000fc600078e0020 */
[----:B------:R-:W3:Y:S04]  /*2b160*/  LDL.LU R125, [R1+0x214] ;  /* 0x00021400017d7983 */ /* 0x000ee80000300800 */
[----:B------:R-:W3:Y:S01]  /*2b170*/  LDL.LU R126, [R1+0x218] ;  /* 0x00021800017e7983 */ /* 0x000ee20000300800 */
[----:B--2---:R-:W-:-:S03]  /*2b180*/  MOV R102, R40 ;  /* 0x0000002800667202 */ /* 0x004fc60000000f00 */
[----:B------:R-:W2:Y:S01]  /*2b190*/  LDL.LU R127, [R1+0x21c] ;  /* 0x00021c00017f7983 */ /* 0x000ea20000300800 */
[----:B------:R-:W-:-:S03]  /*2b1a0*/  IMAD.MOV.U32 R103, RZ, RZ, R41 ;  /* 0x000000ffff677224 */ /* 0x000fc600078e0029 */
[----:B------:R-:W2:Y:S01]  /*2b1b0*/  LDL.LU R28, [R1+0x170c] ;  /* 0x00170c00011c7983 */ /* 0x000ea20000300800 */
[----:B------:R-:W-:-:S03]  /*2b1c0*/  IMAD.MOV.U32 R168, RZ, RZ, R29 ;  /* 0x000000ffffa87224 */ /* 0x000fc600078e001d */
[----:B------:R-:W3:Y:S01]  /*2b1d0*/  LDL.LU R32, [R1+0x1708] ;  /* 0x0017080001207983 */ /* 0x000ee20000300800 */
[----:B------:R-:W-:-:S03]  /*2b1e0*/  IMAD.MOV.U32 R169, RZ, RZ, R33 ;  /* 0x000000ffffa97224 */ /* 0x000fc600078e0021 */
[----:B------:R-:W4:Y:S04]  /*2b1f0*/  LDL.LU R40, [R1+0x1704] ;  /* 0x0017040001287983 */ /* 0x000f280000300800 */
[----:B------:R-:W4:Y:S04]  /*2b200*/  LDL.LU R41, [R1+0x1700] ;  /* 0x0017000001297983 */ /* 0x000f280000300800 */
[----:B------:R-:W4:Y:S04]  /*2b210*/  LDL.LU R29, [R1+0x16fc] ;  /* 0x0016fc00011d7983 */ /* 0x000f280000300800 */
[----:B------:R-:W4:Y:S01]  /*2b220*/  LDL.LU R33, [R1+0x16f8] ;  /* 0x0016f80001217983 */ /* 0x000f220000300800 */
[----:B--2---:R-:W-:-:S03]  /*2b230*/  IMAD.MOV.U32 R170, RZ, RZ, R28 ;  /* 0x000000ffffaa7224 */ /* 0x004fc600078e001c */
[----:B------:R-:W2:Y:S01]  /*2b240*/  LDL.LU R28, [R1+0x16f4] ;  /* 0x0016f400011c7983 */ /* 0x000ea20000300800 */
[----:B---3--:R-:W-:-:S03]  /*2b250*/  IMAD.MOV.U32 R171, RZ, RZ, R32 ;  /* 0x000000ffffab7224 */ /* 0x008fc600078e0020 */
[----:B------:R-:W3:Y:S04]  /*2b260*/  LDL.LU R32, [R1+0x16f0] ;  /* 0x0016f00001207983 */ /* 0x000ee80000300800 */
[----:B----4-:R-:W4:Y:S04]  /*2b270*/  LDL.LU R52, [R1+0x5b0] ;  /* 0x0005b00001347983 */ /* 0x010f280000300800 */
[----:B------:R-:W4:Y:S01]  /*2b280*/  LDL.LU R53, [R1+0x5b4] ;  /* 0x0005b40001357983 */ /* 0x000f220000300800 */
[----:B------:R-:W-:-:S03]  /*2b290*/  MOV R181, R29 ;  /* 0x0000001d00b57202 */ /* 0x000fc60000000f00 */
[----:B------:R-:W4:Y:S01]  /*2b2a0*/  LDL.LU R54, [R1+0x5b8] ;  /* 0x0005b80001367983 */ /* 0x000f220000300800 */
[----:B------:R-:W-:-:S03]  /*2b2b0*/  IMAD.MOV.U32 R180, RZ, RZ, R33 ;  /* 0x000000ffffb47224 */ /* 0x000fc600078e0021 */
[----:B------:R-:W4:Y:S04]  /*2b2c0*/  LDL.LU R55, [R1+0x5bc] ;  /* 0x0005bc0001377983 */ /* 0x000f280000300800 */
[----:B------:R-:W3:Y:S04]  /*2b2d0*/  LDL.LU R33, [R1+0x16ec] ;  /* 0x0016ec0001217983 */ /* 0x000ee80000300800 */
[----:B------:R-:W3:Y:S04]  /*2b2e0*/  LDL.LU R29, [R1+0x16e8] ;  /* 0x0016e800011d7983 */ /* 0x000ee80000300800 */
[----:B------:R-:W4:Y:S04]  /*2b2f0*/  LDL.LU R182, [R1+0x478] ;  /* 0x0004780001b67983 */ /* 0x000f280000300800 */
[----:B------:R-:W4:Y:S01]  /*2b300*/  LDL.LU R183, [R1+0x47c] ;  /* 0x00047c0001b77983 */ /* 0x000f220000300800 */
[----:B--2---:R-:W-:Y:S01]  /*2b310*/  IMAD.MOV.U32 R191, RZ, RZ, R28 ;  /* 0x000000ffffbf7224 */ /* 0x004fe200078e001c */
[----:B---3--:R-:W-:-:S02]  /*2b320*/  MOV R190, R29 ;  /* 0x0000001d00be7202 */ /* 0x008fc40000000f00 */
[----:B------:R-:W1:Y:S02]  /*2b330*/  LDSM.16.M88.4 R28, [R252+0x43080] ;  /* 0x04308000fc1c783b */ /* 0x000e640000000200 */
[-C--:B-1----:R-:W-:Y:S11]  /*2b340*/  HMMA.1688.F32.TF32 R48, R156, R28.reuse, R192 ;  /* 0x0000001c9c30723c */ /* 0x082ff600000810c0 */
[----:B------:R-:W-:Y:S11]  /*2b350*/  @!UPT UIADD3 URZ, URZ, URZ, URZ ;  /* 0x0000003f3f3ff290 */ /* 0x000ff6000fffe03f */
[----:B------:R-:W-:Y:S01]  /*2b360*/  @!UPT UIADD3 URZ, URZ, URZ, URZ ;  /* 0x0000003f3f3ff290 */ /* 0x000fe2000fffe03f */
[----:B------:R1:W-:Y:S01]  /*2b370*/  STL.64 [R1+0x120], R48 ;  /* 0x0001203001007387 */ /* 0x0003e20000100a00 */
[----:B------:R-:W-:Y:S02]  /*2b380*/  IMAD.MOV.U32 R2, RZ, RZ, R50 ;  /* 0x000000ffff027224 */ /* 0x000fe400078e0032 */
[----:B------:R-:W-:Y:S02]  /*2b390*/  IMAD.MOV.U32 R3, RZ, RZ, R51 ;  /* 0x000000ffff037224 */ /* 0x000fe400078e0033 */
[-C--:B-1----:R-:W-:Y:S01]  /*2b3a0*/  HMMA.1688.F32.TF32 R48, R176, R28.reuse, R124 ;  /* 0x0000001cb030723c */ /* 0x082fe2000008107c */
[----:B------:R-:W-:Y:S04]  /*2b3b0*/  STL [R1+0x158c], R2 ;  /* 0x00158c0201007387 */ /* 0x000fe80000100800 */
[----:B------:R-:W-:Y:S04]  /*2b3c0*/  STL [R1+0x1588], R3 ;  /* 0x0015880301007387 */ /* 0x000fe80000100800 */
[----:B------:R-:W2:Y:S11]  /*2b3d0*/  LDL.LU R124, [R1+0x1f0] ;  /* 0x0001f000017c7983 */ /* 0x000eb60000300800 */
[----:B------:R-:W-:Y:S03]  /*2b3e0*/  @!UPT UIADD3 URZ, URZ, URZ, URZ ;  /* 0x0000003f3f3ff290 */ /* 0x000fe6000fffe03f */
[----:B------:R-:W-:Y:S04]  /*2b3f0*/  STL.64 [R1+0x130], R48 ;  /* 0x0001303001007387 */ /* 0x000fe80000100a00 */
[----:B------:R1:W-:Y:S04]  /*2b400*/  STL.64 [R1+0x138], R50 ;  /* 0x0001383201007387 */ /* 0x0003e80000100a00 */
[----:B------:R-:W2:Y:S04]  /*2b410*/  LDL.LU R125, [R1+0x1f4] ;  /* 0x0001f400017d7983 */ /* 0x000ea80000300800 */
[----:B------:R-:W2:Y:S01]  /*2b420*/  LDL.LU R126, [R1+0x1f8] ;  /* 0x0001f800017e7983 */ /* 0x000ea20000300800 */
[----:B------:R-:W-:Y:S01]  /*2b430*/  HMMA.1688.F32.TF32 R160, R196, R28, R168 ;  /* 0x0000001cc4a0723c */ /* 0x000fe200000810a8 */
[----:B------:R-:W-:-:S07]  /*2b440*/  IMAD.MOV.U32 R188, RZ, RZ, R33 ;  /* 0x000000ffffbc7224 */ /* 0x000fce00078e0021 */
[----:B-1----:R-:W-:Y:S01]  /*2b450*/  HMMA.1688.F32.TF32 R48, R216, R28, R100 ;  /* 0x0000001cd830723c */ /* 0x002fe20000081064 */
[----:B------:R-:W-:Y:S02]  /*2b460*/  IMAD.MOV.U32 R189, RZ, RZ, R32 ;  /* 0x000000ffffbd7224 */ /* 0x000fe400078e0020 */
[----:B------:R-:W4:Y:S01]  /*2b470*/  LDSM.16.M88.4 R32, [R252+0x44080] ;  /* 0x04408000fc20783b */ /* 0x000f220000000200 */
[----:B------:R-:W-:-:S03]  /*2b480*/  IMAD.MOV.U32 R127, RZ, RZ, R0 ;  /* 0x000000ffff7f7224 */ /* 0x000fc600078e0000 */
[----:B------:R-:W3:Y:S01]  /*2b490*/  LDL.LU R0, [R1+0x16e4] ;  /* 0x0016e40001007983 */ /* 0x000ee20000300800 */
[-C--:B------:R-:W-:Y:S07]  /*2b4a0*/  HMMA.1688.F32.TF32 R56, R236, R28.reuse, R56 ;  /* 0x0000001cec38723c */ /* 0x080fee0000081038 */
[----:B------:R-:W-:Y:S01]  /*2b4b0*/  STL.64 [R1+0x170], R160 ;  /* 0x000170a001007387 */ /* 0x000fe20000100a00 */
[-C--:B------:R-:W-:Y:S03]  /*2b4c0*/  HMMA.1688.F32.TF32 R100, R4, R28.reuse, R108 ;  /* 0x0000001c0464723c */ /* 0x080fe6000008106c */
[----:B------:R-:W-:Y:S04]  /*2b4d0*/  STL.64 [R1+0x178], R162 ;  /* 0x000178a201007387 */ /* 0x000fe80000100a00 */
[----:B------:R-:W-:Y:S04]  /*2b4e0*/  STL.64 [R1+0x230], R48 ;  /* 0x0002303001007387 */ /* 0x000fe80000100a00 */
[----:B------:R1:W-:Y:S02]  /*2b4f0*/  STL.64 [R1+0x238], R50 ;  /* 0x0002383201007387 */ /* 0x0003e40000100a00 */
[----:B-1----:R-:W-:Y:S02]  /*2b500*/  HMMA.1688.F32.TF32 R48, R8, R28, R128 ;  /* 0x0000001c0830723c */ /* 0x002fe40000081080 */
[----:B------:R-:W-:Y:S04]  /*2b510*/  STL.64 [R1+0x370], R56 ;  /* 0x0003703801007387 */ /* 0x000fe80000100a00 */
[----:B------:R1:W-:Y:S04]  /*2b520*/  STL.64 [R1+0x378], R58 ;  /* 0x0003783a01007387 */ /* 0x0003e80000100a00 */
[----:B------:R-:W-:Y:S01]  /*2b530*/  STL.64 [R1+0x4a0], R100 ;  /* 0x0004a06401007387 */ /* 0x000fe20000100a00 */
[----:B----4-:R-:W-:Y:S03]  /*2b540*/  HMMA.1688.F32.TF32 R52, R156, R32, R52 ;  /* 0x000000209c34723c */ /* 0x010fe60000081034 */
[----:B------:R-:W-:Y:S05]  /*2b550*/  STL.64 [R1+0x4a8], R102 ;  /* 0x0004a86601007387 */ /* 0x000fea0000100a00 */
[----:B-1----:R-:W-:Y:S04]  /*2b560*/  HMMA.1688.F32.TF32 R56, R12, R28, R200 ;  /* 0x0000001c0c38723c */ /* 0x002fe800000810c8 */
[----:B------:R-:W-:Y:S04]  /*2b570*/  STL.64 [R1+0x620], R48 ;  /* 0x0006203001007387 */ /* 0x000fe80000100a00 */
[----:B------:R1:W-:Y:S02]  /*2b580*/  STL.64 [R1+0x628], R50 ;  /* 0x0006283201007387 */ /* 0x0003e40000100a00 */
[----:B-1----:R-:W-:Y:S11]  /*2b590*/  HMMA.1688.F32.TF32 R48, R176, R32, R240 ;  /* 0x00000020b030723c */ /* 0x002ff600000810f0 */
[----:B------:R-:W-:Y:S02]  /*2b5a0*/  @!UPT UIADD3 URZ, URZ, URZ, URZ ;  /* 0x0000003f3f3ff290 */ /* 0x000fe4000fffe03f */
[----:B------:R-:W-:Y:S04]  /*2b5b0*/  STL.64 [R1+0x820], R56 ;  /* 0x0008203801007387 */ /* 0x000fe80000100a00 */
[----:B------:R1:W-:Y:S04]  /*2b5c0*/  STL.64 [R1+0x828], R58 ;  /* 0x0008283a01007387 */ /* 0x0003e80000100a00 */
[----:B------:R-:W4:Y:S04]  /*2b5d0*/  LDL.LU R240, [R1+0x680] ;  /* 0x0006800001f07983 */ /* 0x000f280000300800 */
[----:B------:R-:W-:Y:S04]  /*2b5e0*/  STL.64 [R1+0xe0], R52 ;  /* 0x0000e03401007387 */ /* 0x000fe80000100a00 */
[----:B------:R-:W-:Y:S04]  /*2b5f0*/  STL.64 [R1+0xe8], R54 ;  /* 0x0000e83601007387 */ /* 0x000fe80000100a00 */
[----:B------:R-:W-:Y:S04]  /*2b600*/  STL.64 [R1+0x100], R48 ;  /* 0x0001003001007387 */ /* 0x000fe80000100a00 */
[----:B------:R1:W-:Y:S04]  /*2b610*/  STL.64 [R1+0x108], R50 ;  /* 0x0001083201007387 */ /* 0x0003e80000100a00 */
[----:B------:R-:W4:Y:S04]  /*2b620*/  LDL.LU R241, [R1+0x684] ;  /* 0x0006840001f17983 */ /* 0x000f280000300800 */
[----:B------:R-:W4:Y:S01]  /*2b630*/  LDL.LU R242, [R1+0x688] ;  /* 0x0006880001f27983 */ /* 0x000f220000300800 */
[----:B------:R-:W-:-:S02]  /*2b640*/  IMAD.MOV.U32 R204, RZ, RZ, R41 ;  /* 0x000000ffffcc7224 */ /* 0x000fc400078e0029 */
[----:B------:R-:W-:Y:S02]  /*2b650*/  IMAD.MOV.U32 R205, RZ, RZ, R40 ;  /* 0x000000ffffcd7224 */ /* 0x000fe400078e0028 */
[----:B------:R-:W-:Y:S02]  /*2b660*/  IMAD.MOV.U32 R206, RZ, RZ, R37 ;  /* 0x000000ffffce7224 */ /* 0x000fe400078e0025 */
[----:B------:R-:W-:Y:S01]  /*2b670*/  IMAD.MOV.U32 R207, RZ, RZ, R36 ;  /* 0x000000ffffcf7224 */ /* 0x000fe200078e0024 */
[-C--:B-1----:R-:W-:Y:S01]  /*2b680*/  HMMA.1688.F32.TF32 R56, R216, R32.reuse, R248 ;  /* 0x00000020d838723c */ /* 0x082fe200000810f8 */
[----:B------:R-:W1:Y:S04]  /*2b690*/  LDSM.16.M88.4 R36, [R252+0x45080] ;  /* 0x04508000fc24783b */ /* 0x000e680000000200 */
[----:B------:R-:W4:Y:S03]  /*2b6a0*/  LDSM.16.M88.4 R40, [R252+0x46080] ;  /* 0x04608000fc28783b */ /* 0x000f260000000200 */
[-C--:B------:R-:W-:Y:S08]  /*2b6b0*/  HMMA.1688.F32.TF32 R48, R196, R32.reuse, R204 ;  /* 0x00000020c430723c */ /* 0x080ff000000810cc */
[-C--:B------:R-:W-:Y:S11]  /*2b6c0*/  HMMA.1688.F32.TF32 R52, R236, R32.reuse, R60 ;  /* 0x00000020ec34723c */ /* 0x080ff6000008103c */
[----:B------:R-:W-:Y:S04]  /*2b6d0*/  @!UPT UIADD3 URZ, URZ, URZ, URZ ;  /* 0x0000003f3f3ff290 */ /* 0x000fe8000fffe03f */
[----:B------:R-:W-:Y:S04]  /*2b6e0*/  STL.64 [R1+0x110], R48 ;  /* 0x0001103001007387 */ /* 0x000fe80000100a00 */
[----:B------:R1:W-:Y:S02]  /*2b6f0*/  STL.64 [R1+0x118], R50 ;  /* 0x0001183201007387 */ /* 0x0003e40000100a00 */
[-C--:B-1----:R-:W-:Y:S02]  /*2b700*/  HMMA.1688.F32.TF32 R48, R4, R32.reuse, R112 ;  /* 0x000000200430723c */ /* 0x082fe40000081070 */
[----:B------:R-:W-:Y:S04]  /*2b710*/  STL.64 [R1+0x160], R56 ;  /* 0x0001603801007387 */ /* 0x000fe80000100a00 */
[----:B------:R1:W-:Y:S04]  /*2b720*/  STL.64 [R1+0x168], R58 ;  /* 0x0001683a01007387 */ /* 0x0003e80000100a00 */
[----:B------:R-:W-:Y:S04]  /*2b730*/  STL.64 [R1+0x290], R52 ;  /* 0x0002903401007387 */ /* 0x000fe80000100a00 */
[----:B------:R1:W-:Y:S02]  /*2b740*/  STL.64 [R1+0x298], R54 ;  /* 0x0002983601007387 */ /* 0x0003e40000100a00 */
[-C--:B-1----:R-:W-:Y:S07]  /*2b750*/  HMMA.1688.F32.TF32 R56, R8, R32.reuse, R132 ;  /* 0x000000200838723c */ /* 0x082fee0000081084 */
[----:B------:R-:W-:Y:S01]  /*2b760*/  STL.64 [R1+0x410], R48 ;  /* 0x0004103001007387 */ /* 0x000fe20000100a00 */
[----:B------:R-:W-:Y:S03]  /*2b770*/  HMMA.1688.F32.TF32 R52, R12, R32, R208 ;  /* 0x000000200c34723c */ /* 0x000fe600000810d0 */
[----:B------:R1:W-:Y:S05]  /*2b780*/  STL.64 [R1+0x418], R50 ;  /* 0x0004183201007387 */ /* 0x0003ea0000100a00 */
[----:B-1----:R-:W-:Y:S07]  /*2b790*/  HMMA.1688.F32.TF32 R48, R156, R36, R188 ;  /* 0x000000249c30723c */ /* 0x002fee00000810bc */
[----:B------:R-:W-:Y:S04]  /*2b7a0*/  STL.64 [R1+0x500], R56 ;  /* 0x0005003801007387 */ /* 0x000fe80000100a00 */
[----:B------:R-:W-:Y:S04]  /*2b7b0*/  STL.64 [R1+0x508], R58 ;  /* 0x0005083a01007387 */ /* 0x000fe80000100a00 */
[----:B------:R-:W-:Y:S04]  /*2b7c0*/  STL.64 [R1+0x770], R52 ;  /* 0x0007703401007387 */ /* 0x000fe80000100a00 */
[----:B------:R-:W-:Y:S01]  /*2b7d0*/  STL.64 [R1+0x778], R54 ;  /* 0x0007783601007387 */ /* 0x000fe20000100a00 */
[----:B------:R-:W-:-:S02]  /*2b7e0*/  IMAD.MOV.U32 R186, RZ, RZ, R73 ;  /* 0x000000ffffba7224 */ /* 0x000fc400078e0049 */
[----:B------:R-:W-:Y:S01]  /*2b7f0*/  IMAD.MOV.U32 R187, RZ, RZ, R81 ;  /* 0x000000ffffbb7224 */ /* 0x000fe200078e0051 */
[----:B------:R-:W-:Y:S04]  /*2b800*/  LDSM.16.M88.4 R56, [R252+0x4a080] ;  /* 0x04a08000fc38783b */ /* 0x000fe80000000200 */
[----:B------:R1:W-:Y:S01]  /*2b810*/  STL.64 [R1+0x88], R50 ;  /* 0x0000883201007387 */ /* 0x0003e20000100a00 */
[----:B------:R-:W-:Y:S01]  /*2b820*/  IMAD.MOV.U32 R2, RZ, RZ, R48 ;  /* 0x000000ffff027224 */ /* 0x000fe200078e0030 */
[----:B------:R-:W-:Y:S02]  /*2b830*/  MOV R3, R49 ;  /* 0x0000003100037202 */ /* 0x000fe40000000f00 */
[-C--:B-1----:R-:W-:Y:S11]  /*2b840*/  HMMA.1688.F32.TF32 R48, R176, R36.reuse, R180 ;  /* 0x00000024b030723c */ /* 0x082ff600000810b4 */
[----:B------:R-:W-:Y:S11]  /*2b850*/  @!UPT UIADD3 URZ, URZ, URZ, URZ ;  /* 0x0000003f3f3ff290 */ /* 0x000ff6000fffe03f */
[----:B------:R-:W-:Y:S02]  /*2b860*/  @!UPT UIADD3 URZ, URZ, URZ, URZ ;  /* 0x0000003f3f3ff290 */ /* 0x000fe4000fffe03f */
[----:B------:R-:W-:Y:S02]  /*2b870*/  IMAD.MOV.U32 R33, RZ, RZ, R48 ;  /* 0x000000ffff217224 */ /* 0x000fe400078e0030 */
[----:B------:R-:W-:Y:S02]  /*2b880*/  IMAD.MOV.U32 R32, RZ, RZ, R49 ;  /* 0x000000ffff207224 */ /* 0x000fe400078e0031 */
[----:B------:R-:W-:Y:S02]  /*2b890*/  IMAD.MOV.U32 R25, RZ, RZ, R50 ;  /* 0x000000ffff197224 */ /* 0x000fe400078e0032 */
[----:B------:R-:W-:Y:S02]  /*2b8a0*/  IMAD.MOV.U32 R24, RZ, RZ, R51 ;  /* 0x000000ffff187224 */ /* 0x000fe400078e0033 */
[-C--:B--2---:R-:W-:Y:S01]  /*2b8b0*/  HMMA.1688.F32.TF32 R48, R196, R36.reuse, R124 ;  /* 0x00000024c430723c */ /* 0x084fe2000008107c */
[----:B------:R-:W-:Y:S04]  /*2b8c0*/  STL.64 [R1+0x14d8], R26 ;  /* 0x0014d81a01007387 */ /* 0x000fe80000100a00 */
[----:B------:R1:W-:Y:S04]  /*2b8d0*/  STL.64 [R1+0x14d0], R24 ;  /* 0x0014d01801007387 */ /* 0x0003e80000100a00 */
[----:B------:R-:W-:Y:S04]  /*2b8e0*/  STL.64 [R1+0x14b8], R34 ;  /* 0x0014b82201007387 */ /* 0x000fe80000100a00 */
[----:B------:R-:W-:Y:S01]  /*2b8f0*/  STL.64 [R1+0x14b0], R32 ;  /* 0x0014b02001007387 */ /* 0x000fe20000100a00 */
[----:B-1----:R-:W-:Y:S10]  /*2b900*/  HMMA.1688.F32.TF32 R24, R216, R36, R244 ;  /* 0x00000024d818723c */ /* 0x002ff400000810f4 */
[----:B------:R-:W-:-:S02]  /*2b910*/  IMAD.MOV.U32 R29, RZ, RZ, R49 ;  /* 0x000000ffff1d7224 */ /* 0x000fc400078e0031 */
[----:B------:R-:W-:Y:S01]  /*2b920*/  IMAD.MOV.U32 R28, RZ, RZ, R50 ;  /* 0x000000ffff1c7224 */ /* 0x000fe200078e0032 */
[----:B------:R-:W-:Y:S04]  /*2b930*/  STL [R1+0xa0], R48 ;  /* 0x0000a03001007387 */ /* 0x000fe80000100800 */
[----:B------:R-:W-:Y:S04]  /*2b940*/  STL.64 [R1+0x14c8], R30 ;  /* 0x0014c81e01007387 */ /* 0x000fe80000100a00 */
[----:B------:R1:W-:Y:S02]  /*2b950*/  STL.64 [R1+0x14c0], R28 ;  /* 0x0014c01c01007387 */ /* 0x0003e40000100a00 */
[-C--:B-1----:R-:W-:Y:S02]  /*2b960*/  HMMA.1688.F32.TF32 R28, R236, R36.reuse, R64 ;  /* 0x00000024ec1c723c */ /* 0x082fe40000081040 */
[----:B------:R-:W-:Y:S04]  /*2b970*/  STL.64 [R1+0xf0], R24 ;  /* 0x0000f01801007387 */ /* 0x000fe80000100a00 */
[----:B------:R1:W-:Y:S02]  /*2b980*/  STL.64 [R1+0xf8], R26 ;  /* 0x0000f81a01007387 */ /* 0x0003e40000100a00 */
[-C--:B------:R-:W-:Y:S08]  /*2b990*/  HMMA.1688.F32.TF32 R32, R4, R36.reuse, R116 ;  /* 0x000000240420723c */ /* 0x080ff00000081074 */
[----:B-1----:R-:W-:Y:S01]  /*2b9a0*/  HMMA.1688.F32.TF32 R24, R8, R36, R136 ;  /* 0x000000240818723c */ /* 0x002fe20000081088 */
[----:B---3--:R-:W-:-:S06]  /*2b9b0*/  IMAD.MOV.U32 R243, RZ, RZ, R0 ;  /* 0x000000fffff37224 */ /* 0x008fcc00078e0000 */
[----:B------:R-:W-:Y:S04]  /*2b9c0*/  STL.64 [R1+0x210], R28 ;  /* 0x0002101c01007387 */ /* 0x000fe80000100a00 */
[----:B------:R1:W-:Y:S01]  /*2b9d0*/  STL.64 [R1+0x218], R30 ;  /* 0x0002181e01007387 */ /* 0x0003e20000100a00 */
[----:B------:R-:W-:Y:S02]  /*2b9e0*/  IMAD.MOV.U32 R174, RZ, RZ, R149 ;  /* 0x000000ffffae7224 */ /* 0x000fe400078e0095 */
[----:B------:R-:W-:Y:S01]  /*2b9f0*/  IMAD.MOV.U32 R175, RZ, RZ, R153 ;  /* 0x000000ffffaf7224 */ /* 0x000fe200078e0099 */
[----:B------:R-:W-:Y:S01]  /*2ba00*/  LDSM.16.M88.4 R136, [R252+0x4f080] ;  /* 0x04f08000fc88783b */ /* 0x000fe20000000200 */
[----:B-1----:R-:W-:Y:S03]  /*2ba10*/  HMMA.1688.F32.TF32 R28, R12, R36, R212 ;  /* 0x000000240c1c723c */ /* 0x002fe600000810d4 */
[----:B------:R-:W-:Y:S04]  /*2ba20*/  STL.64 [R1+0x380], R32 ;  /* 0x0003802001007387 */ /* 0x000fe80000100a00 */
[----:B------:R-:W-:Y:S04]  /*2ba30*/  STL.64 [R1+0x388], R34 ;  /* 0x0003882201007387 */ /* 0x000fe80000100a00 */
[----:B------:R-:W-:Y:S04]  /*2ba40*/  STL.64 [R1+0x14a8], R38 ;  /* 0x0014a82601007387 */ /* 0x000fe80000100a00 */
[----:B------:R-:W-:Y:S04]  /*2ba50*/  STL.64 [R1+0x480], R24 ;  /* 0x0004801801007387 */ /* 0x000fe80000100a00 */
[----:B------:R4:W-:Y:S04]  /*2ba60*/  STL.64 [R1+0x488], R26 ;  /* 0x0004881a01007387 */ /* 0x0009e80000100a00 */
[----:B------:R-:W-:Y:S04]  /*2ba70*/  STL.64 [R1+0x5b0], R28 ;  /* 0x0005b01c01007387 */ /* 0x000fe80000100a00 */
[----:B------:R-:W-:Y:S04]  /*2ba80*/  STL.64 [R1+0x5b8], R30 ;  /* 0x0005b81e01007387 */ /* 0x000fe80000100a00 */
        /* <DEDUP_REMOVED lines=9> */
[----:B------:R-:W3:Y:S01]  /*2bb20*/  LDL.LU R47, [R1+0xcc] ;  /* 0x0000cc00012f7983 */ /* 0x000ee20000300800 */
[----:B----4-:R-:W-:Y:S03]  /*2bb30*/  HMMA.1688.F32.TF32 R24, R156, R40, R240 ;  /* 0x000000289c18723c */ /* 0x010fe600000810f0 */
        /* <DEDUP_REMOVED lines=22> */
[----:B------:R-:W-:Y:S04]  /*2bca0*/  STL.64 [R1+0x1508], R18 ;  /* 0x0015081201007387 */ /* 0x000fe80000100a00 */
[----:B------:R1:W-:Y:S04]  /*2bcb0*/  STL.64 [R1+0x1500], R16 ;  /* 0x0015001001007387 */ /* 0x0003e80000100a00 */
[----:B------:R-:W-:Y:S04]  /*2bcc0*/  STL.64 [R1+0x14f8], R22 ;  /* 0x0014f81601007387 */ /* 0x000fe80000100a00 */
[----:B------:R2:W-:Y:S01]  /*2bcd0*/  STL.64 [R1+0x14f0], R20 ;  /* 0x0014f01401007387 */ /* 0x0005e20000100a00 */
[-C--:B-1----:R-:W-:Y:S08]  /*2bce0*/  HMMA.1688.F32.TF32 R16, R236, R40.reuse, R92 ;  /* 0x00000028ec10723c */ /* 0x082ff0000008105c */
[-C--:B------:R-:W-:Y:S01]  /*2bcf0*/  HMMA.1688.F32.TF32 R24, R4, R40.reuse, R120 ;  /* 0x000000280418723c */ /* 0x080fe20000081078 */
[----:B------:R-:W-:Y:S01]  /*2bd00*/  MOV R0, R51 ;  /* 0x0000003300007202 */ /* 0x000fe20000000f00 */
[----:B------:R-:W-:Y:S04]  /*2bd10*/  LDSM.16.M88.4 R120, [R252+0x4b080] ;  /* 0x04b08000fc78783b */ /* 0x000fe80000000200 */
[----:B------:R-:W-:Y:S02]  /*2bd20*/  LDSM.16.M88.4 R48, [R252+0x48080] ;  /* 0x04808000fc30783b */ /* 0x000fe40000000200 */
[-C--:B--2---:R-:W-:Y:S02]  /*2bd30*/  HMMA.1688.F32.TF32 R248, R176, R40.reuse, R52 ;  /* 0x00000028b0f8723c */ /* 0x084fe40000081034 */
[----:B------:R-:W-:Y:S06]  /*2bd40*/  LDSM.16.M88.4 R52, [R252+0x49080] ;  /* 0x04908000fc34783b */ /* 0x000fec0000000200 */
[-C--:B---3--:R-:W-:Y:S08]  /*2bd50*/  HMMA.1688.F32.TF32 R244, R196, R40.reuse, R204 ;  /* 0x00000028c4f4723c */ /* 0x088ff000000810cc */
[-C--:B------:R-:W-:Y:S01]  /*2bd60*/  HMMA.1688.F32.TF32 R20, R216, R40.reuse, R44 ;  /* 0x00000028d814723c */ /* 0x080fe2000008102c */
[----:B------:R-:W4:Y:S06]  /*2bd70*/  LDSM.16.M88.4 R44, [R252+0x47080] ;  /* 0x04708000fc2c783b */ /* 0x000f2c0000000200 */
        /* <DEDUP_REMOVED lines=10> */
[----:B------:R-:W-:Y:S07]  /*2be20*/  STL.64 [R1+0x340], R24 ;  /* 0x0003401801007387 */ /* 0x000fee0000100a00 */
[-C--:B----4-:R-:W-:Y:S01]  /*2be30*/  HMMA.1688.F32.TF32 R240, R156, R44.reuse, R240 ;  /* 0x0000002c9cf0723c */ /* 0x090fe200000810f0 */
[----:B------:R1:W-:Y:S07]  /*2be40*/  STL.64 [R1+0x348], R26 ;  /* 0x0003481a01007387 */ /* 0x0003ee0000100a00 */
[-C--:B------:R-:W-:Y:S01]  /*2be50*/  HMMA.1688.F32.TF32 R60, R176, R44.reuse, R188 ;  /* 0x0000002cb03c723c */ /* 0x080fe200000810bc */
[----:B------:R-:W-:Y:S07]  /*2be60*/  STL.64 [R1+0x1510], R42 ;  /* 0x0015102a01007387 */ /* 0x000fee0000100a00 */
[-C--:B------:R-:W-:Y:S01]  /*2be70*/  HMMA.1688.F32.TF32 R64, R196, R44.reuse, R180 ;  /* 0x0000002cc440723c */ /* 0x080fe200000810b4 */
[----:B------:R-:W-:Y:S04]  /*2be80*/  STL.64 [R1+0x3f0], R20 ;  /* 0x0003f01401007387 */ /* 0x000fe80000100a00 */
[----:B------:R2:W-:Y:S03]  /*2be90*/  STL.64 [R1+0x3f8], R22 ;  /* 0x0003f81601007387 */ /* 0x0005e60000100a00 */
[-C--:B------:R-:W-:Y:S01]  /*2bea0*/  HMMA.1688.F32.TF32 R68, R216, R44.reuse, R68 ;  /* 0x0000002cd844723c */ /* 0x080fe20000081044 */
[----:B------:R-:W-:Y:S07]  /*2beb0*/  STL.64 [R1+0x4f0], R16 ;  /* 0x0004f01001007387 */ /* 0x000fee0000100a00 */
[-C--:B-1----:R-:W-:Y:S01]  /*2bec0*/  HMMA.1688.F32.TF32 R24, R236, R44.reuse, R124 ;  /* 0x0000002cec18723c */ /* 0x082fe2000008107c */
[----:B------:R1:W-:Y:S07]  /*2bed0*/  STL.64 [R1+0x4f8], R18 ;  /* 0x0004f81201007387 */ /* 0x0003ee0000100a00 */
[-C--:B--2---:R-:W-:Y:S08]  /*2bee0*/  HMMA.1688.F32.TF32 R20, R4, R44.reuse, R84 ;  /* 0x0000002c0414723c */ /* 0x084ff00000081054 */
[----:B-1----:R-:W-:Y:S01]  /*2bef0*/  HMMA.1688.F32.TF32 R16, R8, R44, R88 ;  /* 0x0000002c0810723c */ /* 0x002fe20000081058 */
[----:B------:R-:W-:Y:S04]  /*2bf00*/  STL.64 [R1+0x1520], R242 ;  /* 0x001520f201007387 */ /* 0x000fe80000100a00 */
        /* <DEDUP_REMOVED lines=8> */
[----:B------:R1:W-:Y:S04]  /*2bf90*/  STL.64 [R1+0xd0], R24 ;  /* 0x0000d01801007387 */ /* 0x0003e80000100a00 */
[----:B------:R2:W-:Y:S04]  /*2bfa0*/  STL.64 [R1+0xd8], R26 ;  /* 0x0000d81a01007387 */ /* 0x0005e80000100a00 */
[----:B------:R-:W-:Y:S01]  /*2bfb0*/  STL.64 [R1+0x240], R20 ;  /* 0x0002401401007387 */ /* 0x000fe20000100a00 */
[----:B------:R-:W-:-:S03]  /*2bfc0*/  IMAD.MOV.U32 R189, RZ, RZ, R77 ;  /* 0x000000ffffbd7224 */ /* 0x000fc600078e004d */
[----:B------:R-:W-:Y:S01]  /*2bfd0*/  STL.64 [R1+0x248], R22 ;  /* 0x0002481601007387 */ /* 0x000fe20000100a00 */
[----:B------:R-:W-:-:S03]  /*2bfe0*/  MOV R190, R80 ;  /* 0x0000005000be7202 */ /* 0x000fc60000000f00 */
[----:B------:R-:W3:Y:S01]  /*2bff0*/  LDL.LU R76, [R1+0x16e0] ;  /* 0x0016e000014c7983 */ /* 0x000ee20000300800 */
[----:B------:R-:W-:-:S03]  /*2c000*/  IMAD.MOV.U32 R191, RZ, RZ, R72 ;  /* 0x000000ffffbf7224 */ /* 0x000fc600078e0048 */
[----:B------:R-:W-:Y:S04]  /*2c010*/  STL.64 [R1+0x3b0], R16 ;  /* 0x0003b01001007387 */ /* 0x000fe80000100a00 */
[----:B------:R4:W-:Y:S04]  /*2c020*/  STL.64 [R1+0x3b8], R18 ;  /* 0x0003b81201007387 */ /* 0x0009e80000100a00 */
        /* <DEDUP_REMOVED lines=39> */
[----:B---3--:R-:W-:Y:S01]  /*2c2a0*/  MOV R135, R76 ;  /* 0x0000004c00877202 */ /* 0x008fe20000000f00 */
[----:B--2---:R-:W-:-:S02]  /*2c2b0*/  IMAD.MOV.U32 R134, RZ, RZ, R77 ;  /* 0x000000ffff867224 */ /* 0x004fc400078e004d */
[----:B----4-:R-:W-:Y:S02]  /*2c2c0*/  IMAD.MOV.U32 R133, RZ, RZ, R80 ;  /* 0x000000ffff857224 */ /* 0x010fe400078e0050 */
[----:B------:R-:W-:Y:S02]  /*2c2d0*/  IMAD.MOV.U32 R132, RZ, RZ, R72 ;  /* 0x000000ffff847224 */ /* 0x000fe400078e0048 */
[----:B------:R-:W2:Y:S04]  /*2c2e0*/  LDL.LU R72, [R1+0x16c8] ;  /* 0x0016c80001487983 */ /* 0x000ea80000300800 */
[----:B------:R-:W3:Y:S04]  /*2c2f0*/  LDL.LU R80, [R1+0x16c4] ;  /* 0x0016c40001507983 */ /* 0x000ee80000300800 */
[----:B------:R-:W1:Y:S04]  /*2c300*/  LDL.LU R77, [R1+0x16c0] ;  /* 0x0016c000014d7983 */ /* 0x000e680000300800 */
[----:B------:R-:W4:Y:S01]  /*2c310*/  LDL.LU R76, [R1+0x16bc] ;  /* 0x0016bc00014c7983 */ /* 0x000f220000300800 */
[----:B------:R-:W-:-:S03]  /*2c320*/  IMAD.MOV.U32 R208, RZ, RZ, R81 ;  /* 0x000000ffffd07224 */ /* 0x000fc600078e0051 */
[----:B------:R-:W3:Y:S01]  /*2c330*/  LDL.LU R81, [R1+0x16b8] ;  /* 0x0016b80001517983 */ /* 0x000ee20000300800 */
[----:B------:R-:W-:-:S03]  /*2c340*/  IMAD.MOV.U32 R209, RZ, RZ, R73 ;  /* 0x000000ffffd17224 */ /* 0x000fc600078e0049 */
[----:B------:R-:W3:Y:S01]  /*2c350*/  LDL.LU R73, [R1+0x16b4] ;  /* 0x0016b40001497983 */ /* 0x000ee20000300800 */
[----:B------:R-:W-:Y:S02]  /*2c360*/  IMAD.MOV.U32 R124, RZ, RZ, R144 ;  /* 0x000000ffff7c7224 */ /* 0x000fe400078e0090 */
[----:B------:R-:W-:Y:S02]  /*2c370*/  IMAD.MOV.U32 R125, RZ, RZ, R145 ;  /* 0x000000ffff7d7224 */ /* 0x000fe400078e0091 */
[----:B------:R-:W-:Y:S02]  /*2c380*/  IMAD.MOV.U32 R126, RZ, RZ, R148 ;  /* 0x000000ffff7e7224 */ /* 0x000fe400078e0094 */
[----:B------:R-:W-:Y:S02]  /*2c390*/  IMAD.MOV.U32 R127, RZ, RZ, R152 ;  /* 0x000000ffff7f7224 */ /* 0x000fe400078e0098 */
[----:B--2---:R-:W-:Y:S02]  /*2c3a0*/  IMAD.MOV.U32 R210, RZ, RZ, R72 ;  /* 0x000000ffffd27224 */ /* 0x004fe400078e0048 */
[----:B------:R-:W2:Y:S04]  /*2c3b0*/  LDL.LU R72, [R1+0x16b0] ;  /* 0x0016b00001487983 */ /* 0x000ea80000300800 */
[----:B------:R-:W2:Y:S01]  /*2c3c0*/  LDL.LU R211, [R1+0x14c] ;  /* 0x00014c0001d37983 */ /* 0x000ea20000300800 */
[----:B-1----:R-:W-:-:S03]  /*2c3d0*/  IMAD.MOV.U32 R24, RZ, RZ, R77 ;  /* 0x000000ffff187224 */ /* 0x002fc600078e004d */
[----:B------:R-:W2:Y:S01]  /*2c3e0*/  LDL.LU R77, [R1+0x16ac] ;  /* 0x0016ac00014d7983 */ /* 0x000ea20000300800 */
[----:B----4-:R-:W-:Y:S01]  /*2c3f0*/  IMAD.MOV.U32 R25, RZ, RZ, R76 ;  /* 0x000000ffff197224 */ /* 0x010fe200078e004c */
[----:B---3--:R-:W-:Y:S02]  /*2c400*/  MOV R27, R80 ;  /* 0x00000050001b7202 */ /* 0x008fe40000000f00 */
[----:B------:R-:W3:Y:S01]  /*2c410*/  LDL.LU R76, [R1+0x16a8] ;  /* 0x0016a800014c7983 */ /* 0x000ee20000300800 */
[----:B------:R-:W-:-:S03]  /*2c420*/  IMAD.MOV.U32 R26, RZ, RZ, R81 ;  /* 0x000000ffff1a7224 */ /* 0x000fc600078e0051 */
[----:B------:R-:W4:Y:S04]  /*2c430*/  LDL.LU R81, [R1+0x16a4] ;  /* 0x0016a40001517983 */ /* 0x000f280000300800 */
[----:B------:R-:W4:Y:S04]  /*2c440*/  LDL.LU R80, [R1+0x16a0] ;  /* 0x0016a00001507983 */ /* 0x000f280000300800 */
        /* <DEDUP_REMOVED lines=27> */
[----:B------:R-:W-:Y:S11]  /*2c600*/  STL.64 [R1+0x1558], R46 ;  /* 0x0015582e01007387 */ /* 0x000ff60000100a00 */
[----:B------:R-:W-:Y:S09]  /*2c610*/  @!UPT UIADD3 URZ, URZ, URZ, URZ ;  /* 0x0000003f3f3ff290 */ /* 0x000ff2000fffe03f */
[----:B------:R-:W-:Y:S04]  /*2c620*/  STL.64 [R1+0x440], R16 ;  /* 0x0004401001007387 */ /* 0x000fe80000100a00 */
[----:B------:R2:W-:Y:S01]  /*2c630*/  STL.64 [R1+0x448], R18 ;  /* 0x0004481201007387 */ /* 0x0005e20000100a00 */
[-C--:B------:R-:W-:Y:S03]  /*2c640*/  HMMA.1688.F32.TF32 R84, R216, R48.reuse, R24 ;  /* 0x00000030d854723c */ /* 0x080fe60000081018 */
[----:B------:R-:W4:Y:S04]  /*2c650*/  LDL.LU R180, [R1+0x8f0] ;  /* 0x0008f00001b47983 */ /* 0x000f280000300800 */
[----:B------:R-:W4:Y:S01]  /*2c660*/  LDL.LU R181, [R1+0x8f4] ;  /* 0x0008f40001b57983 */ /* 0x000f220000300800 */
[----:B------:R-:W-:Y:S03]  /*2c670*/  HMMA.1688.F32.TF32 R24, R4, R48, R132 ;  /* 0x000000300418723c */ /* 0x000fe60000081084 */
[----:B------:R-:W4:Y:S04]  /*2c680*/  LDL.LU R182, [R1+0x8f8] ;  /* 0x0008f80001b67983 */ /* 0x000f280000300800 */
[----:B------:R-:W4:Y:S01]  /*2c690*/  LDL.LU R183, [R1+0x8fc] ;  /* 0x0008fc0001b77983 */ /* 0x000f220000300800 */
[----:B------:R-:W-:Y:S03]  /*2c6a0*/  HMMA.1688.F32.TF32 R116, R216, R56, R168 ;  /* 0x00000038d874723c */ /* 0x000fe600000810a8 */
[----:B------:R-:W-:Y:S05]  /*2c6b0*/  LDSM.16.M88.4 R132, [R252+0x4e080] ;  /* 0x04e08000fc84783b */ /* 0x000fea0000000200 */
[-C--:B--2---:R-:W-:Y:S08]  /*2c6c0*/  HMMA.1688.F32.TF32 R16, R236, R48.reuse, R208 ;  /* 0x00000030ec10723c */ /* 0x084ff000000810d0 */
[-C--:B---3--:R-:W-:Y:S11]  /*2c6d0*/  HMMA.1688.F32.TF32 R72, R156, R48.reuse, R72 ;  /* 0x000000309c48723c */ /* 0x088ff60000081048 */
[----:B------:R-:W-:Y:S11]  /*2c6e0*/  @!UPT UIADD3 URZ, URZ, URZ, URZ ;  /* 0x0000003f3f3ff290 */ /* 0x000ff6000fffe03f */
[----:B------:R-:W-:Y:S01]  /*2c6f0*/  @!UPT UIADD3 URZ, URZ, URZ, URZ ;  /* 0x0000003f3f3ff290 */ /* 0x000fe2000fffe03f */
[----:B------:R-:W-:Y:S04]  /*2c700*/  STL.64 [R1+0x1568], R74 ;  /* 0x0015684a01007387 */ /* 0x000fe80000100a00 */
[----:B------:R-:W-:Y:S04]  /*2c710*/  STL.64 [R1+0x1560], R72 ;  /* 0x0015604801007387 */ /* 0x000fe80000100a00 */
[----:B------:R-:W-:Y:S01]  /*2c720*/  STL.64 [R1+0x90], R16 ;  /* 0x0000901001007387 */ /* 0x000fe20000100a00 */
[-C--:B----4-:R-:W-:Y:S03]  /*2c730*/  HMMA.1688.F32.TF32 R20, R8, R48.reuse, R112 ;  /* 0x000000300814723c */ /* 0x090fe60000081070 */
[----:B------:R1:W-:Y:S05]  /*2c740*/  STL.64 [R1+0x98], R18 ;  /* 0x0000981201007387 */ /* 0x0003ea0000100a00 */
[----:B-1----:R-:W-:Y:S01]  /*2c750*/  HMMA.1688.F32.TF32 R16, R12, R48, R96 ;  /* 0x000000300c10723c */ /* 0x002fe20000081060 */
[----:B------:R-:W-:Y:S04]  /*2c760*/  STL.64 [R1+0x200], R24 ;  /* 0x0002001801007387 */ /* 0x000fe80000100a00 */
[----:B------:R-:W-:Y:S10]  /*2c770*/  STL.64 [R1+0x208], R26 ;  /* 0x0002081a01007387 */ /* 0x000ff40000100a00 */
        /* <DEDUP_REMOVED lines=18> */
[-C--:B------:R-:W-:Y:S01]  /*2c8a0*/  HMMA.1688.F32.TF32 R20, R8, R56.reuse, R124 ;  /* 0x000000380814723c */ /* 0x080fe2000008107c */
[----:B------:R-:W-:Y:S01]  /*2c8b0*/  MOV R32, R145 ;  /* 0x0000009100207202 */ /* 0x000fe20000000f00 */
[----:B------:R-:W-:Y:S01]  /*2c8c0*/  IMAD.MOV.U32 R33, RZ, RZ, R144 ;  /* 0x000000ffff217224 */ /* 0x000fe200078e0090 */
[----:B------:R-:W1:Y:S04]  /*2c8d0*/  LDSM.16.M88.4 R124, [R252+0x4c080] ;  /* 0x04c08000fc7c783b */ /* 0x000e680000000200 */
[----:B------:R-:W-:Y:S04]  /*2c8e0*/  STL.64 [R1+0x10], R16 ;  /* 0x0000101001007387 */ /* 0x000fe80000100a00 */
[----:B------:R2:W-:Y:S02]  /*2c8f0*/  STL.64 [R1+0x18], R18 ;  /* 0x0000181201007387 */ /* 0x0005e40000100a00 */
[----:B--2---:R-:W-:Y:S02]  /*2c900*/  HMMA.1688.F32.TF32 R16, R12, R56, R232 ;  /* 0x000000380c10723c */ /* 0x004fe400000810e8 */
[----:B------:R-:W-:Y:S04]  /*2c910*/  STL.64 [R1+0x140], R24 ;  /* 0x0001401801007387 */ /* 0x000fe80000100a00 */
[----:B------:R-:W-:Y:S04]  /*2c920*/  STL.64 [R1+0x148], R26 ;  /* 0x0001481a01007387 */ /* 0x000fe80000100a00 */
[----:B------:R-:W-:Y:S04]  /*2c930*/  STL.64 [R1+0x280], R20 ;  /* 0x0002801401007387 */ /* 0x000fe80000100a00 */
[----:B------:R-:W-:Y:S01]  /*2c940*/  STL.64 [R1+0x288], R22 ;  /* 0x0002881601007387 */ /* 0x000fe20000100a00 */
[----:B------:R-:W-:-:S02]  /*2c950*/  IMAD.MOV.U32 R34, RZ, RZ, R153 ;  /* 0x000000ffff227224 */ /* 0x000fc400078e0099 */
[----:B------:R-:W-:-:S06]  /*2c960*/  IMAD.MOV.U32 R35, RZ, RZ, R149 ;  /* 0x000000ffff237224 */ /* 0x000fcc00078e0095 */
[----:B------:R-:W-:Y:S04]  /*2c970*/  STL.64 [R1+0x3a0], R16 ;  /* 0x0003a01001007387 */ /* 0x000fe80000100a00 */
[----:B------:R2:W-:Y:S04]  /*2c980*/  STL.64 [R1+0x3a8], R18 ;  /* 0x0003a81201007387 */ /* 0x0005e80000100a00 */
[----:B------:R-:W2:Y:S04]  /*2c990*/  LDL.LU R145, [R1+0x1684] ;  /* 0x0016840001917983 */ /* 0x000ea80000300800 */
[----:B------:R-:W3:Y:S01]  /*2c9a0*/  LDL.LU R144, [R1+0x1680] ;  /* 0x0016800001907983 */ /* 0x000ee20000300800 */
[----:B------:R-:W-:-:S03]  /*2c9b0*/  IMAD.MOV.U32 R38, RZ, RZ, R152 ;  /* 0x000000ffff267224 */ /* 0x000fc600078e0098 */
[----:B------:R-:W4:Y:S01]  /*2c9c0*/  LDL.LU R153, [R1+0x167c] ;  /* 0x00167c0001997983 */ /* 0x000f220000300800 */
[----:B------:R-:W-:-:S03]  /*2c9d0*/  IMAD.MOV.U32 R39, RZ, RZ, R148 ;  /* 0x000000ffff277224 */ /* 0x000fc600078e0094 */
[----:B------:R-:W4:Y:S04]  /*2c9e0*/  LDL.LU R149, [R1+0x1678] ;  /* 0x0016780001957983 */ /* 0x000f280000300800 */
[----:B------:R-:W4:Y:S04]  /*2c9f0*/  LDL.LU R36, [R1+0x570] ;  /* 0x0005700001247983 */ /* 0x000f280000300800 */
[----:B------:R-:W4:Y:S04]  /*2ca00*/  LDL.LU R37, [R1+0x574] ;  /* 0x0005740001257983 */ /* 0x000f280000300800 */
[----:B------:R-:W4:Y:S04]  /*2ca10*/  LDL.LU R152, [R1+0x1674] ;  /* 0x0016740001987983 */ /* 0x000f280000300800 */
[----:B------:R-:W4:Y:S01]  /*2ca20*/  LDL.LU R148, [R1+0x1670] ;  /* 0x0016700001947983 */ /* 0x000f220000300800 */
[----:B--2---:R-:W-:-:S02]  /*2ca30*/  IMAD.MOV.U32 R19, RZ, RZ, R145 ;  /* 0x000000ffff137224 */ /* 0x004fc400078e0091 */
[----:B---3--:R-:W-:Y:S02]  /*2ca40*/  IMAD.MOV.U32 R18, RZ, RZ, R144 ;  /* 0x000000ffff127224 */ /* 0x008fe400078e0090 */
[----:B----4-:R-:W-:Y:S02]  /*2ca50*/  IMAD.MOV.U32 R16, RZ, RZ, R153 ;  /* 0x000000ffff107224 */ /* 0x010fe400078e0099 */
[----:B------:R-:W2:Y:S01]  /*2ca60*/  LDL.LU R153, [R1+0x166c] ;  /* 0x00166c0001997983 */ /* 0x000ea20000300800 */
[----:B------:R-:W-:-:S03]  /*2ca70*/  MOV R17, R149 ;  /* 0x0000009500117202 */ /* 0x000fc60000000f00 */
[----:B------:R-:W3:Y:S04]  /*2ca80*/  LDL.LU R149, [R1+0x1668] ;  /* 0x0016680001957983 */ /* 0x000ee80000300800 */
[----:B------:R-:W4:Y:S04]  /*2ca90*/  LDL.LU R144, [R1+0x1664] ;  /* 0x0016640001907983 */ /* 0x000f280000300800 */
[----:B------:R-:W4:Y:S01]  /*2caa0*/  LDL.LU R145, [R1+0x1660] ;  /* 0x0016600001917983 */ /* 0x000f220000300800 */
[----:B------:R-:W-:-:S03]  /*2cab0*/  IMAD.MOV.U32 R20, RZ, RZ, R152 ;  /* 0x000000ffff147224 */ /* 0x000fc600078e0098 */
[----:B------:R-:W4:Y:S01]  /*2cac0*/  LDL.LU R152, [R1+0x165c] ;  /* 0x00165c0001987983 */ /* 0x000f220000300800 */
[----:B------:R-:W-:-:S03]  /*2cad0*/  IMAD.MOV.U32 R21, RZ, RZ, R148 ;  /* 0x000000ffff157224 */ /* 0x000fc600078e0094 */
[----:B------:R-:W4:Y:S01]  /*2cae0*/  LDL.LU R148, [R1+0x1658] ;  /* 0x0016580001947983 */ /* 0x000f220000300800 */
[----:B--2---:R-:W-:-:S03]  /*2caf0*/  IMAD.MOV.U32 R22, RZ, RZ, R153 ;  /* 0x000000ffff167224 */ /* 0x004fc600078e0099 */
[----:B------:R-:W2:Y:S01]  /*2cb00*/  LDL.LU R153, [R1+0x1654] ;  /* 0x0016540001997983 */ /* 0x000ea20000300800 */
[----:B---3--:R-:W-:-:S03]  /*2cb10*/  IMAD.MOV.U32 R23, RZ, RZ, R149 ;  /* 0x000000ffff177224 */ /* 0x008fc600078e0095 */
[----:B------:R-:W3:Y:S01]  /*2cb20*/  LDL.LU R149, [R1+0x1650] ;  /* 0x0016500001957983 */ /* 0x000ee20000300800 */
[----:B----4-:R-:W-:-:S03]  /*2cb30*/  MOV R244, R144 ;  /* 0x0000009000f47202 */ /* 0x010fc60000000f00 */
[----:B------:R-:W4:Y:S01]  /*2cb40*/  LDL.LU R144, [R1+0x164c] ;  /* 0x00164c0001907983 */ /* 0x000f220000300800 */
[----:B------:R-:W-:-:S03]  /*2cb50*/  IMAD.MOV.U32 R245, RZ, RZ, R145 ;  /* 0x000000fffff57224 */ /* 0x000fc600078e0091 */
[----:B------:R-:W4:Y:S01]  /*2cb60*/  LDL.LU R145, [R1+0x1648] ;  /* 0x0016480001917983 */ /* 0x000f220000300800 */
[----:B------:R-:W-:-:S03]  /*2cb70*/  IMAD.MOV.U32 R246, RZ, RZ, R152 ;  /* 0x000000fffff67224 */ /* 0x000fc600078e0098 */
[----:B------:R-:W4:Y:S01]  /*2cb80*/  LDL.LU R152, [R1+0x1644] ;  /* 0x0016440001987983 */ /* 0x000f220000300800 */
[----:B------:R-:W-:-:S03]  /*2cb90*/  IMAD.MOV.U32 R247, RZ, RZ, R148 ;  /* 0x000000fffff77224 */ /* 0x000fc600078e0094 */
[----:B------:R-:W4:Y:S01]  /*2cba0*/  LDL.LU R148, [R1+0x1640] ;  /* 0x0016400001947983 */ /* 0x000f220000300800 */
[----:B------:R-:W-:Y:S03]  /*2cbb0*/  HMMA.1688.F32.TF32 R96, R196, R52, R108 ;  /* 0x00000034c460723c */ /* 0x000fe6000008106c */
[----:B------:R-:W4:Y:S04]  /*2cbc0*/  LDL.LU R224, [R1+0x640] ;  /* 0x0006400001e07983 */ /* 0x000f280000300800 */
[----:B------:R-:W4:Y:S01]  /*2cbd0*/  LDL.LU R225, [R1+0x644] ;  /* 0x0006440001e17983 */ /* 0x000f220000300800 */
[----:B------:R-:W-:Y:S01]  /*2cbe0*/  HMMA.1688.F32.TF32 R108, R176, R56, R220 ;  /* 0x00000038b06c723c */ /* 0x000fe200000810dc */
[----:B--2---:R-:W-:-:S02]  /*2cbf0*/  IMAD.MOV.U32 R227, RZ, RZ, R153 ;  /* 0x000000ffffe37224 */ /* 0x004fc400078e0099 */
[----:B---3--:R-:W-:Y:S02]  /*2cc00*/  IMAD.MOV.U32 R226, RZ, RZ, R149 ;  /* 0x000000ffffe27224 */ /* 0x008fe400078e0095 */
[----:B------:R-:W2:Y:S04]  /*2cc10*/  LDL.LU R149, [R1+0x163c] ;  /* 0x00163c0001957983 */ /* 0x000ea80000300800 */
[----:B------:R-:W3:Y:S01]  /*2cc20*/  LDL.LU R153, [R1+0x1638] ;  /* 0x0016380001997983 */ /* 0x000ee20000300800 */
[----:B----4-:R-:W-:-:S03]  /*2cc30*/  IMAD.MOV.U32 R220, RZ, RZ, R152 ;  /* 0x000000ffffdc7224 */ /* 0x010fc600078e0098 */
[----:B------:R-:W4:Y:S01]  /*2cc40*/  LDL.LU R152, [R1+0x1634] ;  /* 0x0016340001987983 */ /* 0x000f220000300800 */
[----:B------:R-:W-:-:S03]  /*2cc50*/  MOV R221, R148 ;  /* 0x0000009400dd7202 */ /* 0x000fc60000000f00 */
[----:B------:R-:W4:Y:S01]  /*2cc60*/  LDL.LU R148, [R1+0x1630] ;  /* 0x0016300001947983 */ /* 0x000f220000300800 */
[----:B------:R-:W-:Y:S02]  /*2cc70*/  IMAD.MOV.U32 R222, RZ, RZ, R145 ;  /* 0x000000ffffde7224 */ /* 0x000fe400078e0091 */
[----:B------:R-:W-:Y:S01]  /*2cc80*/  IMAD.MOV.U32 R223, RZ, RZ, R144 ;  /* 0x000000ffffdf7224 */ /* 0x000fe200078e0090 */
[----:B------:R-:W4:Y:S04]  /*2cc90*/  LDL.LU R145, [R1+0x162c] ;  /* 0x00162c0001917983 */ /* 0x000f280000300800 */
[----:B------:R-:W4:Y:S01]  /*2cca0*/  LDL.LU R144, [R1+0x1628] ;  /* 0x0016280001907983 */ /* 0x000f220000300800 */
[----:B--2---:R-:W-:-:S03]  /*2ccb0*/  IMAD.MOV.U32 R212, RZ, RZ, R149 ;  /* 0x000000ffffd47224 */ /* 0x004fc600078e0095 */
[----:B------:R-:W2:Y:S01]  /*2ccc0*/  LDL.LU R149, [R1+0x1624] ;  /* 0x0016240001957983 */ /* 0x000ea20000300800 */
[----:B---3--:R-:W-:-:S03]  /*2ccd0*/  IMAD.MOV.U32 R213, RZ, RZ, R153 ;  /* 0x000000ffffd57224 */ /* 0x008fc600078e0099 */
[----:B------:R-:W3:Y:S01]  /*2cce0*/  LDL.LU R153, [R1+0x1620] ;  /* 0x0016200001997983 */ /* 0x000ee20000300800 */
[----:B----4-:R-:W-:-:S03]  /*2ccf0*/  IMAD.MOV.U32 R214, RZ, RZ, R152 ;  /* 0x000000ffffd67224 */ /* 0x010fc600078e0098 */
[----:B------:R-:W4:Y:S01]  /*2cd00*/  LDL.LU R152, [R1+0x161c] ;  /* 0x00161c0001987983 */ /* 0x000f220000300800 */
[----:B------:R-:W-:-:S03]  /*2cd10*/  IMAD.MOV.U32 R215, RZ, RZ, R148 ;  /* 0x000000ffffd77224 */ /* 0x000fc600078e0094 */
[----:B------:R-:W2:Y:S01]  /*2cd20*/  LDL.LU R148, [R1+0x1618] ;  /* 0x0016180001947983 */ /* 0x000ea20000300800 */
[----:B------:R-:W-:-:S03]  /*2cd30*/  IMAD.MOV.U32 R211, RZ, RZ, R145 ;  /* 0x000000ffffd37224 */ /* 0x000fc600078e0091 */
[----:B------:R-:W3:Y:S01]  /*2cd40*/  LDL.LU R208, [R1+0x6d0] ;  /* 0x0006d00001d07983 */ /* 0x000ee20000300800 */
[----:B------:R-:W-:-:S03]  /*2cd50*/  MOV R210, R144 ;  /* 0x0000009000d27202 */ /* 0x000fc60000000f00 */
[----:B------:R-:W3:Y:S04]  /*2cd60*/  LDL.LU R209, [R1+0x6d4] ;  /* 0x0006d40001d17983 */ /* 0x000ee80000300800 */
[----:B------:R-:W3:Y:S04]  /*2cd70*/  LDL.LU R144, [R1+0x1614] ;  /* 0x0016140001907983 */ /* 0x000ee80000300800 */
[----:B------:R-:W3:Y:S01]  /*2cd80*/  LDL.LU R145, [R1+0x1610] ;  /* 0x0016100001917983 */ /* 0x000ee20000300800 */
[----:B----4-:R-:W-:-:S03]  /*2cd90*/  IMAD.MOV.U32 R204, RZ, RZ, R152 ;  /* 0x000000ffffcc7224 */ /* 0x010fc600078e0098 */
[----:B------:R-:W4:Y:S01]  /*2cda0*/  LDL.LU R152, [R1+0x160c] ;  /* 0x00160c0001987983 */ /* 0x000f220000300800 */
[----:B--2---:R-:W-:-:S03]  /*2cdb0*/  IMAD.MOV.U32 R205, RZ, RZ, R148 ;  /* 0x000000ffffcd7224 */ /* 0x004fc600078e0094 */
[----:B------:R-:W2:Y:S01]  /*2cdc0*/  LDL.LU R148, [R1+0x1608] ;  /* 0x0016080001947983 */ /* 0x000ea20000300800 */
[----:B---3--:R-:W-:Y:S02]  /*2cdd0*/  IMAD.MOV.U32 R206, RZ, RZ, R153 ;  /* 0x000000ffffce7224 */ /* 0x008fe400078e0099 */
[----:B------:R-:W-:Y:S01]  /*2cde0*/  IMAD.MOV.U32 R207, RZ, RZ, R149 ;  /* 0x000000ffffcf7224 */ /* 0x000fe200078e0095 */
[----:B------:R-:W3:Y:S04]  /*2cdf0*/  LDL.LU R153, [R1+0x1604] ;  /* 0x0016040001997983 */ /* 0x000ee80000300800 */
[----:B------:R-:W3:Y:S01]  /*2ce00*/  LDL.LU R149, [R1+0x1600] ;  /* 0x0016000001957983 */ /* 0x000ee20000300800 */
[----:B------:R-:W-:-:S03]  /*2ce10*/  IMAD.MOV.U32 R40, RZ, RZ, R144 ;  /* 0x000000ffff287224 */ /* 0x000fc600078e0090 */
[----:B------:R-:W3:Y:S01]  /*2ce20*/  LDL.LU R144, [R1+0x15fc] ;  /* 0x0015fc0001907983 */ /* 0x000ee20000300800 */
[----:B------:R-:W-:-:S03]  /*2ce30*/  MOV R41, R145 ;  /* 0x0000009100297202 */ /* 0x000fc60000000f00 */
[----:B------:R-:W3:Y:S01]  /*2ce40*/  LDL.LU R145, [R1+0x15f8] ;  /* 0x0015f80001917983 */ /* 0x000ee20000300800 */
[----:B----4-:R-:W-:-:S03]  /*2ce50*/  IMAD.MOV.U32 R42, RZ, RZ, R152 ;  /* 0x000000ffff2a7224 */ /* 0x010fc600078e0098 */
[----:B------:R-:W4:Y:S01]  /*2ce60*/  LDL.LU R152, [R1+0x15f4] ;  /* 0x0015f40001987983 */ /* 0x000f220000300800 */
[----:B--2---:R-:W-:-:S03]  /*2ce70*/  IMAD.MOV.U32 R43, RZ, RZ, R148 ;  /* 0x000000ffff2b7224 */ /* 0x004fc600078e0094 */
[----:B------:R-:W2:Y:S01]  /*2ce80*/  LDL.LU R148, [R1+0x15f0] ;  /* 0x0015f00001947983 */ /* 0x000ea20000300800 */
[----:B------:R-:W-:Y:S03]  /*2ce90*/  HMMA.1688.F32.TF32 R112, R196, R56, R192 ;  /* 0x00000038c470723c */ /* 0x000fe600000810c0 */
[----:B------:R-:W2:Y:S04]  /*2cea0*/  LDL.LU R192, [R1+0x790] ;  /* 0x0007900001c07983 */ /* 0x000ea80000300800 */
[----:B------:R-:W2:Y:S01]  /*2ceb0*/  LDL.LU R193, [R1+0x794] ;  /* 0x0007940001c17983 */ /* 0x000ea20000300800 */
[----:B---3--:R-:W-:Y:S02]  /*2cec0*/  IMAD.MOV.U32 R194, RZ, RZ, R149 ;  /* 0x000000ffffc27224 */ /* 0x008fe400078e0095 */
[----:B------:R-:W-:Y:S01]  /*2ced0*/  IMAD.MOV.U32 R195, RZ, RZ, R153 ;  /* 0x000000ffffc37224 */ /* 0x000fe200078e0099 */
[----:B------:R-:W3:Y:S04]  /*2cee0*/  LDL.LU R149, [R1+0x15ec] ;  /* 0x0015ec0001957983 */ /* 0x000ee80000300800 */
[----:B------:R-:W3:Y:S01]  /*2cef0*/  LDL.LU R153, [R1+0x15e8] ;  /* 0x0015e80001997983 */ /* 0x000ee20000300800 */
[----:B------:R-:W-:Y:S01]  /*2cf00*/  MOV R190, R145 ;  /* 0x0000009100be7202 */ /* 0x000fe20000000f00 */
[----:B------:R-:W-:-:S02]  /*2cf10*/  IMAD.MOV.U32 R191, RZ, RZ, R144 ;  /* 0x000000ffffbf7224 */ /* 0x000fc400078e0090 */
[----:B----4-:R-:W-:Y:S02]  /*2cf20*/  IMAD.MOV.U32 R188, RZ, RZ, R152 ;  /* 0x000000ffffbc7224 */ /* 0x010fe400078e0098 */
[----:B------:R-:W4:Y:S01]  /*2cf30*/  LDL.LU R152, [R1+0x15e4] ;  /* 0x0015e40001987983 */ /* 0x000f220000300800 */
[----:B--2---:R-:W-:-:S03]  /*2cf40*/  IMAD.MOV.U32 R189, RZ, RZ, R148 ;  /* 0x000000ffffbd7224 */ /* 0x004fc600078e0094 */
[----:B------:R-:W2:Y:S04]  /*2cf50*/  LDL.LU R148, [R1+0x15e0] ;  /* 0x0015e00001947983 */ /* 0x000ea80000300800 */
[----:B------:R-:W2:Y:S04]  /*2cf60*/  LDL.LU R145, [R1+0x15dc] ;  /* 0x0015dc0001917983 */ /* 0x000ea80000300800 */
[----:B------:R-:W2:Y:S01]  /*2cf70*/  LDL.LU R144, [R1+0x15d8] ;  /* 0x0015d80001907983 */ /* 0x000ea20000300800 */
[----:B------:R-:W-:Y:S07]  /*2cf80*/  HMMA.1688.F32.TF32 R140, R156, R120, R180 ;  /* 0x000000789c8c723c */ /* 0x000fee00000810b4 */
[----:B---3--:R-:W-:-:S02]  /*2cf90*/  IMAD.MOV.U32 R180, RZ, RZ, R149 ;  /* 0x000000ffffb47224 */ /* 0x008fc400078e0095 */
[----:B------:R-:W3:Y:S01]  /*2cfa0*/  LDL.LU R149, [R1+0x15d4] ;  /* 0x0015d40001957983 */ /* 0x000ee20000300800 */
[----:B------:R-:W-:-:S03]  /*2cfb0*/  IMAD.MOV.U32 R181, RZ, RZ, R153 ;  /* 0x000000ffffb57224 */ /* 0x000fc600078e0099 */
[----:B------:R-:W3:Y:S01]  /*2cfc0*/  LDL.LU R153, [R1+0x15d0] ;  /* 0x0015d00001997983 */ /* 0x000ee20000300800 */
[----:B----4-:R-:W-:-:S03]  /*2cfd0*/  IMAD.MOV.U32 R182, RZ, RZ, R152 ;  /* 0x000000ffffb67224 */ /* 0x010fc600078e0098 */
[----:B------:R-:W4:Y:S01]  /*2cfe0*/  LDL.LU R152, [R1+0x15cc] ;  /* 0x0015cc0001987983 */ /* 0x000f220000300800 */
[----:B--2---:R-:W-:-:S03]  /*2cff0*/  IMAD.MOV.U32 R183, RZ, RZ, R148 ;  /* 0x000000ffffb77224 */ /* 0x004fc600078e0094 */
[----:B------:R-:W2:Y:S01]  /*2d000*/  LDL.LU R148, [R1+0x15c8] ;  /* 0x0015c80001947983 */ /* 0x000ea20000300800 */
[----:B------:R-:W-:-:S03]  /*2d010*/  MOV R243, R145 ;  /* 0x0000009100f37202 */ /* 0x000fc60000000f00 */
[----:B------:R-:W2:Y:S01]  /*2d020*/  LDL.LU R240, [R1+0x810] ;  /* 0x0008100001f07983 */ /* 0x000ea20000300800 */
[----:B------:R-:W-:-:S03]  /*2d030*/  IMAD.MOV.U32 R242, RZ, RZ, R144 ;  /* 0x000000fffff27224 */ /* 0x000fc600078e0090 */
[----:B------:R-:W2:Y:S04]  /*2d040*/  LDL.LU R241, [R1+0x814] ;  /* 0x0008140001f17983 */ /* 0x000ea80000300800 */
[----:B------:R-:W2:Y:S04]  /*2d050*/  LDL.LU R144, [R1+0x15c4] ;  /* 0x0015c40001907983 */ /* 0x000ea80000300800 */
[----:B------:R-:W2:Y:S01]  /*2d060*/  LDL.LU R145, [R1+0x15c0] ;  /* 0x0015c00001917983 */ /* 0x000ea20000300800 */
[----:B---3--:R-:W-:Y:S02]  /*2d070*/  IMAD.MOV.U32 R175, RZ, RZ, R149 ;  /* 0x000000ffffaf7224 */ /* 0x008fe400078e0095 */
[----:B------:R-:W-:-:S02]  /*2d080*/  IMAD.MOV.U32 R174, RZ, RZ, R153 ;  /* 0x000000ffffae7224 */ /* 0x000fc400078e0099 */
[----:B----4-:R-:W-:Y:S02]  /*2d090*/  IMAD.MOV.U32 R172, RZ, RZ, R152 ;  /* 0x000000ffffac7224 */ /* 0x010fe400078e0098 */
[----:B------:R-:W3:Y:S01]  /*2d0a0*/  LDL.LU R152, [R1+0x15bc] ;  /* 0x0015bc0001987983 */ /* 0x000ee20000300800 */
[----:B--2---:R-:W-:-:S03]  /*2d0b0*/  IMAD.MOV.U32 R173, RZ, RZ, R148 ;  /* 0x000000ffffad7224 */ /* 0x004fc600078e0094 */
[----:B------:R-:W2:Y:S04]  /*2d0c0*/  LDL.LU R148, [R1+0x15b8] ;  /* 0x0015b80001947983 */ /* 0x000ea80000300800 */
[----:B------:R-:W4:Y:S04]  /*2d0d0*/  LDL.LU R153, [R1+0x15b4] ;  /* 0x0015b40001997983 */ /* 0x000f280000300800 */
[----:B------:R-:W4:Y:S01]  /*2d0e0*/  LDL.LU R149, [R1+0x15b0] ;  /* 0x0015b00001957983 */ /* 0x000f220000300800 */
[----:B------:R-:W-:-:S03]  /*2d0f0*/  IMAD.MOV.U32 R63, RZ, RZ, R144 ;  /* 0x000000ffff3f7224 */ /* 0x000fc600078e0090 */
[----:B------:R-:W4:Y:S01]  /*2d100*/  LDL.LU R60, [R1+0x850] ;  /* 0x00085000013c7983 */ /* 0x000f220000300800 */
[----:B------:R-:W-:-:S03]  /*2d110*/  IMAD.MOV.U32 R62, RZ, RZ, R145 ;  /* 0x000000ffff3e7224 */ /* 0x000fc600078e0091 */
[----:B------:R-:W4:Y:S04]  /*2d120*/  LDL.LU R61, [R1+0x854] ;  /* 0x00085400013d7983 */ /* 0x000f280000300800 */
[----:B------:R-:W4:Y:S04]  /*2d130*/  LDL.LU R145, [R1+0x15ac] ;  /* 0x0015ac0001917983 */ /* 0x000f280000300800 */
[----:B------:R-:W4:Y:S01]  /*2d140*/  LDL.LU R144, [R1+0x15a8] ;  /* 0x0015a80001907983 */ /* 0x000f220000300800 */
[C---:B------:R-:W-:Y:S08]  /*2d150*/  HMMA.1688.F32.TF32 R104, R156.reuse, R56, R160 ;  /* 0x000000389c68723c */ /* 0x040ff000000810a0 */
[----:B------:R-:W-:Y:S01]  /*2d160*/  HMMA.1688.F32.TF32 R88, R156, R52, R200 ;  /* 0x000000349c58723c */ /* 0x000fe200000810c8 */
[----:B---3--:R-:W-:-:S02]  /*2d170*/  IMAD.MOV.U32 R163, RZ, RZ, R152 ;  /* 0x000000ffffa37224 */ /* 0x008fc400078e0098 */
[----:B--2---:R-:W-:Y:S01]  /*2d180*/  IMAD.MOV.U32 R162, RZ, RZ, R148 ;  /* 0x000000ffffa27224 */ /* 0x004fe200078e0094 */
[----:B----4-:R-:W-:Y:S02]  /*2d190*/  MOV R160, R153 ;  /* 0x0000009900a07202 */ /* 0x010fe40000000f00 */
[----:B------:R-:W2:Y:S01]  /*2d1a0*/  LDL.LU R153, [R1+0x15a4] ;  /* 0x0015a40001997983 */ /* 0x000ea20000300800 */
[----:B------:R-:W-:-:S03]  /*2d1b0*/  IMAD.MOV.U32 R161, RZ, RZ, R149 ;  /* 0x000000ffffa17224 */ /* 0x000fc600078e0095 */
[----:B------:R-:W3:Y:S04]  /*2d1c0*/  LDL.LU R149, [R1+0x15a0] ;  /* 0x0015a00001957983 */ /* 0x000ee80000300800 */
[----:B------:R-:W3:Y:S04]  /*2d1d0*/  LDL.LU R148, [R1+0x159c] ;  /* 0x00159c0001947983 */ /* 0x000ee80000300800 */
[----:B------:R-:W2:Y:S01]  /*2d1e0*/  LDL.LU R152, [R1+0x1598] ;  /* 0x0015980001987983 */ /* 0x000ea20000300800 */
[----:B------:R-:W-:-:S03]  /*2d1f0*/  IMAD.MOV.U32 R64, RZ, RZ, R145 ;  /* 0x000000ffff407224 */ /* 0x000fc600078e0091 */
[----:B------:R-:W4:Y:S01]  /*2d200*/  LDL.LU R145, [R1+0x1594] ;  /* 0x0015940001917983 */ /* 0x000f220000300800 */
[----:B------:R-:W-:-:S03]  /*2d210*/  IMAD.MOV.U32 R65, RZ, RZ, R144 ;  /* 0x000000ffff417224 */ /* 0x000fc600078e0090 */
[----:B------:R-:W4:Y:S04]  /*2d220*/  LDL.LU R144, [R1+0x1590] ;  /* 0x0015900001907983 */ /* 0x000f280000300800 */
[----:B------:R-:W2:Y:S04]  /*2d230*/  LDL.LU R66, [R1+0x8b8] ;  /* 0x0008b80001427983 */ /* 0x000ea80000300800 */
[----:B------:R-:W2:Y:S04]  /*2d240*/  LDL.LU R67, [R1+0x8bc] ;  /* 0x0008bc0001437983 */ /* 0x000ea80000300800 */
[----:B------:R-:W3:Y:S04]  /*2d250*/  LDL.LU R150, [R1+0x8d8] ;  /* 0x0008d80001967983 */ /* 0x000ee80000300800 */
[----:B------:R-:W3:Y:S04]  /*2d260*/  LDL.LU R151, [R1+0x8dc] ;  /* 0x0008dc0001977983 */ /* 0x000ee80000300800 */
        /* <DEDUP_REMOVED lines=33> */
[----:B------:R-:W1:Y:S05]  /*2d480*/  LDSM.16.M88.4 R128, [R252+0x4d080] ;  /* 0x04d08000fc80783b */ /* 0x000e6a0000000200 */
[----:B------:R-:W-:Y:S08]  /*2d490*/  HMMA.1688.F32.TF32 R16, R4, R120, R16 ;  /* 0x000000780410723c */ /* 0x000ff00000081010 */
[C---:B------:R-:W-:Y:S08]  /*2d4a0*/  HMMA.1688.F32.TF32 R100, R216.reuse, R52, R100 ;  /* 0x00000034d864723c */ /* 0x040ff00000081064 */
[C---:B-1----:R-:W-:Y:S08]  /*2d4b0*/  HMMA.1688.F32.TF32 R204, R216.reuse, R124, R204 ;  /* 0x0000007cd8cc723c */ /* 0x042ff000000810cc */
[----:B------:R-:W-:Y:S01]  /*2d4c0*/  HMMA.1688.F32.TF32 R212, R216, R132, R212 ;  /* 0x00000084d8d4723c */ /* 0x000fe200000810d4 */
[----:B------:R-:W-:Y:S04]  /*2d4d0*/  STL.64 [R1+0x70], R16 ;  /* 0x0000701001007387 */ /* 0x000fe80000100a00 */
[----:B------:R1:W-:Y:S03]  /*2d4e0*/  STL.64 [R1+0x78], R18 ;  /* 0x0000781201007387 */ /* 0x0003e60000100a00 */
[----:B------:R-:W-:Y:S08]  /*2d4f0*/  HMMA.1688.F32.TF32 R220, R236, R120, R220 ;  /* 0x00000078ecdc723c */ /* 0x000ff000000810dc */
[----:B------:R-:W-:Y:S08]  /*2d500*/  HMMA.1688.F32.TF32 R208, R216, R128, R208 ;  /* 0x00000080d8d0723c */ /* 0x000ff000000810d0 */
[-C--:B------:R-:W-:Y:S08]  /*2d510*/  HMMA.1688.F32.TF32 R224, R236, R124.reuse, R224 ;  /* 0x0000007cece0723c */ /* 0x080ff000000810e0 */
[C---:B------:R-:W-:Y:S08]  /*2d520*/  HMMA.1688.F32.TF32 R36, R4.reuse, R124, R36 ;  /* 0x0000007c0424723c */ /* 0x040ff00000081024 */
[----:B-1----:R-:W-:Y:S11]  /*2d530*/  HMMA.1688.F32.TF32 R16, R4, R132, R32 ;  /* 0x000000840410723c */ /* 0x002ff60000081020 */
[----:B------:R-:W-:Y:S04]  /*2d540*/  @!UPT UIADD3 URZ, URZ, URZ, URZ ;  /* 0x0000003f3f3ff290 */ /* 0x000fe8000fffe03f */
[----:B------:R-:W-:Y:S04]  /*2d550*/  STL.64 [R1+0x60], R36 ;  /* 0x0000602401007387 */ /* 0x000fe80000100a00 */
[----:B------:R-:W-:Y:S01]  /*2d560*/  STL.64 [R1+0x68], R38 ;  /* 0x0000682601007387 */ /* 0x000fe20000100a00 */
[C---:B--2---:R-:W-:Y:S08]  /*2d570*/  HMMA.1688.F32.TF32 R200, R216.reuse, R120, R200 ;  /* 0x00000078d8c8723c */ /* 0x044ff000000810c8 */
[----:B---3--:R-:W-:Y:S08]  /*2d580*/  HMMA.1688.F32.TF32 R216, R216, R136, R228 ;  /* 0x00000088d8d8723c */ /* 0x008ff000000810e4 */
[C---:B------:R-:W-:Y:S08]  /*2d590*/  HMMA.1688.F32.TF32 R228, R236.reuse, R128, R244 ;  /* 0x00000080ece4723c */ /* 0x040ff000000810f4 */
[C---:B----4-:R-:W-:Y:S08]  /*2d5a0*/  HMMA.1688.F32.TF32 R232, R236.reuse, R132, R248 ;  /* 0x00000084ece8723c */ /* 0x050ff000000810f8 */
[----:B------:R-:W-:Y:S08]  /*2d5b0*/  HMMA.1688.F32.TF32 R236, R236, R136, R20 ;  /* 0x00000088ecec723c */ /* 0x000ff00000081014 */
[C---:B------:R-:W-:Y:S08]  /*2d5c0*/  HMMA.1688.F32.TF32 R20, R4.reuse, R128, R28 ;  /* 0x000000800414723c */ /* 0x040ff0000008101c */
[----:B------:R-:W-:Y:S01]  /*2d5d0*/  HMMA.1688.F32.TF32 R4, R4, R136, R24 ;  /* 0x000000880404723c */ /* 0x000fe20000081018 */
[----:B------:R-:W-:Y:S11]  /*2d5e0*/  IMAD.MOV.U32 R248, RZ, RZ, R2 ;  /* 0x000000fffff87224 */ /* 0x000ff600078e0002 */
[----:B------:R-:W-:Y:S03]  /*2d5f0*/  @!UPT UIADD3 URZ, URZ, URZ, URZ ;  /* 0x0000003f3f3ff290 */ /* 0x000fe6000fffe03f */
[----:B------:R1:W-:Y:S04]  /*2d600*/  STL.64 [R1+0x50], R20 ;  /* 0x0000501401007387 */ /* 0x0003e80000100a00 */
[----:B------:R2:W-:Y:S01]  /*2d610*/  STL.64 [R1+0x58], R22 ;  /* 0x0000581601007387 */ /* 0x0005e20000100a00 */
[----:B------:R-:W-:-:S03]  /*2d620*/  IMAD.MOV.U32 R249, RZ, RZ, R3 ;  /* 0x000000fffff97224 */ /* 0x000fc600078e0003 */
[----:B------:R3:W-:Y:S04]  /*2d630*/  STL.64 [R1+0x40], R16 ;  /* 0x0000401001007387 */ /* 0x0007e80000100a00 */
[----:B------:R-:W4:Y:S04]  /*2d640*/  LDL.LU R2, [R1+0x158c] ;  /* 0x00158c0001027983 */ /* 0x000f280000300800 */
[----:B------:R-:W-:Y:S04]  /*2d650*/  STL.64 [R1+0x20], R4 ;  /* 0x0000200401007387 */ /* 0x000fe80000100a00 */
[----:B------:R-:W-:Y:S04]  /*2d660*/  STL.64 [R1+0x28], R6 ;  /* 0x0000280601007387 */ /* 0x000fe80000100a00 */
[----:B------:R-:W2:Y:S04]  /*2d670*/  LDL.LU R3, [R1+0x1588] ;  /* 0x0015880001037983 */ /* 0x000ea80000300800 */
[----:B------:R-:W3:Y:S04]  /*2d680*/  LDL.LU R250, [R1+0x88] ;  /* 0x0000880001fa7983 */ /* 0x000ee80000300800 */
[----:B------:R-:W3:Y:S04]  /*2d690*/  LDL.LU R251, [R1+0x8c] ;  /* 0x00008c0001fb7983 */ /* 0x000ee80000300800 */
[----:B------:R-:W3:Y:S04]  /*2d6a0*/  LDL.LU R32, [R1+0x120] ;  /* 0x0001200001207983 */ /* 0x000ee80000300800 */
[----:B------:R-:W3:Y:S01]  /*2d6b0*/  LDL.LU R33, [R1+0x124] ;  /* 0x0001240001217983 */ /* 0x000ee20000300800 */
[----:B------:R-:W-:-:S02]  /*2d6c0*/  IMAD.MOV.U32 R57, RZ, RZ, R18 ;  /* 0x000000ffff397224 */ /* 0x000fc400078e0012 */
[----:B----4-:R-:W-:Y:S02]  /*2d6d0*/  IMAD.MOV.U32 R34, RZ, RZ, R2 ;  /* 0x000000ffff227224 */ /* 0x010fe400078e0002 */
[----:B------:R-:W4:Y:S01]  /*2d6e0*/  LDL.LU R2, [R1+0x1584] ;  /* 0x0015840001027983 */ /* 0x000f220000300800 */
[----:B--2---:R-:W-:-:S03]  /*2d6f0*/  IMAD.MOV.U32 R35, RZ, RZ, R3 ;  /* 0x000000ffff237224 */ /* 0x004fc600078e0003 */
[----:B------:R-:W2:Y:S04]  /*2d700*/  LDL.LU R3, [R1+0x1580] ;  /* 0x0015800001037983 */ /* 0x000ea80000300800 */
[----:B-1----:R-:W2:Y:S04]  /*2d710*/  LDL.LU R20, [R1+0x300] ;  /* 0x0003000001147983 */ /* 0x002ea80000300800 */
[----:B------:R-:W2:Y:S04]  /*2d720*/  LDL.LU R21, [R1+0x304] ;  /* 0x0003040001157983 */ /* 0x000ea80000300800 */
[----:B------:R-:W2:Y:S01]  /*2d730*/  LDL.LU R22, [R1+0x308] ;  /* 0x0003080001167983 */ /* 0x000ea20000300800 */
[----:B------:R-:W-:-:S03]  /*2d740*/  MOV R56, R19 ;  /* 0x0000001300387202 */ /* 0x000fc60000000f00 */
[----:B------:R-:W2:Y:S01]  /*2d750*/  LDL.LU R23, [R1+0x30c] ;  /* 0x00030c0001177983 */ /* 0x000ea20000300800 */
[-C--:B------:R-:W-:Y:S03]  /*2d760*/  HMMA.1688.F32.TF32 R164, R176, R124.reuse, R60 ;  /* 0x0000007cb0a4723c */ /* 0x080fe6000008103c */
[----:B---3--:R-:W3:Y:S04]  /*2d770*/  LDL.LU R16, [R1+0x310] ;  /* 0x0003100001107983 */ /* 0x008ee80000300800 */
[----:B------:R-:W3:Y:S04]  /*2d780*/  LDL.LU R17, [R1+0x314] ;  /* 0x0003140001117983 */ /* 0x000ee80000300800 */
[----:B------:R-:W3:Y:S01]  /*2d790*/  LDL.LU R18, [R1+0x318] ;  /* 0x0003180001127983 */ /* 0x000ee20000300800 */
[C---:B------:R-:W-:Y:S03]  /*2d7a0*/  HMMA.1688.F32.TF32 R144, R156.reuse, R124, R144 ;  /* 0x0000007c9c90723c */ /* 0x040fe60000081090 */
[----:B------:R-:W3:Y:S04]  /*2d7b0*/  LDL.LU R19, [R1+0x31c] ;  /* 0x00031c0001137983 */ /* 0x000ee80000300800 */
[----:B------:R-:W3:Y:S01]  /*2d7c0*/  LDL.LU R60, [R1+0x1b0] ;  /* 0x0001b000013c7983 */ /* 0x000ee20000300800 */
[C---:B------:R-:W-:Y:S03]  /*2d7d0*/  HMMA.1688.F32.TF32 R148, R156.reuse, R128, R148 ;  /* 0x000000809c94723c */ /* 0x040fe60000081094 */
[----:B------:R-:W3:Y:S04]  /*2d7e0*/  LDL.LU R61, [R1+0x1b4] ;  /* 0x0001b400013d7983 */ /* 0x000ee80000300800 */
[----:B------:R-:W3:Y:S01]  /*2d7f0*/  LDL.LU R62, [R1+0x1b8] ;  /* 0x0001b800013e7983 */ /* 0x000ee20000300800 */
[C---:B------:R-:W-:Y:S03]  /*2d800*/  HMMA.1688.F32.TF32 R152, R156.reuse, R132, R152 ;  /* 0x000000849c98723c */ /* 0x040fe60000081098 */
[----:B------:R-:W3:Y:S05]  /*2d810*/  LDL.LU R63, [R1+0x1bc] ;  /* 0x0001bc00013f7983 */ /* 0x000eea0000300800 */
[----:B------:R-:W-:Y:S01]  /*2d820*/  HMMA.1688.F32.TF32 R156, R156, R136, R64 ;  /* 0x000000889c9c723c */ /* 0x000fe20000081040 */
        /* <DEDUP_REMOVED lines=19> */
[C---:B------:R-:W-:Y:S08]  /*2d960*/  HMMA.1688.F32.TF32 R172, R176.reuse, R132, R172 ;  /* 0x00000084b0ac723c */ /* 0x040ff000000810ac */
[----:B------:R-:W-:Y:S01]  /*2d970*/  HMMA.1688.F32.TF32 R176, R176, R136, R240 ;  /* 0x00000088b0b0723c */ /* 0x000fe200000810f0 */
[----:B------:R-:W3:Y:S04]  /*2d980*/  LDL.LU R240, [R1+0x330] ;  /* 0x0003300001f07983 */ /* 0x000ee80000300800 */
[----:B------:R-:W3:Y:S03]  /*2d990*/  LDL.LU R241, [R1+0x334] ;  /* 0x0003340001f17983 */ /* 0x000ee60000300800 */
[C---:B------:R-:W-:Y:S01]  /*2d9a0*/  HMMA.1688.F32.TF32 R80, R196.reuse, R48, R80 ;  /* 0x00000030c450723c */ /* 0x040fe20000081050 */
[----:B------:R-:W3:Y:S04]  /*2d9b0*/  LDL.LU R242, [R1+0x338] ;  /* 0x0003380001f27983 */ /* 0x000ee80000300800 */
[----:B------:R-:W3:Y:S03]  /*2d9c0*/  LDL.LU R243, [R1+0x33c] ;  /* 0x00033c0001f37983 */ /* 0x000ee60000300800 */
[C---:B------:R-:W-:Y:S08]  /*2d9d0*/  HMMA.1688.F32.TF32 R180, R196.reuse, R120, R180 ;  /* 0x00000078c4b4723c */ /* 0x040ff000000810b4 */
[C---:B------:R-:W-:Y:S08]  /*2d9e0*/  HMMA.1688.F32.TF32 R184, R196.reuse, R124, R184 ;  /* 0x0000007cc4b8723c */ /* 0x040ff000000810b8 */
[C---:B------:R-:W-:Y:S08]  /*2d9f0*/  HMMA.1688.F32.TF32 R188, R196.reuse, R128, R188 ;  /* 0x00000080c4bc723c */ /* 0x040ff000000810bc */
[C---:B------:R-:W-:Y:S08]  /*2da00*/  HMMA.1688.F32.TF32 R192, R196.reuse, R132, R192 ;  /* 0x00000084c4c0723c */ /* 0x040ff000000810c0 */
[----:B------:R-:W-:Y:S01]  /*2da10*/  HMMA.1688.F32.TF32 R196, R196, R136, R40 ;  /* 0x00000088c4c4723c */ /* 0x000fe20000081028 */
[----:B------:R-:W3:Y:S04]  /*2da20*/  LDL.LU R40, [R1+0x320] ;  /* 0x0003200001287983 */ /* 0x000ee80000300800 */
[----:B------:R-:W3:Y:S04]  /*2da30*/  LDL.LU R41, [R1+0x324] ;  /* 0x0003240001297983 */ /* 0x000ee80000300800 */
[----:B------:R-:W3:Y:S04]  /*2da40*/  LDL.LU R42, [R1+0x328] ;  /* 0x00032800012a7983 */ /* 0x000ee80000300800 */
[----:B------:R-:W3:Y:S04]  /*2da50*/  LDL.LU R43, [R1+0x32c] ;  /* 0x00032c00012b7983 */ /* 0x000ee80000300800 */
[----:B------:R-:W3:Y:S04]  /*2da60*/  LDL.LU R28, [R1+0x180] ;  /* 0x00018000011c7983 */ /* 0x000ee80000300800 */
[----:B------:R-:W3:Y:S01]  /*2da70*/  LDL.LU R29, [R1+0x184] ;  /* 0x00018400011d7983 */ /* 0x000ee20000300800 */
[----:B----4-:R-:W-:-:S02]  /*2da80*/  IMAD.MOV.U32 R31, RZ, RZ, R2 ;  /* 0x000000ffff1f7224 */ /* 0x010fc400078e0002 */
[----:B--2---:R-:W-:Y:S02]  /*2da90*/  IMAD.MOV.U32 R30, RZ, RZ, R3 ;  /* 0x000000ffff1e7224 */ /* 0x004fe400078e0003 */
[----:B------:R-:W2:Y:S04]  /*2daa0*/  LDL.LU R3, [R1+0x157c] ;  /* 0x00157c0001037983 */ /* 0x000ea80000300800 */
[----:B------:R-:W4:Y:S04]  /*2dab0*/  LDL.LU R2, [R1+0x1578] ;  /* 0x0015780001027983 */ /* 0x000f280000300800 */
[----:B------:R-:W4:Y:S04]  /*2dac0*/  LDL.LU R244, [R1+0x2e0] ;  /* 0x0002e00001f47983 */ /* 0x000f280000300800 */
[----:B------:R-:W4:Y:S04]  /*2dad0*/  LDL.LU R245, [R1+0x2e4] ;  /* 0x0002e40001f57983 */ /* 0x000f280000300800 */
[----:B------:R-:W4:Y:S04]  /*2dae0*/  LDL.LU R246, [R1+0x2e8] ;  /* 0x0002e80001f67983 */ /* 0x000f280000300800 */
[----:B------:R-:W4:Y:S04]  /*2daf0*/  LDL.LU R247, [R1+0x2ec] ;  /* 0x0002ec0001f77983 */ /* 0x000f280000300800 */
[----:B------:R-:W4:Y:S04]  /*2db00*/  LDL.LU R24, [R1+0x260] ;  /* 0x0002600001187983 */ /* 0x000f280000300800 */
[----:B------:R-:W4:Y:S01]  /*2db10*/  LDL.LU R25, [R1+0x264] ;  /* 0x0002640001197983 */ /* 0x000f220000300800 */
[C---:B---3--:R-:W-:Y:S08]  /*2db20*/  HMMA.1688.F32.TF32 R16, R12.reuse, R128, R16 ;  /* 0x000000800c10723c */ /* 0x048ff00000081010 */
[-C--:B------:R-:W-:Y:S08]  /*2db30*/  HMMA.1688.F32.TF32 R20, R12, R132.reuse, R20 ;  /* 0x000000840c14723c */ /* 0x080ff00000081014 */
[C---:B------:R-:W-:Y:S08]  /*2db40*/  HMMA.1688.F32.TF32 R64, R8.reuse, R132, R64 ;  /* 0x000000840840723c */ /* 0x040ff00000081040 */
[C---:B------:R-:W-:Y:S08]  /*2db50*/  HMMA.1688.F32.TF32 R44, R8.reuse, R124, R44 ;  /* 0x0000007c082c723c */ /* 0x040ff0000008102c */
[C---:B------:R-:W-:Y:S08]  /*2db60*/  HMMA.1688.F32.TF32 R72, R8.reuse, R120, R72 ;  /* 0x000000780848723c */ /* 0x040ff00000081048 */
[C---:B------:R-:W-:Y:S08]  /*2db70*/  HMMA.1688.F32.TF32 R68, R8.reuse, R128, R68 ;  /* 0x000000800844723c */ /* 0x040ff00000081044 */
[----:B------:R-:W-:Y:S08]  /*2db80*/  HMMA.1688.F32.TF32 R8, R8, R136, R60 ;  /* 0x000000880808723c */ /* 0x000ff0000008103c */
[C---:B------:R-:W-:Y:S08]  /*2db90*/  HMMA.1688.F32.TF32 R240, R12.reuse, R120, R240 ;  /* 0x000000780cf0723c */ /* 0x040ff000000810f0 */
[----:B------:R-:W-:Y:S01]  /*2dba0*/  HMMA.1688.F32.TF32 R40, R12, R124, R40 ;  /* 0x0000007c0c28723c */ /* 0x000fe20000081028 */
[----:B--2---:R-:W-:Y:S01]  /*2dbb0*/  IMAD.MOV.U32 R27, RZ, RZ, R3 ;  /* 0x000000ffff1b7224 */ /* 0x004fe200078e0003 */
[----:B----4-:R-:W-:-:S02]  /*2dbc0*/  MOV R26, R2 ;  /* 0x00000002001a7202 */ /* 0x010fc40000000f00 */
[----:B------:R-:W2:Y:S04]  /*2dbd0*/  LDL.LU R2, [R1+0x1574] ;  /* 0x0015740001027983 */ /* 0x000ea80000300800 */
[----:B------:R-:W3:Y:S04]  /*2dbe0*/  LDL.LU R3, [R1+0x1570] ;  /* 0x0015700001037983 */ /* 0x000ee80000300800 */
[----:B------:R-:W4:Y:S04]  /*2dbf0*/  LDL.LU R36, [R1+0xe0] ;  /* 0x0000e00001247983 */ /* 0x000f280000300800 */
[----:B------:R-:W4:Y:S04]  /*2dc00*/  LDL.LU R37, [R1+0xe4] ;  /* 0x0000e40001257983 */ /* 0x000f280000300800 */
[----:B------:R-:W4:Y:S04]  /*2dc10*/  LDL.LU R38, [R1+0xe8] ;  /* 0x0000e80001267983 */ /* 0x000f280000300800 */
[----:B------:R-:W4:Y:S04]  /*2dc20*/  LDL.LU R39, [R1+0xec] ;  /* 0x0000ec0001277983 */ /* 0x000f280000300800 */
[----:B------:R-:W-:Y:S04]  /*2dc30*/  STL.64 [R1+0x1f0], R72 ;  /* 0x0001f04801007387 */ /* 0x000fe80000100a00 */
[----:B------:R1:W-:Y:S04]  /*2dc40*/  STL.64 [R1+0x1f8], R74 ;  /* 0x0001f84a01007387 */ /* 0x0003e80000100a00 */
[----:B-1----:R-:W4:Y:S04]  /*2dc50*/  LDL.LU.64 R74, [R1+0x1568] ;  /* 0x00156800014a7983 */ /* 0x002f280000300a00 */
[----:B------:R-:W4:Y:S04]  /*2dc60*/  LDL.LU.64 R72, [R1+0x1560] ;  /* 0x0015600001487983 */ /* 0x000f280000300a00 */
[----:B------:R-:W-:Y:S04]  /*2dc70*/  STL.64 [R1+0x1e0], R44 ;  /* 0x0001e02c01007387 */ /* 0x000fe80000100a00 */
[----:B------:R1:W-:Y:S04]  /*2dc80*/  STL.64 [R1+0x1e8], R46 ;  /* 0x0001e82e01007387 */ /* 0x0003e80000100a00 */
[----:B-1----:R-:W4:Y:S04]  /*2dc90*/  LDL.LU.64 R46, [R1+0x1558] ;  /* 0x00155800012e7983 */ /* 0x002f280000300a00 */
[----:B------:R-:W-:Y:S04]  /*2dca0*/  STL.64 [R1+0x1d0], R68 ;  /* 0x0001d04401007387 */ /* 0x000fe80000100a00 */
[----:B------:R1:W-:Y:S04]  /*2dcb0*/  STL.64 [R1+0x1d8], R70 ;  /* 0x0001d84601007387 */ /* 0x0003e80000100a00 */
[----:B-1----:R-:W4:Y:S04]  /*2dcc0*/  LDL.LU.64 R70, [R1+0x1550] ;  /* 0x0015500001467983 */ /* 0x002f280000300a00 */
[----:B------:R-:W4:Y:S04]  /*2dcd0*/  LDL.LU.64 R68, [R1+0x1548] ;  /* 0x0015480001447983 */ /* 0x000f280000300a00 */
[----:B------:R-:W-:Y:S04]  /*2dce0*/  STL.64 [R1+0x1c0], R64 ;  /* 0x0001c04001007387 */ /* 0x000fe80000100a00 */
[----:B------:R1:W-:Y:S04]  /*2dcf0*/  STL.64 [R1+0x1c8], R66 ;  /* 0x0001c84201007387 */ /* 0x0003e80000100a00 */
[----:B-1----:R-:W4:Y:S04]  /*2dd00*/  LDL.LU.64 R66, [R1+0x1540] ;  /* 0x0015400001427983 */ /* 0x002f280000300a00 */
[----:B------:R-:W4:Y:S04]  /*2dd10*/  LDL.LU.64 R64, [R1+0x1538] ;  /* 0x0015380001407983 */ /* 0x000f280000300a00 */
[----:B------:R-:W4:Y:S04]  /*2dd20*/  LDL.LU.64 R62, [R1+0x1530] ;  /* 0x00153000013e7983 */ /* 0x000f280000300a00 */
[----:B------:R-:W4:Y:S04]  /*2dd30*/  LDL.LU.64 R60, [R1+0x1528] ;  /* 0x00152800013c7983 */ /* 0x000f280000300a00 */
[----:B------:R1:W-:Y:S04]  /*2dd40*/  STL.64 [R1+0x1b0], R8 ;  /* 0x0001b00801007387 */ /* 0x0003e80000100a00 */
[----:B------:R1:W-:Y:S04]  /*2dd50*/  STL.64 [R1+0x1b8], R10 ;  /* 0x0001b80a01007387 */ /* 0x0003e80000100a00 */
[----:B-1----:R-:W4:Y:S04]  /*2dd60*/  LDL.LU R8, [R1+0x2c0] ;  /* 0x0002c00001087983 */ /* 0x002f280000300800 */
        /* <DEDUP_REMOVED lines=18> */
[----:B--2---:R-:W-:Y:S04]  /*2de90*/  LDS R4, [R2+0xa000] ;  /* 0x00a0000002047984 */ /* 0x004fe80000000800 */
[----:B------:R-:W-:Y:S04]  /*2dea0*/  LDS R6, [R2+0xb000] ;  /* 0x00b0000002067984 */ /* 0x000fe80000000800 */
[----:B---3--:R-:W-:Y:S04]  /*2deb0*/  LDS R5, [R3+0xa000] ;  /* 0x00a0000003057984 */ /* 0x008fe80000000800 */
[----:B------:R-:W1:Y:S01]  /*2dec0*/  LDS R7, [R3+0xb000] ;  /* 0x00b0000003077984 */ /* 0x000e620000000800 */
[----:B----4-:R-:W-:Y:S11]  /*2ded0*/  HMMA.1688.F32.TF32 R8, R12, R136, R8 ;  /* 0x000000880c08723c */ /* 0x010ff60000081008 */
[----:B------:R-:W-:Y:S11]  /*2dee0*/  @!UPT UIADD3 URZ, URZ, URZ, URZ ;  /* 0x0000003f3f3ff290 */ /* 0x000ff6000fffe03f */
[----:B------:R-:W-:Y:S01]  /*2def0*/  @!UPT UIADD3 URZ, URZ, URZ, URZ ;  /* 0x0000003f3f3ff290 */ /* 0x000fe2000fffe03f */
[----:B------:R-:W-:Y:S04]  /*2df00*/  STL.64 [R1+0x2c0], R8 ;  /* 0x0002c00801007387 */ /* 0x000fe80000100a00 */
[----:B------:R-:W-:Y:S01]  /*2df10*/  STL.64 [R1+0x2c8], R10 ;  /* 0x0002c80a01007387 */ /* 0x000fe20000100a00 */
[C---:B-1----:R-:W-:Y:S03]  /*2df20*/  HMMA.1688.F32.TF32 R88, R4.reuse, R54, R88 ;  /* 0x000000360458723c */ /* 0x042fe60000081058 */
[----:B------:R-:W-:Y:S04]  /*2df30*/  LDS R8, [R2+0xa080] ;  /* 0x00a0800002087984 */ /* 0x000fe80000000800 */
[----:B------:R-:W-:Y:S01]  /*2df40*/  LDS R10, [R2+0xb080] ;  /* 0x00b08000020a7984 */ /* 0x000fe20000000800 */
[C---:B------:R-:W-:Y:S03]  /*2df50*/  HMMA.1688.F32.TF32 R104, R4.reuse, R58, R104 ;  /* 0x0000003a0468723c */ /* 0x040fe60000081068 */
[----:B------:R-:W-:Y:S04]  /*2df60*/  LDS R9, [R3+0xa080] ;  /* 0x00a0800003097984 */ /* 0x000fe80000000800 */
[----:B------:R-:W1:Y:S01]  /*2df70*/  LDS R11, [R3+0xb080] ;  /* 0x00b08000030b7984 */ /* 0x000e620000000800 */
[----:B------:R-:W-:Y:S01]  /*2df80*/  HMMA.1688.F32.TF32 R244, R4, R18, R244 ;  /* 0x0000001204f4723c */ /* 0x000fe200000810f4 */
[----:B------:R-:W-:-:S07]  /*2df90*/  IMAD.MOV.U32 R14, RZ, RZ, R17 ;  /* 0x000000ffff0e7224 */ /* 0x000fce00078e0011 */
[C---:B------:R-:W-:Y:S01]  /*2dfa0*/  HMMA.1688.F32.TF32 R24, R4.reuse, R22, R24 ;  /* 0x000000160418723c */ /* 0x040fe20000081018 */
[----:B------:R-:W-:Y:S11]  /*2dfb0*/  IMAD.MOV.U32 R15, RZ, RZ, R16 ;  /* 0x000000ffff0f7224 */ /* 0x000ff600078e0010 */
[----:B------:R-:W-:Y:S04]  /*2dfc0*/  @!UPT UIADD3 URZ, URZ, URZ, URZ ;  /* 0x0000003f3f3ff290 */ /* 0x000fe8000fffe03f */
[----:B------:R-:W-:Y:S02]  /*2dfd0*/  IMAD.MOV.U32 R17, RZ, RZ, R246 ;  /* 0x000000ffff117224 */ /* 0x000fe400078e00f6 */
[----:B------:R-:W-:Y:S02]  /*2dfe0*/  IMAD.MOV.U32 R12, RZ, RZ, R21 ;  /* 0x000000ffff0c7224 */ /* 0x000fe400078e0015 */
[----:B------:R-:W-:Y:S01]  /*2dff0*/  IMAD.MOV.U32 R13, RZ, RZ, R20 ;  /* 0x000000ffff0d7224 */ /* 0x000fe200078e0014 */
[----:B------:R-:W-:Y:S01]  /*2e000*/  MOV R20, R245 ;  /* 0x000000f500147202 */ /* 0x000fe20000000f00 */
[----:B------:R-:W-:Y:S02]  /*2e010*/  IMAD.MOV.U32 R16, RZ, RZ, R247 ;  /* 0x000000ffff107224 */ /* 0x000fe400078e00f7 */
[----:B------:R-:W-:Y:S01]  /*2e020*/  IMAD.MOV.U32 R21, RZ, RZ, R244 ;  /* 0x000000ffff157224 */ /* 0x000fe200078e00f4 */
[----:B------:R-:W2:Y:S04]  /*2e030*/  LDL.LU.64 R246, [R1+0x14e8] ;  /* 0x0014e80001f67983 */ /* 0x000ea80000300a00 */
[----:B------:R-:W2:Y:S04]  /*2e040*/  LDL.LU.64 R244, [R1+0x14e0] ;  /* 0x0014e00001f47983 */ /* 0x000ea80000300a00 */
[----:B------:R-:W-:Y:S04]  /*2e050*/  STL.64 [R1+0x400], R24 ;  /* 0x0004001801007387 */ /* 0x000fe80000100a00 */
[----:B------:R3:W-:Y:S04]  /*2e060*/  STL.64 [R1+0x408], R26 ;  /* 0x0004081a01007387 */ /* 0x0007e80000100a00 */
[----:B---3--:R-:W3:Y:S04]  /*2e070*/  LDL.LU.64 R26, [R1+0x14d8] ;  /* 0x0014d800011a7983 */ /* 0x008ee80000300a00 */
[----:B------:R-:W4:Y:S01]  /*2e080*/  LDL.LU.64 R24, [R1+0x14d0] ;  /* 0x0014d00001187983 */ /* 0x000f220000300a00 */
[C---:B---3--:R-:W-:Y:S11]  /*2e090*/  HMMA.1688.F32.TF32 R28, R4.reuse, R26, R28 ;  /* 0x0000001a041c723c */ /* 0x048ff6000008101c */
[----:B------:R-:W-:Y:S11]  /*2e0a0*/  @!UPT UIADD3 URZ, URZ, URZ, URZ ;  /* 0x0000003f3f3ff290 */ /* 0x000ff6000fffe03f */
[----:B------:R-:W-:Y:S01]  /*2e0b0*/  @!UPT UIADD3 URZ, URZ, URZ, URZ ;  /* 0x0000003f3f3ff290 */ /* 0x000fe2000fffe03f */
[----:B------:R-:W-:Y:S04]  /*2e0c0*/  STL.64 [R1+0x470], R28 ;  /* 0x0004701c01007387 */ /* 0x000fe80000100a00 */
[----:B------:R3:W-:Y:S04]  /*2e0d0*/  STL.64 [R1+0x478], R30 ;  /* 0x0004781e01007387 */ /* 0x0007e80000100a00 */
[----:B---3--:R-:W3:Y:S04]  /*2e0e0*/  LDL.LU.64 R30, [R1+0x14c8] ;  /* 0x0014c800011e7983 */ /* 0x008ee80000300a00 */
[----:B------:R-:W2:Y:S01]  /*2e0f0*/  LDL.LU.64 R28, [R1+0x14c0] ;  /* 0x0014c000011c7983 */ /* 0x000ea20000300a00 */
        /* <DEDUP_REMOVED lines=12> */
[----:B---3--:R-:W3:Y:S01]  /*2e1c0*/  LDL.LU.64 R38, [R1+0x14a8] ;  /* 0x0014a80001267983 */ /* 0x008ee20000300a00 */
[C---:B------:R-:W-:Y:S08]  /*2e1d0*/  HMMA.1688.F32.TF32 R12, R4.reuse, R42, R12 ;  /* 0x0000002a040c723c */ /* 0x040ff0000008100c */
[C---:B------:R-:W-:Y:S08]  /*2e1e0*/  HMMA.1688.F32.TF32 R140, R4.reuse, R122, R140 ;  /* 0x0000007a048c723c */ /* 0x040ff0000008108c */
[C---:B---3--:R-:W-:Y:S11]  /*2e1f0*/  HMMA.1688.F32.TF32 R248, R4.reuse, R38, R248 ;  /* 0x0000002604f8723c */ /* 0x048ff600000810f8 */
[----:B------:R-:W-:Y:S11]  /*2e200*/  @!UPT UIADD3 URZ, URZ, URZ, URZ ;  /* 0x0000003f3f3ff290 */ /* 0x000ff6000fffe03f */
[----:B------:R-:W-:Y:S01]  /*2e210*/  @!UPT UIADD3 URZ, URZ, URZ, URZ ;  /* 0x0000003f3f3ff290 */ /* 0x000fe2000fffe03f */
[----:B------:R-:W-:Y:S04]  /*2e220*/  STL.64 [R1+0x650], R248 ;  /* 0x000650f801007387 */ /* 0x000fe80000100a00 */
[----:B------:R3:W-:Y:S04]  /*2e230*/  STL.64 [R1+0x658], R250 ;  /* 0x000658fa01007387 */ /* 0x0007e80000100a00 */
[----:B---3--:R-:W3:Y:S04]  /*2e240*/  LDL.LU.64 R250, [R1+0x14a0] ;  /* 0x0014a00001fa7983 */ /* 0x008ee80000300a00 */
[----:B------:R-:W3:Y:S04]  /*2e250*/  LDL.LU.64 R248, [R1+0x1498] ;  /* 0x0014980001f87983 */ /* 0x000ee80000300a00 */
[----:B------:R-:W-:Y:S04]  /*2e260*/  STL.64 [R1+0x6e0], R12 ;  /* 0x0006e00c01007387 */ /* 0x000fe80000100a00 */
[----:B------:R1:W-:Y:S02]  /*2e270*/  STL.64 [R1+0x6e8], R14 ;  /* 0x0006e80e01007387 */ /* 0x0003e40000100a00 */
[C---:B-1----:R-:W-:Y:S02]  /*2e280*/  HMMA.1688.F32.TF32 R12, R4.reuse, R46, R240 ;  /* 0x0000002e040c723c */ /* 0x042fe400000810f0 */
[----:B------:R-:W3:Y:S11]  /*2e290*/  LDL.LU R240, [R1+0x100] ;  /* 0x0001000001f07983 */ /* 0x000ef60000300800 */
[----:B------:R-:W-:Y:S10]  /*2e2a0*/  @!UPT UIADD3 URZ, URZ, URZ, URZ ;  /* 0x0000003f3f3ff290 */ /* 0x000ff4000fffe03f */
        /* <DEDUP_REMOVED lines=9> */
[----:B------:R-:W-:Y:S04]  /*2e340*/  STL.64 [R1+0x7a8], R14 ;  /* 0x0007a80e01007387 */ /* 0x000fe80000100a00 */
[----:B------:R-:W3:Y:S04]  /*2e350*/  LDL.LU R73, [R1+0x134] ;  /* 0x0001340001497983 */ /* 0x000ee80000300800 */
[----:B------:R-:W3:Y:S04]  /*2e360*/  LDL.LU R74, [R1+0x138] ;  /* 0x00013800014a7983 */ /* 0x000ee80000300800 */
        /* <DEDUP_REMOVED lines=11> */
[----:B--2---:R-:W2:Y:S04]  /*2e420*/  LDL.LU R106, [R1+0x258] ;  /* 0x00025800016a7983 */ /* 0x004ea80000300800 */
[----:B------:R-:W2:Y:S04]  /*2e430*/  LDL.LU R107, [R1+0x25c] ;  /* 0x00025c00016b7983 */ /* 0x000ea80000300800 */
[----:B------:R1:W-:Y:S04]  /*2e440*/  STL.64 [R1+0x8f0], R140 ;  /* 0x0008f08c01007387 */ /* 0x0003e80000100a00 */
[----:B------:R4:W-:Y:S04]  /*2e450*/  STL.64 [R1+0x8f8], R142 ;  /* 0x0008f88e01007387 */ /* 0x0009e80000100a00 */
[----:B-1----:R-:W2:Y:S04]  /*2e460*/  LDL.LU R140, [R1+0x2d0] ;  /* 0x0002d000018c7983 */ /* 0x002ea80000300800 */
[----:B------:R-:W2:Y:S04]  /*2e470*/  LDL.LU R141, [R1+0x2d4] ;  /* 0x0002d400018d7983 */ /* 0x000ea80000300800 */
[----:B----4-:R-:W4:Y:S04]  /*2e480*/  LDL.LU R142, [R1+0x2d8] ;  /* 0x0002d800018e7983 */ /* 0x010f280000300800 */
[----:B------:R-:W4:Y:S01]  /*2e490*/  LDL.LU R143, [R1+0x2dc] ;  /* 0x0002dc00018f7983 */ /* 0x000f220000300800 */
[C---:B------:R-:W-:Y:S11]  /*2e4a0*/  HMMA.1688.F32.TF32 R144, R4.reuse, R126, R144 ;  /* 0x0000007e0490723c */ /* 0x040ff60000081090 */
[----:B------:R-:W-:Y:S11]  /*2e4b0*/  @!UPT UIADD3 URZ, URZ, URZ, URZ ;  /* 0x0000003f3f3ff290 */ /* 0x000ff6000fffe03f */
[----:B------:R-:W-:Y:S01]  /*2e4c0*/  @!UPT UIADD3 URZ, URZ, URZ, URZ ;  /* 0x0000003f3f3ff290 */ /* 0x000fe2000fffe03f */
[----:B------:R-:W-:Y:S04]  /*2e4d0*/  STL.64 [R1+0x8e0], R144 ;  /* 0x0008e09001007387 */ /* 0x000fe80000100a00 */
[----:B------:R1:W-:Y:S02]  /*2e4e0*/  STL.64 [R1+0x8e8], R146 ;  /* 0x0008e89201007387 */ /* 0x0003e40000100a00 */
[C---:B-1----:R-:W-:Y:S08]  /*2e4f0*/  HMMA.1688.F32.TF32 R144, R4.reuse, R130, R148 ;  /* 0x000000820490723c */ /* 0x042ff00000081094 */
[C---:B------:R-:W-:Y:S11]  /*2e500*/  HMMA.1688.F32.TF32 R148, R4.reuse, R134, R152 ;  /* 0x000000860494723c */ /* 0x040ff60000081098 */
[----:B------:R-:W-:Y:S04]  /*2e510*/  @!UPT UIADD3 URZ, URZ, URZ, URZ ;  /* 0x0000003f3f3ff290 */ /* 0x000fe8000fffe03f */
[----:B------:R-:W-:Y:S04]  /*2e520*/  STL.64 [R1+0x8d0], R144 ;  /* 0x0008d09001007387 */ /* 0x000fe80000100a00 */
[----:B------:R1:W-:Y:S02]  /*2e530*/  STL.64 [R1+0x8d8], R146 ;  /* 0x0008d89201007387 */ /* 0x0003e40000100a00 */
[----:B-1----:R-:W-:Y:S02]  /*2e540*/  HMMA.1688.F32.TF32 R144, R4, R138, R156 ;  /* 0x0000008a0490723c */ /* 0x002fe4000008109c */
[----:B------:R-:W-:Y:S04]  /*2e550*/  STL.64 [R1+0x8c0], R148 ;  /* 0x0008c09401007387 */ /* 0x000fe80000100a00 */
[----:B------:R-:W-:Y:S01]  /*2e560*/  STL.64 [R1+0x8c8], R150 ;  /* 0x0008c89601007387 */ /* 0x000fe20000100a00 */
[----:B------:R-:W-:-:S02]  /*2e570*/  IMAD.MOV.U32 R12, RZ, RZ, R33 ;  /* 0x000000ffff0c7224 */ /* 0x000fc400078e0021 */
[----:B------:R-:W-:Y:S01]  /*2e580*/  IMAD.MOV.U32 R13, RZ, RZ, R32 ;  /* 0x000000ffff0d7224 */ /* 0x000fe200078e0020 */
[----:B------:R-:W-:Y:S01]  /*2e590*/  HMMA.1688.F32.TF32 R76, R8, R50, R76 ;  /* 0x00000032084c723c */ /* 0x000fe2000008104c */
[----:B------:R-:W-:Y:S01]  /*2e5a0*/  IMAD.MOV.U32 R14, RZ, RZ, R25 ;  /* 0x000000ffff0e7224 */ /* 0x000fe200078e0019 */
[----:B------:R-:W-:Y:S01]  /*2e5b0*/  LDS R4, [R2+0xa100] ;  /* 0x00a1000002047984 */ /* 0x000fe20000000800 */
[----:B------:R-:W-:-:S03]  /*2e5c0*/  IMAD.MOV.U32 R15, RZ, RZ, R24 ;  /* 0x000000ffff0f7224 */ /* 0x000fc600078e0018 */
[----:B------:R-:W-:Y:S04]  /*2e5d0*/  LDS R6, [R2+0xb100] ;  /* 0x00b1000002067984 */ /* 0x000fe80000000800 */
[----:B------:R-:W-:Y:S04]  /*2e5e0*/  LDS R5, [R3+0xa100] ;  /* 0x00a1000003057984 */ /* 0x000fe80000000800 */
[----:B------:R-:W-:Y:S04]  /*2e5f0*/  STL.64 [R1+0x8b0], R144 ;  /* 0x0008b09001007387 */ /* 0x000fe80000100a00 */
[----:B------:R-:W-:Y:S04]  /*2e600*/  STL.64 [R1+0x8b8], R146 ;  /* 0x0008b89201007387 */ /* 0x000fe80000100a00 */
[----:B------:R-:W1:Y:S01]  /*2e610*/  LDS R7, [R3+0xb100] ;  /* 0x00b1000003077984 */ /* 0x000e620000000800 */
[C---:B---3--:R-:W-:Y:S08]  /*2e620*/  HMMA.1688.F32.TF32 R88, R8.reuse, R26, R88 ;  /* 0x0000001a0858723c */ /* 0x048ff00000081058 */
[C---:B--2---:R-:W-:Y:S11]  /*2e630*/  HMMA.1688.F32.TF32 R104, R8.reuse, R22, R104 ;  /* 0x000000160868723c */ /* 0x044ff60000081068 */
[----:B------:R-:W-:Y:S05]  /*2e640*/  @!UPT UIADD3 URZ, URZ, URZ, URZ ;  /* 0x0000003f3f3ff290 */ /* 0x000fea000fffe03f */
[----:B------:R-:W-:Y:S01]  /*2e650*/  IMAD.MOV.U32 R32, RZ, RZ, R88 ;  /* 0x000000ffff207224 */ /* 0x000fe200078e0058 */
[C---:B----4-:R-:W-:Y:S01]  /*2e660*/  HMMA.1688.F32.TF32 R140, R8.reuse, R18, R140 ;  /* 0x00000012088c723c */ /* 0x050fe2000008108c */
[----:B------:R-:W-:Y:S11]  /*2e670*/  IMAD.MOV.U32 R33, RZ, RZ, R89 ;  /* 0x000000ffff217224 */ /* 0x000ff600078e0059 */
[----:B------:R-:W-:Y:S11]  /*2e680*/  @!UPT UIADD3 URZ, URZ, URZ, URZ ;  /* 0x0000003f3f3ff290 */ /* 0x000ff6000fffe03f */
[----:B------:R-:W-:Y:S04]  /*2e690*/  STL.64 [R1+0x270], R140 ;  /* 0x0002708c01007387 */ /* 0x000fe80000100a00 */
[----:B------:R-:W-:Y:S04]  /*2e6a0*/  STL.64 [R1+0x260], R104 ;  /* 0x0002606801007387 */ /* 0x000fe80000100a00 */
[----:B------:R-:W-:Y:S04]  /*2e6b0*/  STL.64 [R1+0x268], R106 ;  /* 0x0002686a01007387 */ /* 0x000fe80000100a00 */
[----:B------:R2:W-:Y:S02]  /*2e6c0*/  STL.64 [R1+0x258], R90 ;  /* 0x0002585a01007387 */ /* 0x0005e40000100a00 */
[C---:B--2---:R-:W-:Y:S08]  /*2e6d0*/  HMMA.1688.F32.TF32 R88, R8.reuse, R30, R72 ;  /* 0x0000001e0858723c */ /* 0x044ff00000081048 */
[C---:B------:R-:W-:Y:S01]  /*2e6e0*/  HMMA.1688.F32.TF32 R72, R8.reuse, R34, R240 ;  /* 0x000000220848723c */ /* 0x040fe200000810f0 */
[----:B------:R-:W-:Y:S04]  /*2e6f0*/  STL [R1+0x1420], R33 ;  /* 0x0014202101007387 */ /* 0x000fe80000100800 */
[----:B------:R-:W-:Y:S11]  /*2e700*/  STL [R1+0x141c], R32 ;  /* 0x00141c2001007387 */ /* 0x000ff60000100800 */
[----:B------:R-:W-:Y:S08]  /*2e710*/  @!UPT UIADD3 URZ, URZ, URZ, URZ ;  /* 0x0000003f3f3ff290 */ /* 0x000ff0000fffe03f */
[----:B------:R-:W-:Y:S01]  /*2e720*/  IMAD.MOV.U32 R41, RZ, RZ, R72 ;  /* 0x000000ffff297224 */ /* 0x000fe200078e0048 */
[----:B------:R-:W-:Y:S01]  /*2e730*/  MOV R36, R75 ;  /* 0x0000004b00247202 */ /* 0x000fe20000000f00 */
[----:B------:R-:W-:Y:S02]  /*2e740*/  IMAD.MOV.U32 R40, RZ, RZ, R73 ;  /* 0x000000ffff287224 */ /* 0x000fe400078e0049 */
[----:B------:R-:W-:Y:S02]  /*2e750*/  IMAD.MOV.U32 R37, RZ, RZ, R74 ;  /* 0x000000ffff257224 */ /* 0x000fe400078e004a */
[C---:B------:R-:W-:Y:S08]  /*2e760*/  HMMA.1688.F32.TF32 R72, R8.reuse, R38, R12 ;  /* 0x000000260848723c */ /* 0x040ff0000008100c */
[----:B------:R-:W-:Y:S01]  /*2e770*/  HMMA.1688.F32.TF32 R12, R8, R42, R248 ;  /* 0x0000002a080c723c */ /* 0x000fe200000810f8 */
[----:B------:R2:W-:Y:S04]  /*2e780*/  STL.64 [R1+0x360], R88 ;  /* 0x0003605801007387 */ /* 0x0005e80000100a00 */
[----:B------:R3:W-:Y:S04]  /*2e790*/  STL.64 [R1+0x368], R90 ;  /* 0x0003685a01007387 */ /* 0x0007e80000100a00 */
[----:B------:R-:W-:Y:S04]  /*2e7a0*/  STL [R1+0x1418], R36 ;  /* 0x0014182401007387 */ /* 0x000fe80000100800 */
[----:B------:R-:W-:Y:S04]  /*2e7b0*/  STL [R1+0x1414], R37 ;  /* 0x0014142501007387 */ /* 0x000fe80000100800 */
[----:B------:R-:W-:Y:S04]  /*2e7c0*/  STL [R1+0x1410], R40 ;  /* 0x0014102801007387 */ /* 0x000fe80000100800 */
[----:B------:R-:W-:Y:S04]  /*2e7d0*/  STL [R1+0x140c], R41 ;  /* 0x00140c2901007387 */ /* 0x000fe80000100800 */
[----:B------:R2:W-:Y:S04]  /*2e7e0*/  STL.64 [R1+0x4e0], R72 ;  /* 0x0004e04801007387 */ /* 0x0005e80000100a00 */
[----:B------:R1:W-:Y:S04]  /*2e7f0*/  STL.64 [R1+0x4e8], R74 ;  /* 0x0004e84a01007387 */ /* 0x0003e80000100a00 */
[----:B------:R-:W-:Y:S04]  /*2e800*/  STL.64 [R1+0x598], R14 ;  /* 0x0005980e01007387 */ /* 0x000fe80000100a00 */
[----:B------:R-:W4:Y:S04]  /*2e810*/  LDL.LU R240, [R1+0x110] ;  /* 0x0001100001f07983 */ /* 0x000f280000300800 */
[----:B------:R-:W4:Y:S01]  /*2e820*/  LDL.LU R241, [R1+0x114] ;  /* 0x0001140001f17983 */ /* 0x000f220000300800 */
[----:B------:R-:W-:-:S03]  /*2e830*/  MOV R25, R142 ;  /* 0x0000008e00197202 */ /* 0x000fc60000000f00 */
[----:B------:R-:W4:Y:S01]  /*2e840*/  LDL.LU R242, [R1+0x118] ;  /* 0x0001180001f27983 */ /* 0x000f220000300800 */
[----:B------:R-:W-:-:S03]  /*2e850*/  IMAD.MOV.U32 R24, RZ, RZ, R143 ;  /* 0x000000ffff187224 */ /* 0x000fc600078e008f */
[----:B------:R-:W4:Y:S04]  /*2e860*/  LDL.LU R243, [R1+0x11c] ;  /* 0x00011c0001f37983 */ /* 0x000f280000300800 */
[----:B------:R-:W4:Y:S04]  /*2e870*/  LDL.LU R140, [R1+0x390] ;  /* 0x00039000018c7983 */ /* 0x000f280000300800 */
[----:B------:R-:W4:Y:S04]  /*2e880*/  LDL.LU R141, [R1+0x394] ;  /* 0x00039400018d7983 */ /* 0x000f280000300800 */
[----:B------:R-:W4:Y:S04]  /*2e890*/  LDL.LU R142, [R1+0x398] ;  /* 0x00039800018e7983 */ /* 0x000f280000300800 */
[----:B------:R-:W4:Y:S04]  /*2e8a0*/  LDL.LU R143, [R1+0x39c] ;  /* 0x00039c00018f7983 */ /* 0x000f280000300800 */
[----:B--2---:R-:W2:Y:S04]  /*2e8b0*/  LDL.LU R88, [R1+0x220] ;  /* 0x0002200001587983 */ /* 0x004ea80000300800 */
[----:B------:R-:W2:Y:S04]  /*2e8c0*/  LDL.LU R89, [R1+0x224] ;  /* 0x0002240001597983 */ /* 0x000ea80000300800 */
[----:B---3--:R-:W2:Y:S04]  /*2e8d0*/  LDL.LU R90, [R1+0x228] ;  /* 0x00022800015a7983 */ /* 0x008ea80000300800 */
[----:B------:R-:W2:Y:S04]  /*2e8e0*/  LDL.LU R91, [R1+0x22c] ;  /* 0x00022c00015b7983 */ /* 0x000ea80000300800 */
[----:B------:R-:W3:Y:S04]  /*2e8f0*/  LDL.LU R104, [R1+0x2a0] ;  /* 0x0002a00001687983 */ /* 0x000ee80000300800 */
[----:B------:R-:W3:Y:S04]  /*2e900*/  LDL.LU R105, [R1+0x2a4] ;  /* 0x0002a40001697983 */ /* 0x000ee80000300800 */
[----:B------:R-:W3:Y:S04]  /*2e910*/  LDL.LU R106, [R1+0x2a8] ;  /* 0x0002a800016a7983 */ /* 0x000ee80000300800 */
[----:B------:R-:W3:Y:S04]  /*2e920*/  LDL.LU R107, [R1+0x2ac] ;  /* 0x0002ac00016b7983 */ /* 0x000ee80000300800 */
[----:B------:R-:W2:Y:S04]  /*2e930*/  LDL.LU R72, [R1+0x170] ;  /* 0x0001700001487983 */ /* 0x000ea80000300800 */
[----:B------:R-:W2:Y:S04]  /*2e940*/  LDL.LU R73, [R1+0x174] ;  /* 0x0001740001497983 */ /* 0x000ea80000300800 */
[----:B-1----:R-:W2:Y:S01]  /*2e950*/  LDL.LU R74, [R1+0x178] ;  /* 0x00017800014a7983 */ /* 0x002ea20000300800 */
[----:B------:R-:W-:-:S03]  /*2e960*/  IMAD.MOV.U32 R44, RZ, RZ, R12 ;  /* 0x000000ffff2c7224 */ /* 0x000fc600078e000c */
[----:B------:R-:W2:Y:S04]  /*2e970*/  LDL.LU R75, [R1+0x17c] ;  /* 0x00017c00014b7983 */ /* 0x000ea80000300800 */
[----:B------:R-:W2:Y:S01]  /*2e980*/  LDL.LU R12, [R1+0xa0] ;  /* 0x0000a000010c7983 */ /* 0x000ea20000300800 */
[C---:B------:R-:W-:Y:S08]  /*2e990*/  HMMA.1688.F32.TF32 R144, R8.reuse, R46, R60 ;  /* 0x0000002e0890723c */ /* 0x040ff0000008103c */
[----:B------:R-:W-:Y:S01]  /*2e9a0*/  HMMA.1688.F32.TF32 R60, R8, R54, R92 ;  /* 0x00000036083c723c */ /* 0x000fe2000008105c */
[----:B------:R-:W-:-:S05]  /*2e9b0*/  IMAD.MOV.U32 R45, RZ, RZ, R13 ;  /* 0x000000ffff2d7224 */ /* 0x000fca00078e000d */
[----:B------:R-:W-:Y:S04]  /*2e9c0*/  STL [R1+0x13f8], R45 ;  /* 0x0013f82d01007387 */ /* 0x000fe80000100800 */
[----:B------:R-:W-:Y:S01]  /*2e9d0*/  STL [R1+0x13f4], R44 ;  /* 0x0013f42c01007387 */ /* 0x000fe20000100800 */
[C---:B------:R-:W-:Y:S04]  /*2e9e0*/  HMMA.1688.F32.TF32 R92, R8.reuse, R58, R108 ;  /* 0x0000003a085c723c */ /* 0x040fe8000008106c */
[----:B------:R-:W-:Y:S04]  /*2e9f0*/  STL.64 [R1+0x670], R144 ;  /* 0x0006709001007387 */ /* 0x000fe80000100a00 */
[----:B------:R-:W-:Y:S04]  /*2ea00*/  STL.64 [R1+0x678], R146 ;  /* 0x0006789201007387 */ /* 0x000fe80000100a00 */
[----:B------:R-:W-:Y:S04]  /*2ea10*/  STL.64 [R1+0x6f0], R76 ;  /* 0x0006f04c01007387 */ /* 0x000fe80000100a00 */
[----:B------:R1:W-:Y:S04]  /*2ea20*/  STL.64 [R1+0x6f8], R78 ;  /* 0x0006f84e01007387 */ /* 0x0003e80000100a00 */
[----:B------:R-:W-:Y:S04]  /*2ea30*/  STL.64 [R1+0x760], R60 ;  /* 0x0007603c01007387 */ /* 0x000fe80000100a00 */
[----:B------:R1:W-:Y:S02]  /*2ea40*/  STL.64 [R1+0x768], R62 ;  /* 0x0007683e01007387 */ /* 0x0003e40000100a00 */
[C---:B-1----:R-:W-:Y:S08]  /*2ea50*/  HMMA.1688.F32.TF32 R76, R8.reuse, R122, R160 ;  /* 0x0000007a084c723c */ /* 0x042ff000000810a0 */
[C---:B------:R-:W-:Y:S01]  /*2ea60*/  HMMA.1688.F32.TF32 R60, R8.reuse, R126, R164 ;  /* 0x0000007e083c723c */ /* 0x040fe200000810a4 */
[----:B------:R-:W-:Y:S04]  /*2ea70*/  STL.64 [R1+0x790], R92 ;  /* 0x0007905c01007387 */ /* 0x000fe80000100a00 */
[----:B------:R1:W-:Y:S10]  /*2ea80*/  STL.64 [R1+0x798], R94 ;  /* 0x0007985e01007387 */ /* 0x0003f40000100a00 */
[----:B------:R-:W-:Y:S01]  /*2ea90*/  STL.64 [R1+0x870], R76 ;  /* 0x0008704c01007387 */ /* 0x000fe20000100a00 */
[C---:B-1----:R-:W-:Y:S03]  /*2eaa0*/  HMMA.1688.F32.TF32 R92, R8.reuse, R130, R168 ;  /* 0x00000082085c723c */ /* 0x042fe600000810a8 */
[----:B------:R1:W-:Y:S04]  /*2eab0*/  STL.64 [R1+0x878], R78 ;  /* 0x0008784e01007387 */ /* 0x0003e80000100a00 */
[----:B------:R-:W-:Y:S04]  /*2eac0*/  STL.64 [R1+0x860], R60 ;  /* 0x0008603c01007387 */ /* 0x000fe80000100a00 */
[----:B------:R1:W-:Y:S02]  /*2ead0*/  STL.64 [R1+0x868], R62 ;  /* 0x0008683e01007387 */ /* 0x0003e40000100a00 */
[C---:B-1----:R-:W-:Y:S08]  /*2eae0*/  HMMA.1688.F32.TF32 R76, R8.reuse, R134, R172 ;  /* 0x00000086084c723c */ /* 0x042ff000000810ac */
[----:B------:R-:W-:Y:S02]  /*2eaf0*/  HMMA.1688.F32.TF32 R60, R8, R138, R176 ;  /* 0x0000008a083c723c */ /* 0x000fe400000810b0 */
[----:B------:R-:W-:Y:S04]  /*2eb00*/  STL.64 [R1+0x850], R92 ;  /* 0x0008505c01007387 */ /* 0x000fe80000100a00 */
[----:B------:R-:W-:Y:S01]  /*2eb10*/  STL.64 [R1+0x858], R94 ;  /* 0x0008585e01007387 */ /* 0x000fe20000100a00 */
[----:B------:R-:W-:-:S02]  /*2eb20*/  IMAD.MOV.U32 R13, RZ, RZ, R29 ;  /* 0x000000ffff0d7224 */ /* 0x000fc400078e001d */
[----:B------:R-:W-:Y:S01]  /*2eb30*/  IMAD.MOV.U32 R14, RZ, RZ, R28 ;  /* 0x000000ffff0e7224 */ /* 0x000fe200078e001c */
[----:B------:R-:W-:Y:S01]  /*2eb40*/  LDS R8, [R2+0xa180] ;  /* 0x00a1800002087984 */ /* 0x000fe20000000800 */
[----:B------:R-:W-:-:S03]  /*2eb50*/  IMAD.MOV.U32 R15, RZ, RZ, R0 ;  /* 0x000000ffff0f7224 */ /* 0x000fc600078e0000 */
[----:B------:R-:W-:Y:S04]  /*2eb60*/  LDS R10, [R2+0xb180] ;  /* 0x00b18000020a7984 */ /* 0x000fe80000000800 */
[----:B------:R-:W-:Y:S04]  /*2eb70*/  STL.64 [R1+0x840], R76 ;  /* 0x0008404c01007387 */ /* 0x000fe80000100a00 */
[----:B------:R-:W-:Y:S04]  /*2eb80*/  STL.64 [R1+0x848], R78 ;  /* 0x0008484e01007387 */ /* 0x000fe80000100a00 */
[----:B------:R-:W-:Y:S04]  /*2eb90*/  STL.64 [R1+0x830], R60 ;  /* 0x0008303c01007387 */ /* 0x000fe80000100a00 */
[----:B------:R4:W-:Y:S04]  /*2eba0*/  STL.64 [R1+0x838], R62 ;  /* 0x0008383e01007387 */ /* 0x0009e80000100a00 */
[----:B------:R-:W-:Y:S04]  /*2ebb0*/  LDS R9, [R3+0xa180] ;  /* 0x00a1800003097984 */ /* 0x000fe80000000800 */
[----:B------:R-:W4:Y:S02]  /*2ebc0*/  LDS R11, [R3+0xb180] ;  /* 0x00b18000030b7984 */ /* 0x000f240000000800 */
[C---:B----4-:R-:W-:Y:S11]  /*2ebd0*/  HMMA.1688.F32.TF32 R60, R4.reuse, R18, R140 ;  /* 0x00000012043c723c */ /* 0x050ff6000008108c */
[----:B------:R-:W-:Y:S11]  /*2ebe0*/  @!UPT UIADD3 URZ, URZ, URZ, URZ ;  /* 0x0000003f3f3ff290 */ /* 0x000ff6000fffe03f */
[----:B------:R-:W-:Y:S02]  /*2ebf0*/  @!UPT UIADD3 URZ, URZ, URZ, URZ ;  /* 0x0000003f3f3ff290 */ /* 0x000fe4000fffe03f */
[----:B------:R-:W-:Y:S01]  /*2ec00*/  IMAD.MOV.U32 R163, RZ, RZ, R60 ;  /* 0x000000ffffa37224 */ /* 0x000fe200078e003c */
[----:B------:R-:W-:Y:S01]  /*2ec10*/  MOV R162, R61 ;  /* 0x0000003d00a27202 */ /* 0x000fe20000000f00 */
[----:B------:R-:W-:Y:S02]  /*2ec20*/  IMAD.MOV.U32 R161, RZ, RZ, R62 ;  /* 0x000000ffffa17224 */ /* 0x000fe400078e003e */
[----:B------:R-:W-:Y:S02]  /*2ec30*/  IMAD.MOV.U32 R160, RZ, RZ, R63 ;  /* 0x000000ffffa07224 */ /* 0x000fe400078e003f */
[C---:B---3--:R-:W-:Y:S01]  /*2ec40*/  HMMA.1688.F32.TF32 R60, R4.reuse, R22, R104 ;  /* 0x00000016043c723c */ /* 0x048fe20000081068 */
[----:B------:R-:W-:Y:S04]  /*2ec50*/  STL.64 [R1+0x1460], R162 ;  /* 0x001460a201007387 */ /* 0x000fe80000100a00 */
[----:B------:R-:W-:Y:S11]  /*2ec60*/  STL.64 [R1+0x1458], R160 ;  /* 0x001458a001007387 */ /* 0x000ff60000100a00 */
[----:B------:R-:W-:Y:S07]  /*2ec70*/  @!UPT UIADD3 URZ, URZ, URZ, URZ ;  /* 0x0000003f3f3ff290 */ /* 0x000fee000fffe03f */
[----:B------:R2:W-:Y:S01]  /*2ec80*/  STL.64 [R1+0x120], R60 ;  /* 0x0001203c01007387 */ /* 0x0005e20000100a00 */
[----:B------:R-:W-:Y:S02]  /*2ec90*/  IMAD.MOV.U32 R33, RZ, RZ, R62 ;  /* 0x000000ffff217224 */ /* 0x000fe400078e003e */
[----:B------:R-:W-:Y:S02]  /*2eca0*/  IMAD.MOV.U32 R32, RZ, RZ, R63 ;  /* 0x000000ffff207224 */ /* 0x000fe400078e003f */
[C---:B--2---:R-:W-:Y:S08]  /*2ecb0*/  HMMA.1688.F32.TF32 R60, R4.reuse, R26, R88 ;  /* 0x0000001a043c723c */ /* 0x044ff00000081058 */
[C---:B------:R-:W-:Y:S08]  /*2ecc0*/  HMMA.1688.F32.TF32 R72, R4.reuse, R30, R72 ;  /* 0x0000001e0448723c */ /* 0x040ff00000081048 */
[----:B------:R-:W-:Y:S07]  /*2ecd0*/  HMMA.1688.F32.TF32 R12, R4, R38, R12 ;  /* 0x00000026040c723c */ /* 0x000fee000008100c */
[----:B------:R2:W-:Y:S01]  /*2ece0*/  STL.64 [R1+0x108], R62 ;  /* 0x0001083e01007387 */ /* 0x0005e20000100a00 */
[----:B------:R-:W-:-:S02]  /*2ecf0*/  IMAD.MOV.U32 R28, RZ, RZ, R60 ;  /* 0x000000ffff1c7224 */ /* 0x000fc400078e003c */
[----:B------:R-:W-:Y:S02]  /*2ed00*/  IMAD.MOV.U32 R29, RZ, RZ, R61 ;  /* 0x000000ffff1d7224 */ /* 0x000fe400078e003d */
[----:B--2---:R-:W-:Y:S03]  /*2ed10*/  HMMA.1688.F32.TF32 R60, R4, R34, R240 ;  /* 0x00000022043c723c */ /* 0x004fe600000810f0 */
[----:B------:R-:W-:Y:S04]  /*2ed20*/  STL.64 [R1+0x170], R72 ;  /* 0x0001704801007387 */ /* 0x000fe80000100a00 */
[----:B------:R-:W-:Y:S05]  /*2ed30*/  STL.64 [R1+0x178], R74 ;  /* 0x0001784a01007387 */ /* 0x000fea0000100a00 */
[----:B------:R-:W-:Y:S01]  /*2ed40*/  MOV R45, R13 ;  /* 0x0000000d002d7202 */ /* 0x000fe20000000f00 */
[----:B------:R-:W-:-:S10]  /*2ed50*/  IMAD.MOV.U32 R44, RZ, RZ, R14 ;  /* 0x000000ffff2c7224 */ /* 0x000fd400078e000e */
[----:B------:R-:W-:Y:S04]  /*2ed60*/  STL.64 [R1+0x110], R60 ;  /* 0x0001103c01007387 */ /* 0x000fe80000100a00 */
[----:B------:R-:W-:Y:S04]  /*2ed70*/  STL.64 [R1+0x118], R62 ;  /* 0x0001183e01007387 */ /* 0x000fe80000100a00 */
[----:B------:R-:W-:Y:S04]  /*2ed80*/  STL [R1+0x190], R12 ;  /* 0x0001900c01007387 */ /* 0x000fe80000100800 */
[----:B------:R2:W-:Y:S02]  /*2ed90*/  STL [R1+0x19c], R15 ;  /* 0x00019c0f01007387 */ /* 0x0005e40000100800 */
[C---:B--2---:R-:W-:Y:S02]  /*2eda0*/  HMMA.1688.F32.TF32 R12, R4.reuse, R42, R244 ;  /* 0x0000002a040c723c */ /* 0x044fe400000810f4 */
[----:B------:R-:W-:Y:S11]  /*2edb0*/  STL [R1+0x1400], R44 ;  /* 0x0014002c01007387 */ /* 0x000ff60000100800 */
[----:B------:R-:W-:Y:S11]  /*2edc0*/  @!UPT UIADD3 URZ, URZ, URZ, URZ ;  /* 0x0000003f3f3ff290 */ /* 0x000ff6000fffe03f */
        /* <DEDUP_REMOVED lines=8> */
[----:B------:R-:W-:Y:S07]  /*2ee50*/  STL [R1+0x1404], R48 ;  /* 0x0014043001007387 */ /* 0x000fee0000100800 */
[C---:B------:R-:W-:Y:S07]  /*2ee60*/  HMMA.1688.F32.TF32 R60, R4.reuse, R54, R96 ;  /* 0x00000036043c723c */ /* 0x040fee0000081060 */
[----:B------:R-:W-:Y:S04]  /*2ee70*/  STL.64 [R1+0x390], R12 ;  /* 0x0003900c01007387 */ /* 0x000fe80000100a00 */
[----:B------:R2:W-:Y:S02]  /*2ee80*/  STL.64 [R1+0x398], R14 ;  /* 0x0003980e01007387 */ /* 0x0005e40000100a00 */
[C---:B--2---:R-:W-:Y:S02]  /*2ee90*/  HMMA.1688.F32.TF32 R12, R4.reuse, R58, R112 ;  /* 0x0000003a040c723c */ /* 0x044fe40000081070 */
[----:B------:R-:W-:Y:S04]  /*2eea0*/  STL.64 [R1+0x600], R64 ;  /* 0x0006004001007387 */ /* 0x000fe80000100a00 */
[----:B------:R-:W-:Y:S04]  /*2eeb0*/  STL.64 [R1+0x608], R66 ;  /* 0x0006084201007387 */ /* 0x000fe80000100a00 */
[----:B------:R-:W4:Y:S04]  /*2eec0*/  LDL.LU R240, [R1+0x490] ;  /* 0x0004900001f07983 */ /* 0x000f280000300800 */
[----:B------:R-:W-:Y:S04]  /*2eed0*/  STL.64 [R1+0x640], R60 ;  /* 0x0006403c01007387 */ /* 0x000fe80000100a00 */
[----:B------:R2:W-:Y:S05]  /*2eee0*/  STL.64 [R1+0x648], R62 ;  /* 0x0006483e01007387 */ /* 0x0005ea0000100a00 */
[----:B------:R3:W-:Y:S04]  /*2eef0*/  STL.64 [R1+0x6d0], R12 ;  /* 0x0006d00c01007387 */ /* 0x0007e80000100a00 */
        /* <DEDUP_REMOVED lines=12> */
[C---:B--2---:R-:W-:Y:S03]  /*2efc0*/  HMMA.1688.F32.TF32 R60, R4.reuse, R122, R180 ;  /* 0x0000007a043c723c */ /* 0x044fe600000810b4 */
        /* <DEDUP_REMOVED lines=13> */
[----:B------:R-:W-:Y:S04]  /*2f0a0*/  STL.64 [R1+0x7f0], R60 ;  /* 0x0007f03c01007387 */ /* 0x000fe80000100a00 */
[----:B------:R1:W-:Y:S04]  /*2f0b0*/  STL.64 [R1+0x7f8], R62 ;  /* 0x0007f83e01007387 */ /* 0x0003e80000100a00 */
[----:B------:R-:W3:Y:S04]  /*2f0c0*/  LDL.LU R13, [R1+0xc4] ;  /* 0x0000c400010d7983 */ /* 0x000ee80000300800 */
[----:B------:R-:W3:Y:S04]  /*2f0d0*/  LDL.LU R14, [R1+0xc8] ;  /* 0x0000c800010e7983 */ /* 0x000ee80000300800 */
[----:B------:R-:W3:Y:S01]  /*2f0e0*/  LDL.LU R15, [R1+0xcc] ;  /* 0x0000cc00010f7983 */ /* 0x000ee20000300800 */
[C---:B-1----:R-:W-:Y:S08]  /*2f0f0*/  HMMA.1688.F32.TF32 R60, R4.reuse, R126, R184 ;  /* 0x0000007e043c723c */ /* 0x042ff000000810b8 */
[C---:B------:R-:W-:Y:S08]  /*2f100*/  HMMA.1688.F32.TF32 R76, R4.reuse, R130, R188 ;  /* 0x00000082044c723c */ /* 0x040ff000000810bc */
[C---:B------:R-:W-:Y:S07]  /*2f110*/  HMMA.1688.F32.TF32 R64, R4.reuse, R134, R192 ;  /* 0x000000860440723c */ /* 0x040fee00000810c0 */
[----:B------:R-:W-:Y:S04]  /*2f120*/  STL.64 [R1+0x7e0], R60 ;  /* 0x0007e03c01007387 */ /* 0x000fe80000100a00 */
[----:B------:R1:W-:Y:S02]  /*2f130*/  STL.64 [R1+0x7e8], R62 ;  /* 0x0007e83e01007387 */ /* 0x0003e40000100a00 */
[----:B-1----:R-:W-:Y:S02]  /*2f140*/  HMMA.1688.F32.TF32 R60, R4, R138, R196 ;  /* 0x0000008a043c723c */ /* 0x002fe400000810c4 */
[----:B------:R-:W-:Y:S04]  /*2f150*/  STL.64 [R1+0x7d0], R76 ;  /* 0x0007d04c01007387 */ /* 0x000fe80000100a00 */
[----:B------:R-:W-:Y:S04]  /*2f160*/  STL.64 [R1+0x7d8], R78 ;  /* 0x0007d84e01007387 */ /* 0x000fe80000100a00 */
[----:B------:R-:W-:Y:S04]  /*2f170*/  STL.64 [R1+0x7c0], R64 ;  /* 0x0007c04001007387 */ /* 0x000fe80000100a00 */
[----:B------:R1:W-:Y:S04]  /*2f180*/  STL.64 [R1+0x7c8], R66 ;  /* 0x0007c84201007387 */ /* 0x0003e80000100a00 */
[----:B------:R-:W-:Y:S04]  /*2f190*/  LDS R4, [R2+0xa200] ;  /* 0x00a2000002047984 */ /* 0x000fe80000000800 */
[----:B------:R-:W-:Y:S04]  /*2f1a0*/  LDS R6, [R2+0xb200] ;  /* 0x00b2000002067984 */ /* 0x000fe80000000800 */
[----:B------:R-:W-:Y:S04]  /*2f1b0*/  STL.64 [R1+0x7b0], R60 ;  /* 0x0007b03c01007387 */ /* 0x000fe80000100a00 */
[----:B------:R1:W-:Y:S04]  /*2f1c0*/  STL.64 [R1+0x7b8], R62 ;  /* 0x0007b83e01007387 */ /* 0x0003e80000100a00 */
[----:B------:R-:W-:Y:S04]  /*2f1d0*/  LDS R5, [R3+0xa200] ;  /* 0x00a2000003057984 */ /* 0x000fe80000000800 */
[----:B------:R-:W1:Y:S01]  /*2f1e0*/  LDS R7, [R3+0xb200] ;  /* 0x00b2000003077984 */ /* 0x000e620000000800 */
[C---:B----4-:R-:W-:Y:S08]  /*2f1f0*/  HMMA.1688.F32.TF32 R240, R8.reuse, R18, R240 ;  /* 0x0000001208f0723c */ /* 0x050ff000000810f0 */
[C---:B-1----:R-:W-:Y:S08]  /*2f200*/  HMMA.1688.F32.TF32 R64, R8.reuse, R22, R144 ;  /* 0x000000160840723c */ /* 0x042ff00000081090 */
[C---:B------:R-:W-:Y:S07]  /*2f210*/  HMMA.1688.F32.TF32 R60, R8.reuse, R26, R140 ;  /* 0x0000001a083c723c */ /* 0x040fee000008108c */
[----:B------:R-:W-:Y:S04]  /*2f220*/  STL.64 [R1+0x1430], R242 ;  /* 0x001430f201007387 */ /* 0x000fe80000100a00 */
[----:B------:R-:W-:Y:S04]  /*2f230*/  STL.64 [R1+0x1428], R240 ;  /* 0x001428f001007387 */ /* 0x000fe80000100a00 */
[----:B------:R-:W-:Y:S04]  /*2f240*/  STL.64 [R1+0x1440], R66 ;  /* 0x0014404201007387 */ /* 0x000fe80000100a00 */
[----:B------:R-:W-:Y:S04]  /*2f250*/  STL.64 [R1+0x1438], R64 ;  /* 0x0014384001007387 */ /* 0x000fe80000100a00 */
[----:B------:R-:W-:Y:S04]  /*2f260*/  STL.64 [R1+0x1450], R62 ;  /* 0x0014503e01007387 */ /* 0x000fe80000100a00 */
[----:B------:R1:W-:Y:S01]  /*2f270*/  STL.64 [R1+0x1448], R60 ;  /* 0x0014483c01007387 */ /* 0x0003e20000100a00 */
[C---:B--2---:R-:W-:Y:S08]  /*2f280*/  HMMA.1688.F32.TF32 R248, R8.reuse, R34, R88 ;  /* 0x0000002208f8723c */ /* 0x044ff00000081058 */
[C---:B-1----:R-:W-:Y:S08]  /*2f290*/  HMMA.1688.F32.TF32 R60, R8.reuse, R38, R72 ;  /* 0x00000026083c723c */ /* 0x042ff00000081048 */
[C---:B---3--:R-:W-:Y:S11]  /*2f2a0*/  HMMA.1688.F32.TF32 R12, R8.reuse, R42, R12 ;  /* 0x0000002a080c723c */ /* 0x048ff6000008100c */
[----:B------:R-:W-:Y:S05]  /*2f2b0*/  @!UPT UIADD3 URZ, URZ, URZ, URZ ;  /* 0x0000003f3f3ff290 */ /* 0x000fea000fffe03f */
[----:B------:R-:W-:Y:S02]  /*2f2c0*/  IMAD.MOV.U32 R49, RZ, RZ, R60 ;  /* 0x000000ffff317224 */ /* 0x000fe400078e003c */
[----:B------:R-:W-:Y:S02]  /*2f2d0*/  IMAD.MOV.U32 R48, RZ, RZ, R61 ;  /* 0x000000ffff307224 */ /* 0x000fe400078e003d */
[----:B------:R-:W-:Y:S02]  /*2f2e0*/  IMAD.MOV.U32 R44, RZ, RZ, R62 ;  /* 0x000000ffff2c7224 */ /* 0x000fe400078e003e */
[----:B------:R-:W-:Y:S02]  /*2f2f0*/  IMAD.MOV.U32 R45, RZ, RZ, R63 ;  /* 0x000000ffff2d7224 */ /* 0x000fe400078e003f */
[C---:B------:R-:W-:Y:S01]  /*2f300*/  HMMA.1688.F32.TF32 R60, R8.reuse, R46, R68 ;  /* 0x0000002e083c723c */ /* 0x040fe20000081044 */
[----:B------:R-:W-:Y:S04]  /*2f310*/  STL.64 [R1+0x1470], R250 ;  /* 0x001470fa01007387 */ /* 0x000fe80000100a00 */
[----:B------:R-:W-:Y:S04]  /*2f320*/  STL.64 [R1+0x1468], R248 ;  /* 0x001468f801007387 */ /* 0x000fe80000100a00 */
[----:B------:R1:W-:Y:S01]  /*2f330*/  STL.64 [R1+0xe8], R14 ;  /* 0x0000e80e01007387 */ /* 0x0003e20000100a00 */
[----:B------:R-:W-:Y:S01]  /*2f340*/  MOV R52, R12 ;  /* 0x0000000c00347202 */ /* 0x000fe20000000f00 */
[----:B------:R-:W-:Y:S01]  /*2f350*/  IMAD.MOV.U32 R53, RZ, RZ, R13 ;  /* 0x000000ffff357224 */ /* 0x000fe200078e000d */
[C---:B------:R-:W-:Y:S08]  /*2f360*/  HMMA.1688.F32.TF32 R64, R8.reuse, R30, R104 ;  /* 0x0000001e0840723c */ /* 0x040ff00000081068 */
[C---:B-1----:R-:W-:Y:S01]  /*2f370*/  HMMA.1688.F32.TF32 R12, R8.reuse, R50, R84 ;  /* 0x00000032080c723c */ /* 0x042fe20000081054 */
[----:B------:R-:W-:Y:S04]  /*2f380*/  STL [R1+0x13d0], R53 ;  /* 0x0013d03501007387 */ /* 0x000fe80000100800 */
[----:B------:R-:W-:Y:S04]  /*2f390*/  STL [R1+0x13cc], R52 ;  /* 0x0013cc3401007387 */ /* 0x000fe80000100800 */
[----:B------:R-:W-:Y:S04]  /*2f3a0*/  STL.64 [R1+0x180], R60 ;  /* 0x0001803c01007387 */ /* 0x000fe80000100a00 */
[----:B------:R1:W-:Y:S02]  /*2f3b0*/  STL.64 [R1+0x188], R62 ;  /* 0x0001883e01007387 */ /* 0x0003e40000100a00 */
[----:B-1----:R-:W-:Y:S08]  /*2f3c0*/  HMMA.1688.F32.TF32 R60, R8, R54, R100 ;  /* 0x00000036083c723c */ /* 0x002ff00000081064 */
[----:B------:R-:W-:Y:S01]  /*2f3d0*/  STL [R1+0x2e0], R12 ;  /* 0x0002e00c01007387 */ /* 0x000fe20000100800 */
[----:B------:R-:W-:-:S02]  /*2f3e0*/  IMAD.MOV.U32 R53, RZ, RZ, R13 ;  /* 0x000000ffff357224 */ /* 0x000fc400078e000d */
[----:B------:R-:W-:Y:S01]  /*2f3f0*/  IMAD.MOV.U32 R52, RZ, RZ, R14 ;  /* 0x000000ffff347224 */ /* 0x000fe200078e000e */
[----:B------:R1:W-:Y:S01]  /*2f400*/  STL [R1+0x2ec], R15 ;  /* 0x0002ec0f01007387 */ /* 0x0003e20000100800 */
[----:B------:R-:W-:Y:S01]  /*2f410*/  IMAD.MOV.U32 R36, RZ, RZ, R64 ;  /* 0x000000ffff247224 */ /* 0x000fe200078e0040 */
[----:B------:R-:W-:Y:S01]  /*2f420*/  MOV R37, R65 ;  /* 0x0000004100257202 */ /* 0x000fe20000000f00 */
[----:B------:R-:W-:Y:S01]  /*2f430*/  IMAD.MOV.U32 R40, RZ, RZ, R66 ;  /* 0x000000ffff287224 */ /* 0x000fe200078e0042 */
[----:B------:R-:W-:Y:S01]  /*2f440*/  STL [R1+0x13e4], R53 ;  /* 0x0013e43501007387 */ /* 0x000fe20000100800 */
[C---:B-1----:R-:W-:Y:S01]  /*2f450*/  HMMA.1688.F32.TF32 R12, R8.reuse, R58, R116 ;  /* 0x0000003a080c723c */ /* 0x042fe20000081074 */
[----:B------:R-:W-:Y:S02]  /*2f460*/  IMAD.MOV.U32 R41, RZ, RZ, R67 ;  /* 0x000000ffff297224 */ /* 0x000fe400078e0043 */
[----:B------:R-:W-:Y:S04]  /*2f470*/  STL [R1+0x13e0], R52 ;  /* 0x0013e03401007387 */ /* 0x000fe80000100800 */
[----:B------:R-:W-:Y:S01]  /*2f480*/  STL.64 [R1+0x520], R60 ;  /* 0x0005203c01007387 */ /* 0x000fe20000100a00 */
[C---:B------:R-:W-:Y:S03]  /*2f490*/  HMMA.1688.F32.TF32 R64, R8.reuse, R122, R200 ;  /* 0x0000007a0840723c */ /* 0x040fe600000810c8 */
[----:B------:R1:W-:Y:S05]  /*2f4a0*/  STL.64 [R1+0x528], R62 ;  /* 0x0005283e01007387 */ /* 0x0003ea0000100a00 */
[----:B-1----:R-:W-:Y:S08]  /*2f4b0*/  HMMA.1688.F32.TF32 R60, R8, R126, R204 ;  /* 0x0000007e083c723c */ /* 0x002ff000000810cc */
[----:B------:R-:W-:Y:S01]  /*2f4c0*/  IMAD.MOV.U32 R120, RZ, RZ, R12 ;  /* 0x000000ffff787224 */ /* 0x000fe200078e000c */
[----:B------:R1:W-:Y:S01]  /*2f4d0*/  STL.64 [R1+0x588], R14 ;  /* 0x0005880e01007387 */ /* 0x0003e20000100a00 */
[----:B------:R-:W-:-:S05]  /*2f4e0*/  IMAD.MOV.U32 R121, RZ, RZ, R13 ;  /* 0x000000ffff797224 */ /* 0x000fca00078e000d */
[----:B------:R-:W-:Y:S01]  /*2f4f0*/  STL [R1+0x13c4], R121 ;  /* 0x0013c47901007387 */ /* 0x000fe20000100800 */
[C---:B-1----:R-:W-:Y:S03]  /*2f500*/  HMMA.1688.F32.TF32 R12, R8.reuse, R130, R208 ;  /* 0x00000082080c723c */ /* 0x042fe600000810d0 */
[----:B------:R-:W-:Y:S04]  /*2f510*/  STL [R1+0x13c0], R120 ;  /* 0x0013c07801007387 */ /* 0x000fe80000100800 */
[----:B------:R-:W-:Y:S04]  /*2f520*/  STL.64 [R1+0x740], R64 ;  /* 0x0007404001007387 */ /* 0x000fe80000100a00 */
[----:B------:R-:W-:Y:S04]  /*2f530*/  STL.64 [R1+0x748], R66 ;  /* 0x0007484201007387 */ /* 0x000fe80000100a00 */
[----:B------:R-:W-:Y:S04]  /*2f540*/  STL.64 [R1+0x730], R60 ;  /* 0x0007303c01007387 */ /* 0x000fe80000100a00 */
[----:B------:R1:W-:Y:S02]  /*2f550*/  STL.64 [R1+0x738], R62 ;  /* 0x0007383e01007387 */ /* 0x0003e40000100a00 */
[----:B-1----:R-:W-:Y:S03]  /*2f560*/  HMMA.1688.F32.TF32 R60, R8, R134, R212 ;  /* 0x00000086083c723c */ /* 0x002fe600000810d4 */
[----:B------:R-:W-:Y:S01]  /*2f570*/  IMAD.MOV.U32 R132, RZ, RZ, R15 ;  /* 0x000000ffff847224 */ /* 0x000fe200078e000f */
[----:B------:R-:W-:Y:S01]  /*2f580*/  MOV R136, R13 ;  /* 0x0000000d00887202 */ /* 0x000fe20000000f00 */
[----:B------:R-:W-:-:S02]  /*2f590*/  IMAD.MOV.U32 R133, RZ, RZ, R14 ;  /* 0x000000ffff857224 */ /* 0x000fc400078e000e */
[----:B------:R-:W-:Y:S01]  /*2f5a0*/  IMAD.MOV.U32 R137, RZ, RZ, R12 ;  /* 0x000000ffff897224 */ /* 0x000fe200078e000c */
[----:B------:R-:W-:Y:S04]  /*2f5b0*/  STL [R1+0x1380], R132 ;  /* 0x0013808401007387 */ /* 0x000fe80000100800 */
[----:B------:R1:W-:Y:S04]  /*2f5c0*/  STL [R1+0x137c], R133 ;  /* 0x00137c8501007387 */ /* 0x0003e80000100800 */
[----:B------:R2:W-:Y:S04]  /*2f5d0*/  STL [R1+0x1378], R136 ;  /* 0x0013788801007387 */ /* 0x0005e80000100800 */
        /* <DEDUP_REMOVED lines=47> */
[----:B------:R-:W-:Y:S11]  /*2f8d0*/  HMMA.1688.F32.TF32 R12, R8, R138, R216 ;  /* 0x0000008a080c723c */ /* 0x000ff600000810d8 */
[----:B------:R-:W-:Y:S11]  /*2f8e0*/  @!UPT UIADD3 URZ, URZ, URZ, URZ ;  /* 0x0000003f3f3ff290 */ /* 0x000ff6000fffe03f */
[----:B------:R-:W-:Y:S02]  /*2f8f0*/  @!UPT UIADD3 URZ, URZ, URZ, URZ ;  /* 0x0000003f3f3ff290 */ /* 0x000fe4000fffe03f */
[----:B-1----:R-:W-:Y:S02]  /*2f900*/  IMAD.MOV.U32 R133, RZ, RZ, R13 ;  /* 0x000000ffff857224 */ /* 0x002fe400078e000d */
[----:B------:R-:W-:Y:S01]  /*2f910*/  IMAD.MOV.U32 R132, RZ, RZ, R12 ;  /* 0x000000ffff847224 */ /* 0x000fe200078e000c */
[----:B------:R-:W-:Y:S01]  /*2f920*/  LDS R13, [R3+0xa280] ;  /* 0x00a28000030d7984 */ /* 0x000fe20000000800 */
[----:B--2---:R-:W-:Y:S02]  /*2f930*/  IMAD.MOV.U32 R136, RZ, RZ, R14 ;  /* 0x000000ffff887224 */ /* 0x004fe400078e000e */
[----:B---3--:R-:W-:Y:S01]  /*2f940*/  IMAD.MOV.U32 R137, RZ, RZ, R15 ;  /* 0x000000ffff897224 */ /* 0x008fe200078e000f */
[----:B------:R-:W-:Y:S04]  /*2f950*/  STL [R1+0x1390], R133 ;  /* 0x0013908501007387 */ /* 0x000fe80000100800 */
[----:B------:R-:W-:Y:S04]  /*2f960*/  STL [R1+0x138c], R132 ;  /* 0x00138c8401007387 */ /* 0x000fe80000100800 */
[----:B------:R-:W-:Y:S04]  /*2f970*/  STL [R1+0x1388], R136 ;  /* 0x0013888801007387 */ /* 0x000fe80000100800 */
[----:B------:R-:W-:Y:S04]  /*2f980*/  STL [R1+0x1384], R137 ;  /* 0x0013848901007387 */ /* 0x000fe80000100800 */
[----:B------:R-:W-:Y:S04]  /*2f990*/  LDS R12, [R2+0xa280] ;  /* 0x00a28000020c7984 */ /* 0x000fe80000000800 */
[----:B------:R-:W-:Y:S04]  /*2f9a0*/  LDS R14, [R2+0xb280] ;  /* 0x00b28000020e7984 */ /* 0x000fe80000000800 */
[----:B------:R-:W2:Y:S01]  /*2f9b0*/  LDS R15, [R3+0xb280] ;  /* 0x00b28000030f7984 */ /* 0x000ea20000000800 */
[C---:B----4-:R-:W-:Y:S11]  /*2f9c0*/  HMMA.1688.F32.TF32 R8, R4.reuse, R50, R148 ;  /* 0x000000320408723c */ /* 0x050ff60000081094 */
[----:B------:R-:W-:Y:S11]  /*2f9d0*/  @!UPT UIADD3 URZ, URZ, URZ, URZ ;  /* 0x0000003f3f3ff290 */ /* 0x000ff6000fffe03f */
[----:B------:R-:W-:Y:S02]  /*2f9e0*/  @!UPT UIADD3 URZ, URZ, URZ, URZ ;  /* 0x0000003f3f3ff290 */ /* 0x000fe4000fffe03f */
[----:B------:R-:W-:Y:S01]  /*2f9f0*/  MOV R52, R8 ;  /* 0x0000000800347202 */ /* 0x000fe20000000f00 */
[C---:B------:R-:W-:Y:S08]  /*2fa00*/  HMMA.1688.F32.TF32 R104, R4.reuse, R18, R104 ;  /* 0x000000120468723c */ /* 0x040ff00000081068 */
[C---:B------:R-:W-:Y:S11]  /*2fa10*/  HMMA.1688.F32.TF32 R112, R4.reuse, R22, R108 ;  /* 0x000000160470723c */ /* 0x040ff6000008106c */
[----:B------:R-:W-:Y:S04]  /*2fa20*/  @!UPT UIADD3 URZ, URZ, URZ, URZ ;  /* 0x0000003f3f3ff290 */ /* 0x000fe8000fffe03f */
[----:B------:R-:W-:Y:S04]  /*2fa30*/  STL.64 [R1+0x1480], R106 ;  /* 0x0014806a01007387 */ /* 0x000fe80000100a00 */
[----:B------:R-:W-:Y:S01]  /*2fa40*/  STL.64 [R1+0x1478], R104 ;  /* 0x0014786801007387 */ /* 0x000fe20000100a00 */
[C---:B------:R-:W-:Y:S08]  /*2fa50*/  HMMA.1688.F32.TF32 R68, R4.reuse, R42, R156 ;  /* 0x0000002a0444723c */ /* 0x040ff0000008109c */
[----:B------:R-:W-:Y:S01]  /*2fa60*/  HMMA.1688.F32.TF32 R60, R4, R46, R152 ;  /* 0x0000002e043c723c */ /* 0x000fe20000081098 */
[----:B------:R-:W-:Y:S04]  /*2fa70*/  STL.64 [R1+0x1490], R114 ;  /* 0x0014907201007387 */ /* 0x000fe80000100a00 */
[----:B------:R-:W-:Y:S10]  /*2fa80*/  STL.64 [R1+0x1488], R112 ;  /* 0x0014887001007387 */ /* 0x000ff40000100a00 */
[----:B------:R-:W-:Y:S04]  /*2fa90*/  STL [R1+0x13e8], R68 ;  /* 0x0013e84401007387 */ /* 0x000fe80000100800 */
[----:B------:R2:W-:Y:S04]  /*2faa0*/  STL [R1+0x13dc], R69 ;  /* 0x0013dc4501007387 */ /* 0x0005e80000100800 */
[----:B------:R3:W-:Y:S04]  /*2fab0*/  STL [R1+0x13d8], R70 ;  /* 0x0013d84601007387 */ /* 0x0007e80000100800 */
[----:B------:R4:W-:Y:S04]  /*2fac0*/  STL [R1+0x13d4], R71 ;  /* 0x0013d44701007387 */ /* 0x0009e80000100800 */
[----:B------:R-:W-:Y:S01]  /*2fad0*/  STL.64 [R1+0xb0], R60 ;  /* 0x0000b03c01007387 */ /* 0x000fe20000100a00 */
[----:B--2---:R-:W-:-:S03]  /*2fae0*/  IMAD.MOV.U32 R69, RZ, RZ, R9 ;  /* 0x000000ffff457224 */ /* 0x004fc600078e0009 */
[----:B------:R2:W-:Y:S01]  /*2faf0*/  STL.64 [R1+0xb8], R62 ;  /* 0x0000b83e01007387 */ /* 0x0005e20000100a00 */
[----:B---3--:R-:W-:Y:S02]  /*2fb00*/  IMAD.MOV.U32 R70, RZ, RZ, R10 ;  /* 0x000000ffff467224 */ /* 0x008fe400078e000a */
[----:B----4-:R-:W-:Y:S02]  /*2fb10*/  IMAD.MOV.U32 R71, RZ, RZ, R11 ;  /* 0x000000ffff477224 */ /* 0x010fe400078e000b */
[C---:B------:R-:W-:Y:S08]  /*2fb20*/  HMMA.1688.F32.TF32 R8, R4.reuse, R58, R140 ;  /* 0x0000003a0408723c */ /* 0x040ff0000008108c */
[C---:B--2---:R-:W-:Y:S01]  /*2fb30*/  HMMA.1688.F32.TF32 R60, R4.reuse, R54, R144 ;  /* 0x00000036043c723c */ /* 0x044fe20000081090 */
[----:B------:R-:W-:Y:S04]  /*2fb40*/  STL [R1+0x13f0], R70 ;  /* 0x0013f04601007387 */ /* 0x000fe80000100800 */
[----:B------:R-:W-:Y:S04]  /*2fb50*/  STL [R1+0x13ec], R71 ;  /* 0x0013ec4701007387 */ /* 0x000fe80000100800 */
[----:B------:R-:W2:Y:S11]  /*2fb60*/  LDL.LU R140, [R1+0x240] ;  /* 0x00024000018c7983 */ /* 0x000eb60000300800 */
[----:B------:R-:W-:Y:S03]  /*2fb70*/  @!UPT UIADD3 URZ, URZ, URZ, URZ ;  /* 0x0000003f3f3ff290 */ /* 0x000fe6000fffe03f */
[----:B------:R-:W-:Y:S04]  /*2fb80*/  STL.64 [R1+0x160], R60 ;  /* 0x0001603c01007387 */ /* 0x000fe80000100a00 */
[----:B------:R-:W-:Y:S04]  /*2fb90*/  STL.64 [R1+0x168], R62 ;  /* 0x0001683e01007387 */ /* 0x000fe80000100a00 */
[----:B------:R-:W-:Y:S04]  /*2fba0*/  STL.64 [R1+0x2d0], R8 ;  /* 0x0002d00801007387 */ /* 0x000fe80000100a00 */
        /* <DEDUP_REMOVED lines=26> */
[----:B------:R-:W4:Y:S04]  /*2fd50*/  LDL.LU R92, [R1+0x5c0] ;  /* 0x0005c000015c7983 */ /* 0x000f280000300800 */
[----:B------:R-:W4:Y:S04]  /*2fd60*/  LDL.LU R93, [R1+0x5c4] ;  /* 0x0005c400015d7983 */ /* 0x000f280000300800 */
[----:B------:R-:W4:Y:S04]  /*2fd70*/  LDL.LU R94, [R1+0x5c8] ;  /* 0x0005c800015e7983 */ /* 0x000f280000300800 */
[----:B------:R-:W4:Y:S01]  /*2fd80*/  LDL.LU R95, [R1+0x5cc] ;  /* 0x0005cc00015f7983 */ /* 0x000f220000300800 */
[----:B---3--:R-:W-:Y:S03]  /*2fd90*/  HMMA.1688.F32.TF32 R8, R4, R122, R220 ;  /* 0x0000007a0408723c */ /* 0x008fe600000810dc */
[----:B------:R-:W3:Y:S04]  /*2fda0*/  LDL.LU R152, [R1+0x380] ;  /* 0x0003800001987983 */ /* 0x000ee80000300800 */
[----:B------:R-:W3:Y:S04]  /*2fdb0*/  LDL.LU R153, [R1+0x384] ;  /* 0x0003840001997983 */ /* 0x000ee80000300800 */
[----:B------:R-:W3:Y:S04]  /*2fdc0*/  LDL.LU R154, [R1+0x388] ;  /* 0x00038800019a7983 */ /* 0x000ee80000300800 */
[----:B------:R-:W3:Y:S08]  /*2fdd0*/  LDL.LU R155, [R1+0x38c] ;  /* 0x00038c00019b7983 */ /* 0x000ef00000300800 */
[----:B------:R1:W-:Y:S01]  /*2fde0*/  STL.64 [R1+0x6b8], R10 ;  /* 0x0006b80a01007387 */ /* 0x0003e20000100a00 */
[----:B------:R-:W-:-:S02]  /*2fdf0*/  IMAD.MOV.U32 R136, RZ, RZ, R8 ;  /* 0x000000ffff887224 */ /* 0x000fc400078e0008 */
[----:B------:R-:W-:Y:S02]  /*2fe00*/  IMAD.MOV.U32 R137, RZ, RZ, R9 ;  /* 0x000000ffff897224 */ /* 0x000fe400078e0009 */
[C---:B-1----:R-:W-:Y:S08]  /*2fe10*/  HMMA.1688.F32.TF32 R8, R4.reuse, R126, R224 ;  /* 0x0000007e0408723c */ /* 0x042ff000000810e0 */
[C---:B------:R-:W-:Y:S08]  /*2fe20*/  HMMA.1688.F32.TF32 R60, R4.reuse, R134, R232 ;  /* 0x00000086043c723c */ /* 0x040ff000000810e8 */
[----:B------:R-:W-:Y:S08]  /*2fe30*/  HMMA.1688.F32.TF32 R72, R4, R30, R72 ;  /* 0x0000001e0448723c */ /* 0x000ff00000081048 */
[----:B------:R-:W-:Y:S01]  /*2fe40*/  IMAD.MOV.U32 R129, RZ, RZ, R8 ;  /* 0x000000ffff817224 */ /* 0x000fe200078e0008 */
[----:B------:R-:W-:Y:S01]  /*2fe50*/  MOV R128, R9 ;  /* 0x0000000900807202 */ /* 0x000fe20000000f00 */
[----:B------:R-:W-:-:S02]  /*2fe60*/  IMAD.MOV.U32 R125, RZ, RZ, R10 ;  /* 0x000000ffff7d7224 */ /* 0x000fc400078e000a */
[----:B------:R-:W-:Y:S02]  /*2fe70*/  IMAD.MOV.U32 R124, RZ, RZ, R11 ;  /* 0x000000ffff7c7224 */ /* 0x000fe400078e000b */
[C---:B------:R-:W-:Y:S08]  /*2fe80*/  HMMA.1688.F32.TF32 R8, R4.reuse, R130, R228 ;  /* 0x000000820408723c */ /* 0x040ff000000810e4 */
[C---:B------:R-:W-:Y:S08]  /*2fe90*/  HMMA.1688.F32.TF32 R88, R4.reuse, R38, R88 ;  /* 0x000000260458723c */ /* 0x040ff00000081058 */
[----:B------:R-:W-:Y:S01]  /*2fea0*/  HMMA.1688.F32.TF32 R4, R4, R138, R236 ;  /* 0x0000008a0404723c */ /* 0x000fe200000810ec */
[----:B------:R-:W-:Y:S04]  /*2feb0*/  STL [R1+0x1398], R137 ;  /* 0x0013988901007387 */ /* 0x000fe80000100800 */
[----:B------:R-:W-:Y:S04]  /*2fec0*/  STL [R1+0x1394], R136 ;  /* 0x0013948801007387 */ /* 0x000fe80000100800 */
[----:B------:R-:W-:Y:S04]  /*2fed0*/  STL [R1+0x13a8], R124 ;  /* 0x0013a87c01007387 */ /* 0x000fe80000100800 */
[----:B------:R-:W-:Y:S04]  /*2fee0*/  STL [R1+0x13a4], R125 ;  /* 0x0013a47d01007387 */ /* 0x000fe80000100800 */
[----:B------:R-:W-:Y:S04]  /*2fef0*/  STL [R1+0x13a0], R128 ;  /* 0x0013a08001007387 */ /* 0x000fe80000100800 */
[----:B------:R-:W-:Y:S04]  /*2ff00*/  STL [R1+0x139c], R129 ;  /* 0x00139c8101007387 */ /* 0x000fe80000100800 */
[----:B------:R-:W-:Y:S04]  /*2ff10*/  STL.64 [R1+0x690], R8 ;  /* 0x0006900801007387 */ /* 0x000fe80000100a00 */
[----:B------:R-:W-:Y:S04]  /*2ff20*/  STL.64 [R1+0x698], R10 ;  /* 0x0006980a01007387 */ /* 0x000fe80000100a00 */
[----:B------:R1:W-:Y:S04]  /*2ff30*/  STL.64 [R1+0x680], R60 ;  /* 0x0006803c01007387 */ /* 0x0003e80000100a00 */
[----:B------:R1:W-:Y:S04]  /*2ff40*/  STL.64 [R1+0x688], R62 ;  /* 0x0006883e01007387 */ /* 0x0003e80000100a00 */
[----:B------:R-:W-:Y:S04]  /*2ff50*/  STL.64 [R1+0x660], R4 ;  /* 0x0006600401007387 */ /* 0x000fe80000100a00 */
[----:B------:R-:W-:Y:S01]  /*2ff60*/  STL.64 [R1+0x668], R6 ;  /* 0x0006680601007387 */ /* 0x000fe20000100a00 */
[----:B------:R-:W-:-:S02]  /*2ff70*/  IMAD.MOV.U32 R190, RZ, RZ, R57 ;  /* 0x000000ffffbe7224 */ /* 0x000fc400078e0039 */
[----:B------:R-:W-:Y:S01]  /*2ff80*/  IMAD.MOV.U32 R191, RZ, RZ, R56 ;  /* 0x000000ffffbf7224 */ /* 0x000fe200078e0038 */
[----:B------:R-:W-:Y:S04]  /*2ff90*/  LDS R8, [R2+0xa300] ;  /* 0x00a3000002087984 */ /* 0x000fe80000000800 */
[----:B------:R-:W-:Y:S04]  /*2ffa0*/  LDS R10, [R2+0xb300] ;  /* 0x00b30000020a7984 */ /* 0x000fe80000000800 */
[----:B------:R-:W-:Y:S04]  /*2ffb0*/  LDS R9, [R3+0xa300] ;  /* 0x00a3000003097984 */ /* 0x000fe80000000800 */
[----:B------:R-:W1:Y:S04]  /*2ffc0*/  LDS R11, [R3+0xb300] ;  /* 0x00b30000030b7984 */ /* 0x000e680000000800 */
[----:B------:R-:W-:Y:S04]  /*2ffd0*/  LDS R4, [R2+0xa380] ;  /* 0x00a3800002047984 */ /* 0x000fe80000000800 */
[----:B------:R-:W-:Y:S04]  /*2ffe0*/  LDS R6, [R2+0xb380] ;  /* 0x00b3800002067984 */ /* 0x000fe80000000800 */
[----:B------:R-:W-:Y:S04]  /*2fff0*/  LDS R5, [R3+0xa380] ;  /* 0x00a3800003057984 */ /* 0x000fe80000000800 */
[----:B------:R-:W1:Y:S01]  /*30000*/  LDS R7, [R3+0xb380] ;  /* 0x00b3800003077984 */ /* 0x000e620000000800 */
[C---:B--2---:R-:W-:Y:S08]  /*30010*/  HMMA.1688.F32.TF32 R96, R12.reuse, R42, R156 ;  /* 0x0000002a0c60723c */ /* 0x044ff0000008109c */
[C---:B------:R-:W-:Y:S08]  /*30020*/  HMMA.1688.F32.TF32 R184, R12.reuse, R26, R76 ;  /* 0x0000001a0cb8723c */ /* 0x040ff0000008104c */
[C---:B------:R-:W-:Y:S01]  /*30030*/  HMMA.1688.F32.TF32 R76, R12.reuse, R46, R140 ;  /* 0x0000002e0c4c723c */ /* 0x040fe2000008108c */
[----:B------:R-:W2:Y:S04]  /*30040*/  LDL.LU R140, [R1+0x350] ;  /* 0x00035000018c7983 */ /* 0x000ea80000300800 */
[----:B------:R-:W2:Y:S03]  /*30050*/  LDL.LU R141, [R1+0x354] ;  /* 0x00035400018d7983 */ /* 0x000ea60000300800 */
[C---:B----4-:R-:W-:Y:S01]  /*30060*/  HMMA.1688.F32.TF32 R176, R12.reuse, R22, R92 ;  /* 0x000000160cb0723c */ /* 0x050fe2000008105c */
        /* <DEDUP_REMOVED lines=34> */
[----:B-1----:R-:W2:Y:S04]  /*30290*/  LDL.LU R60, [R1+0x1a0] ;  /* 0x0001a000013c7983 */ /* 0x002ea80000300800 */
        /* <DEDUP_REMOVED lines=32> */
[C---:B---3--:R-:W-:Y:S08]  /*304a0*/  HMMA.1688.F32.TF32 R152, R12.reuse, R38, R152 ;  /* 0x000000260c98723c */ /* 0x048ff00000081098 */
[C---:B--2---:R-:W-:Y:S11]  /*304b0*/  HMMA.1688.F32.TF32 R60, R12.reuse, R54, R60 ;  /* 0x000000360c3c723c */ /* 0x044ff6000008103c */
[----:B------:R-:W-:Y:S11]  /*304c0*/  @!UPT UIADD3 URZ, URZ, URZ, URZ ;  /* 0x0000003f3f3ff290 */ /* 0x000ff6000fffe03f */
[----:B------:R-:W-:Y:S02]  /*304d0*/  @!UPT UIADD3 URZ, URZ, URZ, URZ ;  /* 0x0000003f3f3ff290 */ /* 0x000fe4000fffe03f */
[----:B------:R-:W-:Y:S01]  /*304e0*/  MOV R124, R60 ;  /* 0x0000003c007c7202 */ /* 0x000fe20000000f00 */
[----:B------:R-:W-:Y:S02]  /*304f0*/  IMAD.MOV.U32 R125, RZ, RZ, R61 ;  /* 0x000000ffff7d7224 */ /* 0x000fe400078e003d */
[----:B------:R-:W-:Y:S02]  /*30500*/  IMAD.MOV.U32 R128, RZ, RZ, R62 ;  /* 0x000000ffff807224 */ /* 0x000fe400078e003e */
[----:B------:R-:W-:Y:S02]  /*30510*/  IMAD.MOV.U32 R129, RZ, RZ, R63 ;  /* 0x000000ffff817224 */ /* 0x000fe400078e003f */
[C---:B----4-:R-:W-:Y:S08]  /*30520*/  HMMA.1688.F32.TF32 R60, R12.reuse, R58, R64 ;  /* 0x0000003a0c3c723c */ /* 0x050ff00000081040 */
[C---:B------:R-:W-:Y:S11]  /*30530*/  HMMA.1688.F32.TF32 R100, R12.reuse, R50, R248 ;  /* 0x000000320c64723c */ /* 0x040ff600000810f8 */
[----:B------:R-:W-:Y:S05]  /*30540*/  @!UPT UIADD3 URZ, URZ, URZ, URZ ;  /* 0x0000003f3f3ff290 */ /* 0x000fea000fffe03f */
[----:B------:R-:W-:Y:S01]  /*30550*/  IMAD.MOV.U32 R137, RZ, RZ, R60 ;  /* 0x000000ffff897224 */ /* 0x000fe200078e003c */
[----:B------:R-:W-:Y:S01]  /*30560*/  MOV R132, R63 ;  /* 0x0000003f00847202 */ /* 0x000fe20000000f00 */
[----:B------:R-:W-:Y:S02]  /*30570*/  IMAD.MOV.U32 R136, RZ, RZ, R61 ;  /* 0x000000ffff887224 */ /* 0x000fe400078e003d */
[----:B------:R-:W-:Y:S02]  /*30580*/  IMAD.MOV.U32 R133, RZ, RZ, R62 ;  /* 0x000000ffff857224 */ /* 0x000fe400078e003e */
[----:B------:R-:W-:Y:S01]  /*30590*/  HMMA.1688.F32.TF32 R60, R12, R122, R240 ;  /* 0x0000007a0c3c723c */ /* 0x000fe200000810f0 */
[----:B------:R1:W-:Y:S01]  /*305a0*/  STL.64 [R1+0x80], R100 ;  /* 0x0000806401007387 */ /* 0x0003e20000100a00 */
[----:B------:R-:W-:-:S03]  /*305b0*/  IMAD.MOV.U32 R57, RZ, RZ, R102 ;  /* 0x000000ffff397224 */ /* 0x000fc600078e0066 */
[----:B------:R-:W-:Y:S01]  /*305c0*/  STL [R1+0x13b8], R129 ;  /* 0x0013b88101007387 */ /* 0x000fe20000100800 */
[----:B------:R-:W-:-:S03]  /*305d0*/  IMAD.MOV.U32 R56, RZ, RZ, R103 ;  /* 0x000000ffff387224 */ /* 0x000fc600078e0067 */
[----:B------:R-:W-:Y:S04]  /*305e0*/  STL [R1+0x13b4], R128 ;  /* 0x0013b48001007387 */ /* 0x000fe80000100800 */
[----:B------:R-:W-:Y:S01]  /*305f0*/  STL [R1+0x13b0], R125 ;  /* 0x0013b07d01007387 */ /* 0x000fe20000100800 */
[C---:B-1----:R-:W-:Y:S03]  /*30600*/  HMMA.1688.F32.TF32 R100, R12.reuse, R126, R196 ;  /* 0x0000007e0c64723c */ /* 0x042fe600000810c4 */
[----:B------:R-:W-:Y:S04]  /*30610*/  STL [R1+0x13ac], R124 ;  /* 0x0013ac7c01007387 */ /* 0x000fe80000100800 */
[----:B------:R-:W-:Y:S01]  /*30620*/  STL [R1+0x13c8], R136 ;  /* 0x0013c88801007387 */ /* 0x000fe20000100800 */
[C---:B------:R-:W-:Y:S03]  /*30630*/  HMMA.1688.F32.TF32 R64, R12.reuse, R130, R192 ;  /* 0x000000820c40723c */ /* 0x040fe600000810c0 */
[----:B------:R-:W-:Y:S04]  /*30640*/  STL [R1+0x13bc], R137 ;  /* 0x0013bc8901007387 */ /* 0x000fe80000100800 */
[----:B------:R-:W-:Y:S04]  /*30650*/  STL.64 [R1+0x5f0], R60 ;  /* 0x0005f03c01007387 */ /* 0x000fe80000100a00 */
[----:B------:R1:W-:Y:S02]  /*30660*/  STL.64 [R1+0x5f8], R62 ;  /* 0x0005f83e01007387 */ /* 0x0003e40000100a00 */
[C---:B-1----:R-:W-:Y:S08]  /*30670*/  HMMA.1688.F32.TF32 R60, R12.reuse, R134, R188 ;  /* 0x000000860c3c723c */ /* 0x042ff000000810bc */
[----:B------:R-:W-:Y:S01]  /*30680*/  HMMA.1688.F32.TF32 R12, R12, R138, R180 ;  /* 0x0000008a0c0c723c */ /* 0x000fe200000810b4 */
[----:B------:R-:W-:Y:S04]  /*30690*/  STL.64 [R1+0x5e0], R100 ;  /* 0x0005e06401007387 */ /* 0x000fe80000100a00 */
[----:B------:R-:W-:Y:S04]  /*306a0*/  STL.64 [R1+0x5e8], R102 ;  /* 0x0005e86601007387 */ /* 0x000fe80000100a00 */
[----:B------:R1:W-:Y:S04]  /*306b0*/  STL.64 [R1+0x5d0], R64 ;  /* 0x0005d04001007387 */ /* 0x0003e80000100a00 */
[----:B------:R2:W-:Y:S04]  /*306c0*/  STL.64 [R1+0x5d8], R66 ;  /* 0x0005d84201007387 */ /* 0x0005e80000100a00 */
[----:B------:R3:W-:Y:S04]  /*306d0*/  STL.64 [R1+0x5c0], R60 ;  /* 0x0005c03c01007387 */ /* 0x0007e80000100a00 */
[----:B------:R2:W-:Y:S04]  /*306e0*/  STL.64 [R1+0x5c8], R62 ;  /* 0x0005c83e01007387 */ /* 0x0005e80000100a00 */
[----:B------:R-:W-:Y:S04]  /*306f0*/  STL.64 [R1+0x5a0], R12 ;  /* 0x0005a00c01007387 */ /* 0x000fe80000100a00 */
[----:B------:R1:W-:Y:S04]  /*30700*/  STL.64 [R1+0x5a8], R14 ;  /* 0x0005a80e01007387 */ /* 0x0003e80000100a00 */
[----:B------:R-:W4:Y:S04]  /*30710*/  LDL.LU R240, [R1+0x300] ;  /* 0x0003000001f07983 */ /* 0x000f280000300800 */
[----:B------:R-:W4:Y:S04]  /*30720*/  LDL.LU R241, [R1+0x304] ;  /* 0x0003040001f17983 */ /* 0x000f280000300800 */
[----:B------:R-:W4:Y:S04]  /*30730*/  LDL.LU R242, [R1+0x308] ;  /* 0x0003080001f27983 */ /* 0x000f280000300800 */
[----:B------:R-:W4:Y:S04]  /*30740*/  LDL.LU R243, [R1+0x30c] ;  /* 0x00030c0001f37983 */ /* 0x000f280000300800 */
[----:B-1----:R-:W4:Y:S04]  /*30750*/  LDL.LU R64, [R1+0x310] ;  /* 0x0003100001407983 */ /* 0x002f280000300800 */
[----:B------:R-:W4:Y:S04]  /*30760*/  LDL.LU R65, [R1+0x314] ;  /* 0x0003140001417983 */ /* 0x000f280000300800 */
[----:B--2---:R-:W4:Y:S04]  /*30770*/  LDL.LU R66, [R1+0x318] ;  /* 0x0003180001427983 */ /* 0x004f280000300800 */
[----:B------:R-:W4:Y:S01]  /*30780*/  LDL.LU R67, [R1+0x31c] ;  /* 0x00031c0001437983 */ /* 0x000f220000300800 */
[C---:B------:R-:W-:Y:S03]  /*30790*/  HMMA.1688.F32.TF32 R188, R8.reuse, R22, R244 ;  /* 0x0000001608bc723c */ /* 0x040fe600000810f4 */
[----:B---3--:R-:W2:Y:S04]  /*307a0*/  LDL.LU R60, [R1+0x320] ;  /* 0x00032000013c7983 */ /* 0x008ea80000300800 */
[----:B------:R-:W2:Y:S04]  /*307b0*/  LDL.LU R61, [R1+0x324] ;  /* 0x00032400013d7983 */ /* 0x000ea80000300800 */
[----:B------:R-:W2:Y:S04]  /*307c0*/  LDL.LU R62, [R1+0x328] ;  /* 0x00032800013e7983 */ /* 0x000ea80000300800 */
[----:B------:R-:W2:Y:S01]  /*307d0*/  LDL.LU R63, [R1+0x32c] ;  /* 0x00032c00013f7983 */ /* 0x000ea20000300800 */
[C---:B------:R-:W-:Y:S03]  /*307e0*/  HMMA.1688.F32.TF32 R100, R8.reuse, R42, R108 ;  /* 0x0000002a0864723c */ /* 0x040fe6000008106c */
[----:B------:R-:W3:Y:S04]  /*307f0*/  LDL.LU R244, [R1+0x3a0] ;  /* 0x0003a00001f47983 */ /* 0x000ee80000300800 */
[----:B------:R-:W3:Y:S04]  /*30800*/  LDL.LU R245, [R1+0x3a4] ;  /* 0x0003a40001f57983 */ /* 0x000ee80000300800 */
[----:B------:R-:W3:Y:S01]  /*30810*/  LDL.LU R246, [R1+0x3a8] ;  /* 0x0003a80001f67983 */ /* 0x000ee20000300800 */
[C---:B------:R-:W-:Y:S03]  /*30820*/  HMMA.1688.F32.TF32 R196, R8.reuse, R18, R80 ;  /* 0x0000001208c4723c */ /* 0x040fe60000081050 */
[----:B------:R-:W3:Y:S04]  /*30830*/  LDL.LU R247, [R1+0x3ac] ;  /* 0x0003ac0001f77983 */ /* 0x000ee80000300800 */
        /* <DEDUP_REMOVED lines=34> */
[----:B------:R-:W-:-:S03]  /*30a60*/  IMAD.MOV.U32 R70, RZ, RZ, R12 ;  /* 0x000000ffff467224 */ /* 0x000fc600078e000c */
        /* <DEDUP_REMOVED lines=48> */
[C---:B--2---:R-:W-:Y:S08]  /*30d70*/  HMMA.1688.F32.TF32 R112, R8.reuse, R54, R112 ;  /* 0x000000360870723c */ /* 0x044ff00000081070 */
[C---:B---3--:R-:W-:Y:S08]  /*30d80*/  HMMA.1688.F32.TF32 R104, R8.reuse, R58, R104 ;  /* 0x0000003a0868723c */ /* 0x048ff00000081068 */
[C---:B----4-:R-:W-:Y:S08]  /*30d90*/  HMMA.1688.F32.TF32 R160, R8.reuse, R126, R160 ;  /* 0x0000007e08a0723c */ /* 0x050ff000000810a0 */
[----:B------:R-:W-:Y:S01]  /*30da0*/  HMMA.1688.F32.TF32 R248, R8, R122, R248 ;  /* 0x0000007a08f8723c */ /* 0x000fe200000810f8 */
[----:B------:R-:W-:Y:S01]  /*30db0*/  MOV R125, R114 ;  /* 0x00000072007d7202 */ /* 0x000fe20000000f00 */
[----:B------:R-:W-:-:S02]  /*30dc0*/  IMAD.MOV.U32 R124, RZ, RZ, R115 ;  /* 0x000000ffff7c7224 */ /* 0x000fc400078e0073 */
[----:B------:R-:W-:Y:S01]  /*30dd0*/  IMAD.MOV.U32 R129, RZ, RZ, R112 ;  /* 0x000000ffff817224 */ /* 0x000fe200078e0070 */
[----:B------:R-:W2:Y:S01]  /*30de0*/  LDL.LU.64 R114, [R1+0x1490] ;  /* 0x0014900001727983 */ /* 0x000ea20000300a00 */
[----:B------:R-:W-:Y:S02]  /*30df0*/  IMAD.MOV.U32 R128, RZ, RZ, R113 ;  /* 0x000000ffff807224 */ /* 0x000fe400078e0071 */
[----:B------:R-:W-:Y:S01]  /*30e00*/  IMAD.MOV.U32 R120, RZ, RZ, R106 ;  /* 0x000000ffff787224 */ /* 0x000fe200078e006a */
[----:B------:R-:W2:Y:S01]  /*30e10*/  LDL.LU.64 R112, [R1+0x1488] ;  /* 0x0014880001707983 */ /* 0x000ea20000300a00 */
[----:B------:R-:W-:Y:S02]  /*30e20*/  IMAD.MOV.U32 R137, RZ, RZ, R107 ;  /* 0x000000ffff897224 */ /* 0x000fe400078e006b */
[----:B------:R-:W-:Y:S01]  /*30e30*/  IMAD.MOV.U32 R136, RZ, RZ, R104 ;  /* 0x000000ffff887224 */ /* 0x000fe200078e0068 */
[----:B------:R-:W3:Y:S01]  /*30e40*/  LDL.LU.64 R106, [R1+0x1480] ;  /* 0x00148000016a7983 */ /* 0x000ee20000300a00 */
[----:B------:R-:W-:-:S03]  /*30e50*/  IMAD.MOV.U32 R121, RZ, RZ, R105 ;  /* 0x000000ffff797224 */ /* 0x000fc600078e0069 */
[----:B------:R-:W3:Y:S06]  /*30e60*/  LDL.LU.64 R104, [R1+0x1478] ;  /* 0x0014780001687983 */ /* 0x000eec0000300a00 */
[----:B------:R-:W-:Y:S04]  /*30e70*/  STL.64 [R1+0x1f0], R248 ;  /* 0x0001f0f801007387 */ /* 0x000fe80000100a00 */
[----:B------:R1:W-:Y:S04]  /*30e80*/  STL.64 [R1+0x1f8], R250 ;  /* 0x0001f8fa01007387 */ /* 0x0003e80000100a00 */
[----:B-1----:R-:W4:Y:S04]  /*30e90*/  LDL.LU.64 R250, [R1+0x1470] ;  /* 0x0014700001fa7983 */ /* 0x002f280000300a00 */
[----:B------:R-:W4:Y:S04]  /*30ea0*/  LDL.LU.64 R248, [R1+0x1468] ;  /* 0x0014680001f87983 */ /* 0x000f280000300a00 */
[----:B------:R-:W-:Y:S04]  /*30eb0*/  STL.64 [R1+0x1e0], R160 ;  /* 0x0001e0a001007387 */ /* 0x000fe80000100a00 */
[----:B------:R1:W-:Y:S04]  /*30ec0*/  STL.64 [R1+0x1e8], R162 ;  /* 0x0001e8a201007387 */ /* 0x0003e80000100a00 */
[----:B-1----:R-:W2:Y:S04]  /*30ed0*/  LDL.LU.64 R162, [R1+0x1460] ;  /* 0x0014600001a27983 */ /* 0x002ea80000300a00 */
[----:B------:R-:W3:Y:S01]  /*30ee0*/  LDL.LU.64 R160, [R1+0x1458] ;  /* 0x0014580001a07983 */ /* 0x000ee20000300a00 */
[C---:B------:R-:W-:Y:S08]  /*30ef0*/  HMMA.1688.F32.TF32 R12, R8.reuse, R130, R12 ;  /* 0x00000082080c723c */ /* 0x040ff0000008100c */
[C---:B------:R-:W-:Y:S08]  /*30f00*/  HMMA.1688.F32.TF32 R156, R8.reuse, R30, R156 ;  /* 0x0000001e089c723c */ /* 0x040ff0000008109c */
[C---:B------:R-:W-:Y:S07]  /*30f10*/  HMMA.1688.F32.TF32 R164, R8.reuse, R34, R164 ;  /* 0x0000002208a4723c */ /* 0x040fee00000810a4 */
[----:B------:R-:W-:Y:S01]  /*30f20*/  STL.64 [R1+0x1d0], R12 ;  /* 0x0001d00c01007387 */ /* 0x000fe20000100a00 */
[C---:B------:R-:W-:Y:S03]  /*30f30*/  HMMA.1688.F32.TF32 R168, R8.reuse, R38, R168 ;  /* 0x0000002608a8723c */ /* 0x040fe600000810a8 */
[----:B------:R1:W-:Y:S05]  /*30f40*/  STL.64 [R1+0x1d8], R14 ;  /* 0x0001d80e01007387 */ /* 0x0003ea0000100a00 */
[C---:B-1----:R-:W-:Y:S01]  /*30f50*/  HMMA.1688.F32.TF32 R12, R8.reuse, R134, R236 ;  /* 0x00000086080c723c */ /* 0x042fe200000810ec */
[----:B------:R-:W-:Y:S04]  /*30f60*/  LDS R236, [R2+0xc200] ;  /* 0x00c2000002ec7984 */ /* 0x000fe80000000800 */
[----:B------:R-:W-:Y:S03]  /*30f70*/  LDS R238, [R2+0xd200] ;  /* 0x00d2000002ee7984 */ /* 0x000fe60000000800 */
[----:B------:R-:W-:Y:S01]  /*30f80*/  HMMA.1688.F32.TF32 R8, R8, R138, R232 ;  /* 0x0000008a0808723c */ /* 0x000fe200000810e8 */
[----:B------:R-:W-:Y:S04]  /*30f90*/  LDS R237, [R3+0xc200] ;  /* 0x00c2000003ed7984 */ /* 0x000fe80000000800 */
[----:B------:R-:W-:Y:S10]  /*30fa0*/  LDS R239, [R3+0xd200] ;  /* 0x00d2000003ef7984 */ /* 0x000ff40000000800 */
[----:B------:R-:W-:Y:S04]  /*30fb0*/  STL.64 [R1+0x1c0], R12 ;  /* 0x0001c00c01007387 */ /* 0x000fe80000100a00 */
[----:B------:R-:W-:Y:S04]  /*30fc0*/  STL.64 [R1+0x1c8], R14 ;  /* 0x0001c80e01007387 */ /* 0x000fe80000100a00 */
[----:B------:R-:W-:Y:S04]  /*30fd0*/  STL.64 [R1+0x1b0], R8 ;  /* 0x0001b00801007387 */ /* 0x000fe80000100a00 */
[----:B------:R1:W-:Y:S02]  /*30fe0*/  STL.64 [R1+0x1b8], R10 ;  /* 0x0001b80a01007387 */ /* 0x0003e40000100a00 */
[C---:B-1----:R-:W-:Y:S02]  /*30ff0*/  HMMA.1688.F32.TF32 R8, R4.reuse, R122, R200 ;  /* 0x0000007a0408723c */ /* 0x042fe400000810c8 */
[----:B------:R-:W-:Y:S04]  /*31000*/  LDS R200, [R2+0xc100] ;  /* 0x00c1000002c87984 */ /* 0x000fe80000000800 */
[----:B------:R-:W-:Y:S02]  /*31010*/  LDS R202, [R2+0xd100] ;  /* 0x00d1000002ca7984 */ /* 0x000fe40000000800 */
[C---:B------:R-:W-:Y:S02]  /*31020*/  HMMA.1688.F32.TF32 R60, R4.reuse, R126, R60 ;  /* 0x0000007e043c723c */ /* 0x040fe4000008103c */
[----:B------:R-:W-:Y:S04]  /*31030*/  LDS R201, [R3+0xc100] ;  /* 0x00c1000003c97984 */ /* 0x000fe80000000800 */
[----:B------:R-:W-:Y:S02]  /*31040*/  LDS R203, [R3+0xd100] ;  /* 0x00d1000003cb7984 */ /* 0x000fe40000000800 */
[C---:B------:R-:W-:Y:S07]  /*31050*/  HMMA.1688.F32.TF32 R12, R4.reuse, R130, R64 ;  /* 0x00000082040c723c */ /* 0x040fee0000081040 */
[----:B------:R-:W-:Y:S01]  /*31060*/  STL.64 [R1+0x450], R8 ;  /* 0x0004500801007387 */ /* 0x000fe20000100a00 */
[C---:B------:R-:W-:Y:S03]  /*31070*/  HMMA.1688.F32.TF32 R232, R4.reuse, R26, R228 ;  /* 0x0000001a04e8723c */ /* 0x040fe600000810e4 */
[----:B------:R1:W-:Y:S05]  /*31080*/  STL.64 [R1+0x458], R10 ;  /* 0x0004580a01007387 */ /* 0x0003ea0000100a00 */
[C---:B------:R-:W-:Y:S08]  /*31090*/  HMMA.1688.F32.TF32 R208, R4.reuse, R18, R208 ;  /* 0x0000001204d0723c */ /* 0x040ff000000810d0 */
[C---:B-1----:R-:W-:Y:S08]  /*310a0*/  HMMA.1688.F32.TF32 R8, R4.reuse, R134, R240 ;  /* 0x000000860408723c */ /* 0x042ff000000810f0 */
[C---:B------:R-:W-:Y:S08]  /*310b0*/  HMMA.1688.F32.TF32 R224, R4.reuse, R22, R224 ;  /* 0x0000001604e0723c */ /* 0x040ff000000810e0 */
        /* <DEDUP_REMOVED lines=8> */
[----:B------:R-:W-:Y:S04]  /*31140*/  STL.64 [R1+0x430], R60 ;  /* 0x0004303c01007387 */ /* 0x000fe80000100a00 */
[----:B------:R-:W-:Y:S03]  /*31150*/  LDS R220, [R2+0xc180] ;  /* 0x00c1800002dc7984 */ /* 0x000fe60000000800 */
[----:B------:R-:W-:Y:S01]  /*31160*/  HMMA.1688.F32.TF32 R4, R4, R138, R180 ;  /* 0x0000008a0404723c */ /* 0x000fe200000810b4 */
[----:B------:R1:W-:Y:S04]  /*31170*/  STL.64 [R1+0x438], R62 ;  /* 0x0004383e01007387 */ /* 0x0003e80000100a00 */
[----:B------:R-:W-:Y:S04]  /*31180*/  STL.64 [R1+0x2f0], R12 ;  /* 0x0002f00c01007387 */ /* 0x000fe80000100a00 */
[----:B------:R-:W-:Y:S04]  /*31190*/  STL.64 [R1+0x2f8], R14 ;  /* 0x0002f80e01007387 */ /* 0x000fe80000100a00 */
[----:B------:R-:W-:Y:S04]  /*311a0*/  STL.64 [R1+0x330], R8 ;  /* 0x0003300801007387 */ /* 0x000fe80000100a00 */
[----:B------:R-:W-:Y:S04]  /*311b0*/  STL.64 [R1+0x338], R10 ;  /* 0x0003380a01007387 */ /* 0x000fe80000100a00 */
[----:B------:R-:W-:Y:S04]  /*311c0*/  LDS R180, [R2+0xc080] ;  /* 0x00c0800002b47984 */ /* 0x000fe80000000800 */
[----:B------:R-:W-:Y:S04]  /*311d0*/  STL.64 [R1+0x320], R4 ;  /* 0x0003200401007387 */ /* 0x000fe80000100a00 */
[----:B------:R-:W-:Y:S04]  /*311e0*/  STL.64 [R1+0x328], R6 ;  /* 0x0003280601007387 */ /* 0x000fe80000100a00 */
        /* <DEDUP_REMOVED lines=10> */
[----:B------:R-:W-:Y:S01]  /*31290*/  STL [R1+0x1370], R2 ;  /* 0x0013700201007387 */ /* 0x000fe20000100800 */
[----:B--2---:R-:W-:Y:S01]  /*312a0*/  MOV R241, R162 ;  /* 0x000000a200f17202 */ /* 0x004fe20000000f00 */
[----:B---3--:R-:W-:-:S02]  /*312b0*/  IMAD.MOV.U32 R243, RZ, RZ, R160 ;  /* 0x000000fffff37224 */ /* 0x008fc400078e00a0 */
[----:B------:R-:W-:Y:S04]  /*312c0*/  LDS R162, [R2+0xd000] ;  /* 0x00d0000002a27984 */ /* 0x000fe80000000800 */
[----:B------:R2:W-:Y:S01]  /*312d0*/  LDS R160, [R2+0xc000] ;  /* 0x00c0000002a07984 */ /* 0x0005e20000000800 */
[----:B------:R-:W-:Y:S01]  /*312e0*/  IMAD.MOV.U32 R240, RZ, RZ, R163 ;  /* 0x000000fffff07224 */ /* 0x000fe200078e00a3 */
[----:B-1----:R-:W-:Y:S01]  /*312f0*/  MOV R62, R17 ;  /* 0x00000011003e7202 */ /* 0x002fe20000000f00 */
[----:B------:R-:W-:Y:S01]  /*31300*/  IMAD.MOV.U32 R242, RZ, RZ, R161 ;  /* 0x000000fffff27224 */ /* 0x000fe200078e00a1 */
[----:B------:R-:W-:Y:S04]  /*31310*/  LDS R163, [R3+0xd000] ;  /* 0x00d0000003a37984 */ /* 0x000fe80000000800 */
[----:B--2---:R-:W2:Y:S01]  /*31320*/  LDL.LU R2, [R1+0x910] ;  /* 0x0009100001027983 */ /* 0x004ea20000300800 */
[----:B------:R-:W-:-:S03]  /*31330*/  IMAD.MOV.U32 R63, RZ, RZ, R16 ;  /* 0x000000ffff3f7224 */ /* 0x000fc600078e0010 */
[----:B------:R-:W-:Y:S04]  /*31340*/  LDS R161, [R3+0xc000] ;  /* 0x00c0000003a17984 */ /* 0x000fe80000000800 */
[----:B------:R-:W-:Y:S04]  /*31350*/  LDS R181, [R3+0xc080] ;  /* 0x00c0800003b57984 */ /* 0x000fe80000000800 */
[----:B------:R-:W-:Y:S01]  /*31360*/  LDS R183, [R3+0xd080] ;  /* 0x00d0800003b77984 */ /* 0x000fe20000000800 */
[----:B------:R-:W-:Y:S02]  /*31370*/  IMAD.MOV.U32 R60, RZ, RZ, R21 ;  /* 0x000000ffff3c7224 */ /* 0x000fe400078e0015 */
[----:B------:R-:W-:Y:S01]  /*31380*/  IMAD.MOV.U32 R61, RZ, RZ, R20 ;  /* 0x000000ffff3d7224 */ /* 0x000fe200078e0014 */
[----:B------:R-:W-:Y:S01]  /*31390*/  LDS R221, [R3+0xc180] ;  /* 0x00c1800003dd7984 */ /* 0x000fe20000000800 */
[----:B------:R-:W-:-:S02]  /*313a0*/  IMAD.MOV.U32 R66, RZ, RZ, R25 ;  /* 0x000000ffff427224 */ /* 0x000fc400078e0019 */
[----:B------:R-:W-:Y:S01]  /*313b0*/  IMAD.MOV.U32 R67, RZ, RZ, R24 ;  /* 0x000000ffff437224 */ /* 0x000fe200078e0018 */
[----:B------:R-:W-:Y:S04]  /*313c0*/  LDS R223, [R3+0xd180] ;  /* 0x00d1800003df7984 */ /* 0x000fe80000000800 */
[----:B------:R-:W-:Y:S04]  /*313d0*/  LDS R5, [R3+0xc280] ;  /* 0x00c2800003057984 */ /* 0x000fe80000000800 */
[----:B------:R-:W-:Y:S04]  /*313e0*/  LDS R7, [R3+0xd280] ;  /* 0x00d2800003077984 */ /* 0x000fe80000000800 */
[----:B------:R-:W-:Y:S04]  /*313f0*/  LDS R9, [R3+0xc300] ;  /* 0x00c3000003097984 */ /* 0x000fe80000000800 */
[----:B------:R-:W-:Y:S04]  /*31400*/  LDS R11, [R3+0xd300] ;  /* 0x00d30000030b7984 */ /* 0x000fe80000000800 */
[----:B------:R-:W-:Y:S04]  /*31410*/  LDS R13, [R3+0xc380] ;  /* 0x00c38000030d7984 */ /* 0x000fe80000000800 */
[----:B------:R-:W-:Y:S04]  /*31420*/  LDS R15, [R3+0xd380] ;  /* 0x00d38000030f7984 */ /* 0x000fe80000000800 */
[----:B--2---:R-:W1:Y:S04]  /*31430*/  LDSM.16.M88.4 R16, [R2+0x40080] ;  /* 0x040080000210783b */ /* 0x004e680000000200 */
[----:B------:R-:W2:Y:S04]  /*31440*/  LDSM.16.M88.4 R20, [R2+0x41080] ;  /* 0x041080000214783b */ /* 0x000ea80000000200 */
[----:B------:R-:W3:Y:S01]  /*31450*/  LDSM.16.M88.4 R24, [R2+0x42080] ;  /* 0x042080000218783b */ /* 0x000ee20000000200 */
[-C--:B-1----:R-:W-:Y:S08]  /*31460*/  HMMA.1688.F32.TF32 R60, R160, R16.reuse, R60 ;  /* 0x00000010a03c723c */ /* 0x082ff0000008103c */
[-C--:B----4-:R-:W-:Y:S08]  /*31470*/  HMMA.1688.F32.TF32 R64, R180, R16.reuse, R64 ;  /* 0x00000010b440723c */ /* 0x090ff00000081040 */
[-C--:B------:R-:W-:Y:S01]  /*31480*/  HMMA.1688.F32.TF32 R240, R200, R16.reuse, R240 ;  /* 0x00000010c8f0723c */ /* 0x080fe200000810f0 */
[----:B------:R-:W-:Y:S04]  /*31490*/  STL [R1+0x1368], R18 ;  /* 0x0013681201007387 */ /* 0x000fe80000100800 */
[----:B------:R-:W-:Y:S04]  /*314a0*/  STL [R1+0x134c], R19 ;  /* 0x00134c1301007387 */ /* 0x000fe80000100800 */
[----:B--2---:R-:W-:Y:S04]  /*314b0*/  STL [R1+0x1348], R22 ;  /* 0x0013481601007387 */ /* 0x004fe80000100800 */
[----:B------:R-:W-:Y:S04]  /*314c0*/  STL [R1+0x1344], R23 ;  /* 0x0013441701007387 */ /* 0x000fe80000100800 */
[----:B---3--:R-:W-:Y:S04]  /*314d0*/  STL [R1+0x1340], R27 ;  /* 0x0013401b01007387 */ /* 0x008fe80000100800 */
[----:B------:R-:W-:Y:S04]  /*314e0*/  STL.64 [R1+0x3f0], R60 ;  /* 0x0003f03c01007387 */ /* 0x000fe80000100a00 */
[----:B------:R1:W-:Y:S04]  /*314f0*/  STL.64 [R1+0x3f8], R62 ;  /* 0x0003f83e01007387 */ /* 0x0003e80000100a00 */
[----:B-1----:R-:W2:Y:S04]  /*31500*/  LDL.LU.64 R62, [R1+0x1450] ;  /* 0x00145000013e7983 */ /* 0x002ea80000300a00 */
[----:B------:R-:W2:Y:S04]  /*31510*/  LDL.LU.64 R60, [R1+0x1448] ;  /* 0x00144800013c7983 */ /* 0x000ea80000300a00 */
        /* <DEDUP_REMOVED lines=8> */
[-C--:B------:R-:W-:Y:S08]  /*315a0*/  HMMA.1688.F32.TF32 R104, R236, R16.reuse, R104 ;  /* 0x00000010ec68723c */ /* 0x080ff00000081068 */
[-C--:B------:R-:W-:Y:S08]  /*315b0*/  HMMA.1688.F32.TF32 R172, R4, R16.reuse, R172 ;  /* 0x0000001004ac723c */ /* 0x080ff000000810ac */
[----:B----4-:R-:W-:Y:S11]  /*315c0*/  HMMA.1688.F32.TF32 R240, R220, R16, R240 ;  /* 0x00000010dcf0723c */ /* 0x010ff600000810f0 */
[----:B------:R-:W-:Y:S11]  /*315d0*/  @!UPT UIADD3 URZ, URZ, URZ, URZ ;  /* 0x0000003f3f3ff290 */ /* 0x000ff6000fffe03f */
[----:B------:R-:W-:Y:S01]  /*315e0*/  @!UPT UIADD3 URZ, URZ, URZ, URZ ;  /* 0x0000003f3f3ff290 */ /* 0x000fe2000fffe03f */
[----:B------:R1:W-:Y:S04]  /*315f0*/  STL.64 [R1+0x4a0], R240 ;  /* 0x0004a0f001007387 */ /* 0x0003e80000100a00 */
[----:B------:R4:W-:Y:S04]  /*31600*/  STL.64 [R1+0x4a8], R242 ;  /* 0x0004a8f201007387 */ /* 0x0009e80000100a00 */
[----:B-1----:R-:W2:Y:S04]  /*31610*/  LDL.LU R240, [R1+0x260] ;  /* 0x0002600001f07983 */ /* 0x002ea80000300800 */
[----:B------:R-:W2:Y:S04]  /*31620*/  LDL.LU R241, [R1+0x264] ;  /* 0x0002640001f17983 */ /* 0x000ea80000300800 */
[----:B----4-:R-:W2:Y:S04]  /*31630*/  LDL.LU R242, [R1+0x268] ;  /* 0x0002680001f27983 */ /* 0x010ea80000300800 */
[----:B------:R-:W2:Y:S04]  /*31640*/  LDL.LU R243, [R1+0x26c] ;  /* 0x00026c0001f37983 */ /* 0x000ea80000300800 */
[----:B------:R1:W-:Y:S04]  /*31650*/  STL.64 [R1+0x500], R104 ;  /* 0x0005006801007387 */ /* 0x0003e80000100a00 */
[----:B------:R4:W-:Y:S04]  /*31660*/  STL.64 [R1+0x508], R106 ;  /* 0x0005086a01007387 */ /* 0x0009e80000100a00 */
[----:B-1----:R-:W3:Y:S04]  /*31670*/  LDL.LU R104, [R1+0x120] ;  /* 0x0001200001687983 */ /* 0x002ee80000300800 */
[----:B------:R-:W3:Y:S01]  /*31680*/  LDL.LU R105, [R1+0x124] ;  /* 0x0001240001697983 */ /* 0x000ee20000300800 */
[----:B----4-:R-:W-:-:S02]  /*31690*/  IMAD.MOV.U32 R106, RZ, RZ, R33 ;  /* 0x000000ffff6a7224 */ /* 0x010fc400078e0021 */
[----:B------:R-:W-:Y:S01]  /*316a0*/  IMAD.MOV.U32 R107, RZ, RZ, R32 ;  /* 0x000000ffff6b7224 */ /* 0x000fe200078e0020 */
[----:B------:R-:W3:Y:S04]  /*316b0*/  LDL.LU R33, [R1+0x1420] ;  /* 0x0014200001217983 */ /* 0x000ee80000300800 */
[----:B------:R-:W3:Y:S04]  /*316c0*/  LDL.LU R32, [R1+0x141c] ;  /* 0x00141c0001207983 */ /* 0x000ee80000300800 */
[----:B------:R1:W-:Y:S04]  /*316d0*/  STL.64 [R1+0x560], R172 ;  /* 0x000560ac01007387 */ /* 0x0003e80000100a00 */
[----:B------:R1:W-:Y:S04]  /*316e0*/  STL.64 [R1+0x568], R174 ;  /* 0x000568ae01007387 */ /* 0x0003e80000100a00 */
[----:B-1----:R-:W3:Y:S04]  /*316f0*/  LDL.LU R172, [R1+0x400] ;  /* 0x0004000001ac7983 */ /* 0x002ee80000300800 */
[----:B------:R-:W3:Y:S04]  /*31700*/  LDL.LU R173, [R1+0x404] ;  /* 0x0004040001ad7983 */ /* 0x000ee80000300800 */
[----:B------:R-:W3:Y:S04]  /*31710*/  LDL.LU R174, [R1+0x408] ;  /* 0x0004080001ae7983 */ /* 0x000ee80000300800 */
[----:B------:R-:W3:Y:S01]  /*31720*/  LDL.LU R175, [R1+0x40c] ;  /* 0x00040c0001af7983 */ /* 0x000ee20000300800 */
[-C--:B------:R-:W-:Y:S11]  /*31730*/  HMMA.1688.F32.TF32 R196, R8, R16.reuse, R196 ;  /* 0x0000001008c4723c */ /* 0x080ff600000810c4 */
[----:B------:R-:W-:Y:S11]  /*31740*/  @!UPT UIADD3 URZ, URZ, URZ, URZ ;  /* 0x0000003f3f3ff290 */ /* 0x000ff6000fffe03f */
[----:B------:R-:W-:Y:S01]  /*31750*/  @!UPT UIADD3 URZ, URZ, URZ, URZ ;  /* 0x0000003f3f3ff290 */ /* 0x000fe2000fffe03f */
[----:B------:R-:W-:Y:S04]  /*31760*/  STL.64 [R1+0x620], R196 ;  /* 0x000620c401007387 */ /* 0x000fe80000100a00 */
[----:B------:R1:W-:Y:S02]  /*31770*/  STL.64 [R1+0x628], R198 ;  /* 0x000628c601007387 */ /* 0x0003e40000100a00 */
[----:B-1----:R-:W-:Y:S11]  /*31780*/  HMMA.1688.F32.TF32 R196, R12, R16, R208 ;  /* 0x000000100cc4723c */ /* 0x002ff600000810d0 */
[----:B------:R-:W-:Y:S11]  /*31790*/  @!UPT UIADD3 URZ, URZ, URZ, URZ ;  /* 0x0000003f3f3ff290 */ /* 0x000ff6000fffe03f */
[----:B------:R-:W-:Y:S01]  /*317a0*/  @!UPT UIADD3 URZ, URZ, URZ, URZ ;  /* 0x0000003f3f3ff290 */ /* 0x000fe2000fffe03f */
[----:B------:R-:W-:Y:S04]  /*317b0*/  STL.64 [R1+0x6c0], R196 ;  /* 0x0006c0c401007387 */ /* 0x000fe80000100a00 */
[----:B------:R-:W-:Y:S01]  /*317c0*/  STL.64 [R1+0x6c8], R198 ;  /* 0x0006c8c601007387 */ /* 0x000fe20000100a00 */
[-C--:B--2---:R-:W-:Y:S03]  /*317d0*/  HMMA.1688.F32.TF32 R16, R180, R20.reuse, R240 ;  /* 0x00000014b410723c */ /* 0x084fe600000810f0 */
[----:B------:R-:W2:Y:S05]  /*317e0*/  LDL.LU R240, [R1+0x470] ;  /* 0x0004700001f07983 */ /* 0x000eaa0000300800 */
[-C--:B---3--:R-:W-:Y:S11]  /*317f0*/  HMMA.1688.F32.TF32 R172, R160, R20.reuse, R172 ;  /* 0x00000014a0ac723c */ /* 0x088ff600000810ac */
[----:B------:R-:W-:Y:S11]  /*31800*/  @!UPT UIADD3 URZ, URZ, URZ, URZ ;  /* 0x0000003f3f3ff290 */ /* 0x000ff6000fffe03f */
[----:B------:R-:W-:Y:S01]  /*31810*/  @!UPT UIADD3 URZ, URZ, URZ, URZ ;  /* 0x0000003f3f3ff290 */ /* 0x000fe2000fffe03f */
[----:B------:R-:W-:Y:S04]  /*31820*/  STL.64 [R1+0x310], R172 ;  /* 0x000310ac01007387 */ /* 0x000fe80000100a00 */
[----:B------:R-:W-:Y:S04]  /*31830*/  STL.64 [R1+0x318], R174 ;  /* 0x000318ae01007387 */ /* 0x000fe80000100a00 */
[----:B------:R-:W-:Y:S04]  /*31840*/  STL.64 [R1+0x340], R16 ;  /* 0x0003401001007387 */ /* 0x000fe80000100a00 */
[----:B------:R1:W-:Y:S04]  /*31850*/  STL.64 [R1+0x348], R18 ;  /* 0x0003481201007387 */ /* 0x0003e80000100a00 */
[----:B------:R-:W2:Y:S04]  /*31860*/  LDL.LU R241, [R1+0x474] ;  /* 0x0004740001f17983 */ /* 0x000ea80000300800 */
[----:B------:R-:W2:Y:S04]  /*31870*/  LDL.LU R242, [R1+0x478] ;  /* 0x0004780001f27983 */ /* 0x000ea80000300800 */
[----:B------:R-:W2:Y:S01]  /*31880*/  LDL.LU R243, [R1+0x47c] ;  /* 0x00047c0001f37983 */ /* 0x000ea20000300800 */
[-C--:B------:R-:W-:Y:S08]  /*31890*/  HMMA.1688.F32.TF32 R104, R200, R20.reuse, R104 ;  /* 0x00000014c868723c */ /* 0x080ff00000081068 */
[-C--:B-1----:R-:W-:Y:S11]  /*318a0*/  HMMA.1688.F32.TF32 R16, R220, R20.reuse, R64 ;  /* 0x00000014dc10723c */ /* 0x082ff60000081040 */
[----:B------:R-:W-:Y:S04]  /*318b0*/  @!UPT UIADD3 URZ, URZ, URZ, URZ ;  /* 0x0000003f3f3ff290 */ /* 0x000fe8000fffe03f */
[----:B------:R-:W-:Y:S04]  /*318c0*/  STL.64 [R1+0x3a0], R104 ;  /* 0x0003a06801007387 */ /* 0x000fe80000100a00 */
[----:B------:R-:W-:Y:S04]  /*318d0*/  STL.64 [R1+0x3a8], R106 ;  /* 0x0003a86a01007387 */ /* 0x000fe80000100a00 */
[----:B------:R-:W-:Y:S04]  /*318e0*/  STL.64 [R1+0x410], R16 ;  /* 0x0004101001007387 */ /* 0x000fe80000100a00 */
[----:B------:R1:W-:Y:S04]  /*318f0*/  STL.64 [R1+0x418], R18 ;  /* 0x0004181201007387 */ /* 0x0003e80000100a00 */
        /* <DEDUP_REMOVED lines=16> */
[-C--:B------:R-:W-:Y:S08]  /*31a00*/  HMMA.1688.F32.TF32 R112, R236, R20.reuse, R112 ;  /* 0x00000014ec70723c */ /* 0x080ff00000081070 */
[----:B-1----:R-:W-:Y:S01]  /*31a10*/  HMMA.1688.F32.TF32 R16, R4, R20, R176 ;  /* 0x000000140410723c */ /* 0x002fe200000810b0 */
[----:B------:R-:W-:-:S02]  /*31a20*/  IMAD.MOV.U32 R172, RZ, RZ, R36 ;  /* 0x000000ffffac7224 */ /* 0x000fc400078e0024 */
[----:B------:R-:W3:Y:S01]  /*31a30*/  LDL.LU R36, [R1+0x1418] ;  /* 0x0014180001247983 */ /* 0x000ee20000300800 */
[----:B------:R-:W-:Y:S01]  /*31a40*/  IMAD.MOV.U32 R173, RZ, RZ, R37 ;  /* 0x000000ffffad7224 */ /* 0x000fe200078e0025 */
[----:B------:R-:W-:Y:S01]  /*31a50*/  MOV R175, R41 ;  /* 0x0000002900af7202 */ /* 0x000fe20000000f00 */
[----:B------:R-:W-:Y:S01]  /*31a60*/  IMAD.MOV.U32 R174, RZ, RZ, R40 ;  /* 0x000000ffffae7224 */ /* 0x000fe200078e0028 */
[----:B------:R-:W3:Y:S04]  /*31a70*/  LDL.LU R37, [R1+0x1414] ;  /* 0x0014140001257983 */ /* 0x000ee80000300800 */
[----:B------:R-:W3:Y:S01]  /*31a80*/  LDL.LU R40, [R1+0x1410] ;  /* 0x0014100001287983 */ /* 0x000ee20000300800 */
[-C--:B------:R-:W-:Y:S03]  /*31a90*/  HMMA.1688.F32.TF32 R104, R8, R20.reuse, R188 ;  /* 0x000000140868723c */ /* 0x080fe600000810bc */
[----:B------:R-:W3:Y:S04]  /*31aa0*/  LDL.LU R41, [R1+0x140c] ;  /* 0x00140c0001297983 */ /* 0x000ee80000300800 */
[----:B------:R-:W-:Y:S04]  /*31ab0*/  STL.64 [R1+0x490], R112 ;  /* 0x0004907001007387 */ /* 0x000fe80000100a00 */
[----:B------:R-:W-:Y:S01]  /*31ac0*/  STL.64 [R1+0x498], R114 ;  /* 0x0004987201007387 */ /* 0x000fe20000100a00 */
[----:B------:R-:W-:Y:S03]  /*31ad0*/  HMMA.1688.F32.TF32 R20, R12, R20, R224 ;  /* 0x000000140c14723c */ /* 0x000fe600000810e0 */
[----:B------:R-:W-:Y:S04]  /*31ae0*/  STL.64 [R1+0x510], R16 ;  /* 0x0005101001007387 */ /* 0x000fe80000100a00 */
[----:B------:R2:W-:Y:S04]  /*31af0*/  STL.64 [R1+0x518], R18 ;  /* 0x0005181201007387 */ /* 0x0005e80000100a00 */
[----:B------:R1:W-:Y:S04]  /*31b00*/  STL.64 [R1+0x570], R104 ;  /* 0x0005706801007387 */ /* 0x0003e80000100a00 */
[----:B------:R1:W-:Y:S01]  /*31b10*/  STL.64 [R1+0x578], R106 ;  /* 0x0005786a01007387 */ /* 0x0003e20000100a00 */
[-C--:B--2---:R-:W-:Y:S11]  /*31b20*/  HMMA.1688.F32.TF32 R16, R160, R24.reuse, R240 ;  /* 0x00000018a010723c */ /* 0x084ff600000810f0 */
[----:B------:R-:W-:Y:S11]  /*31b30*/  @!UPT UIADD3 URZ, URZ, URZ, URZ ;  /* 0x0000003f3f3ff290 */ /* 0x000ff6000fffe03f */
[----:B------:R-:W-:Y:S01]  /*31b40*/  @!UPT UIADD3 URZ, URZ, URZ, URZ ;  /* 0x0000003f3f3ff290 */ /* 0x000fe2000fffe03f */
[----:B------:R-:W-:Y:S04]  /*31b50*/  STL.64 [R1+0x220], R16 ;  /* 0x0002201001007387 */ /* 0x000fe80000100a00 */
[----:B------:R-:W-:Y:S04]  /*31b60*/  STL.64 [R1+0x630], R20 ;  /* 0x0006301401007387 */ /* 0x000fe80000100a00 */
[----:B------:R-:W-:Y:S04]  /*31b70*/  STL.64 [R1+0x638], R22 ;  /* 0x0006381601007387 */ /* 0x000fe80000100a00 */
[----:B------:R2:W-:Y:S04]  /*31b80*/  STL [R1+0x228], R18 ;  /* 0x0002281201007387 */ /* 0x0005e80000100800 */
[----:B-1----:R-:W4:Y:S04]  /*31b90*/  LDL.LU R104, [R1+0x610] ;  /* 0x0006100001687983 */ /* 0x002f280000300800 */
[----:B------:R-:W4:Y:S04]  /*31ba0*/  LDL.LU R105, [R1+0x614] ;  /* 0x0006140001697983 */ /* 0x000f280000300800 */
[----:B------:R-:W4:Y:S04]  /*31bb0*/  LDL.LU R106, [R1+0x618] ;  /* 0x00061800016a7983 */ /* 0x000f280000300800 */
[----:B------:R-:W4:Y:S01]  /*31bc0*/  LDL.LU R107, [R1+0x61c] ;  /* 0x00061c00016b7983 */ /* 0x000f220000300800 */
[----:B--2---:R-:W-:Y:S01]  /*31bd0*/  IMAD.MOV.U32 R18, RZ, RZ, R19 ;  /* 0x000000ffff127224 */ /* 0x004fe200078e0013 */
[-C--:B---3--:R-:W-:Y:S04]  /*31be0*/  HMMA.1688.F32.TF32 R28, R200, R24.reuse, R28 ;  /* 0x00000018c81c723c */ /* 0x088fe8000008101c */
[----:B------:R1:W-:Y:S04]  /*31bf0*/  STL [R1+0x136c], R18 ;  /* 0x00136c1201007387 */ /* 0x0003e80000100800 */
[-C--:B-1----:R-:W-:Y:S01]  /*31c00*/  HMMA.1688.F32.TF32 R16, R180, R24.reuse, R32 ;  /* 0x00000018b410723c */ /* 0x082fe20000081020 */
[----:B------:R-:W-:Y:S07]  /*31c10*/  LDSM.16.M88.4 R32, [R2+0x44080] ;  /* 0x044080000220783b */ /* 0x000fee0000000200 */
[-C--:B------:R-:W-:Y:S11]  /*31c20*/  HMMA.1688.F32.TF32 R20, R220, R24.reuse, R60 ;  /* 0x00000018dc14723c */ /* 0x080ff6000008103c */
[----:B------:R-:W-:Y:S04]  /*31c30*/  @!UPT UIADD3 URZ, URZ, URZ, URZ ;  /* 0x0000003f3f3ff290 */ /* 0x000fe8000fffe03f */
        /* <DEDUP_REMOVED lines=8> */
[----:B------:R-:W-:Y:S04]  /*31cc0*/  STL.64 [R1+0x400], R16 ;  /* 0x0004001001007387 */ /* 0x000fe80000100a00 */
[----:B------:R2:W-:Y:S04]  /*31cd0*/  STL.64 [R1+0x408], R18 ;  /* 0x0004081201007387 */ /* 0x0005e80000100a00 */
[----:B------:R-:W-:Y:S04]  /*31ce0*/  STL.64 [R1+0x4d0], R28 ;  /* 0x0004d01c01007387 */ /* 0x000fe80000100a00 */
[----:B------:R-:W-:Y:S04]  /*31cf0*/  STL.64 [R1+0x4d8], R30 ;  /* 0x0004d81e01007387 */ /* 0x000fe80000100a00 */
[----:B------:R-:W3:Y:S01]  /*31d00*/  LDSM.16.M88.4 R28, [R2+0x43080] ;  /* 0x04308000021c783b */ /* 0x000ee20000000200 */
[-C--:B-1----:R-:W-:Y:S08]  /*31d10*/  HMMA.1688.F32.TF32 R20, R8, R24.reuse, R192 ;  /* 0x000000180814723c */ /* 0x082ff000000810c0 */
[----:B--2---:R-:W-:Y:S11]  /*31d20*/  HMMA.1688.F32.TF32 R16, R12, R24, R232 ;  /* 0x000000180c10723c */ /* 0x004ff600000810e8 */
[----:B------:R-:W-:Y:S04]  /*31d30*/  @!UPT UIADD3 URZ, URZ, URZ, URZ ;  /* 0x0000003f3f3ff290 */ /* 0x000fe8000fffe03f */
[----:B------:R-:W-:Y:S04]  /*31d40*/  STL.64 [R1+0x540], R20 ;  /* 0x0005401401007387 */ /* 0x000fe80000100a00 */
[----:B------:R3:W-:Y:S04]  /*31d50*/  STL.64 [R1+0x548], R22 ;  /* 0x0005481601007387 */ /* 0x0007e80000100a00 */
[----:B------:R-:W-:Y:S04]  /*31d60*/  STL.64 [R1+0x5b0], R16 ;  /* 0x0005b01001007387 */ /* 0x000fe80000100a00 */
[----:B------:R1:W-:Y:S01]  /*31d70*/  STL.64 [R1+0x5b8], R18 ;  /* 0x0005b81201007387 */ /* 0x0003e20000100a00 */
[-C--:B---3--:R-:W-:Y:S08]  /*31d80*/  HMMA.1688.F32.TF32 R20, R180, R28.reuse, R208 ;  /* 0x0000001cb414723c */ /* 0x088ff000000810d0 */
[-C--:B-1----:R-:W-:Y:S08]  /*31d90*/  HMMA.1688.F32.TF32 R16, R160, R28.reuse, R64 ;  /* 0x0000001ca010723c */ /* 0x082ff00000081040 */
[-C--:B------:R-:W-:Y:S08]  /*31da0*/  HMMA.1688.F32.TF32 R64, R200, R28.reuse, R196 ;  /* 0x0000001cc840723c */ /* 0x080ff000000810c4 */
[-C--:B------:R-:W-:Y:S07]  /*31db0*/  HMMA.1688.F32.TF32 R60, R220, R28.reuse, R172 ;  /* 0x0000001cdc3c723c */ /* 0x080fee00000810ac */
[----:B------:R-:W-:Y:S04]  /*31dc0*/  STL.64 [R1+0x120], R16 ;  /* 0x0001201001007387 */ /* 0x000fe80000100a00 */
[----:B------:R-:W-:Y:S04]  /*31dd0*/  STL [R1+0x128], R18 ;  /* 0x0001281201007387 */ /* 0x000fe80000100800 */
[----:B------:R-:W-:Y:S04]  /*31de0*/  STL.64 [R1+0x140], R20 ;  /* 0x0001401401007387 */ /* 0x000fe80000100a00 */
[----:B------:R1:W-:Y:S02]  /*31df0*/  STL.64 [R1+0x148], R22 ;  /* 0x0001481601007387 */ /* 0x0003e40000100a00 */
[-C--:B-1----:R-:W-:Y:S02]  /*31e00*/  HMMA.1688.F32.TF32 R20, R236, R28.reuse, R72 ;  /* 0x0000001cec14723c */ /* 0x082fe40000081048 */
[----:B------:R-:W-:Y:S04]  /*31e10*/  STL.64 [R1+0x240], R64 ;  /* 0x0002404001007387 */ /* 0x000fe80000100a00 */
[----:B------:R1:W-:Y:S04]  /*31e20*/  STL.64 [R1+0x248], R66 ;  /* 0x0002484201007387 */ /* 0x0003e80000100a00 */
[----:B------:R-:W-:Y:S04]  /*31e30*/  STL.64 [R1+0x280], R60 ;  /* 0x0002803c01007387 */ /* 0x000fe80000100a00 */
[----:B------:R2:W-:Y:S01]  /*31e40*/  STL.64 [R1+0x288], R62 ;  /* 0x0002883e01007387 */ /* 0x0005e20000100a00 */
[-C--:B-1----:R-:W-:Y:S08]  /*31e50*/  HMMA.1688.F32.TF32 R64, R4, R28.reuse, R144 ;  /* 0x0000001c0440723c */ /* 0x082ff00000081090 */
[----:B------:R-:W-:Y:S01]  /*31e60*/  STL.64 [R1+0x370], R20 ;  /* 0x0003701401007387 */ /* 0x000fe20000100a00 */
[-C--:B--2---:R-:W-:Y:S03]  /*31e70*/  HMMA.1688.F32.TF32 R60, R8, R28.reuse, R156 ;  /* 0x0000001c083c723c */ /* 0x084fe6000008109c */
[----:B------:R1:W-:Y:S05]  /*31e80*/  STL.64 [R1+0x378], R22 ;  /* 0x0003781601007387 */ /* 0x0003ea0000100a00 */
[----:B-1----:R-:W-:Y:S06]  /*31e90*/  HMMA.1688.F32.TF32 R20, R12, R28, R204 ;  /* 0x0000001c0c14723c */ /* 0x002fec00000810cc */
[----:B------:R1:W-:Y:S04]  /*31ea0*/  STL.64 [R1+0x470], R64 ;  /* 0x0004704001007387 */ /* 0x0003e80000100a00 */
[----:B------:R2:W-:Y:S04]  /*31eb0*/  STL.64 [R1+0x478], R66 ;  /* 0x0004784201007387 */ /* 0x0005e80000100a00 */
[----:B-1----:R-:W3:Y:S04]  /*31ec0*/  LDL.LU R64, [R1+0x110] ;  /* 0x0001100001407983 */ /* 0x002ee80000300800 */
[----:B------:R-:W-:Y:S04]  /*31ed0*/  STL.64 [R1+0x4f0], R60 ;  /* 0x0004f03c01007387 */ /* 0x000fe80000100a00 */
[----:B------:R1:W-:Y:S04]  /*31ee0*/  STL.64 [R1+0x4f8], R62 ;  /* 0x0004f83e01007387 */ /* 0x0003e80000100a00 */
[----:B------:R-:W-:Y:S04]  /*31ef0*/  STL.64 [R1+0x550], R20 ;  /* 0x0005501401007387 */ /* 0x000fe80000100a00 */
[----:B------:R4:W-:Y:S01]  /*31f00*/  STL.64 [R1+0x558], R22 ;  /* 0x0005581601007387 */ /* 0x0009e20000100a00 */
[----:B------:R-:W-:-:S02]  /*31f10*/  IMAD.MOV.U32 R240, RZ, RZ, R41 ;  /* 0x000000fffff07224 */ /* 0x000fc400078e0029 */
[----:B------:R-:W-:Y:S01]  /*31f20*/  IMAD.MOV.U32 R241, RZ, RZ, R40 ;  /* 0x000000fffff17224 */ /* 0x000fe200078e0028 */
[----:B------:R-:W3:Y:S01]  /*31f30*/  LDL.LU R65, [R1+0x114] ;  /* 0x0001140001417983 */ /* 0x000ee20000300800 */
[----:B------:R-:W-:Y:S02]  /*31f40*/  IMAD.MOV.U32 R242, RZ, RZ, R37 ;  /* 0x000000fffff27224 */ /* 0x000fe400078e0025 */
[----:B------:R-:W-:Y:S01]  /*31f50*/  IMAD.MOV.U32 R243, RZ, RZ, R36 ;  /* 0x000000fffff37224 */ /* 0x000fe200078e0024 */
[----:B--2---:R-:W3:Y:S04]  /*31f60*/  LDL.LU R66, [R1+0x118] ;  /* 0x0001180001427983 */ /* 0x004ee80000300800 */
[----:B------:R-:W3:Y:S04]  /*31f70*/  LDL.LU R67, [R1+0x11c] ;  /* 0x00011c0001437983 */ /* 0x000ee80000300800 */
[----:B------:R2:W-:Y:S01]  /*31f80*/  STL.64 [R1+0x1350], R30 ;  /* 0x0013501e01007387 */ /* 0x0005e20000100a00 */
[----:B-1----:R-:W-:Y:S03]  /*31f90*/  HMMA.1688.F32.TF32 R60, R220, R32, R248 ;  /* 0x00000020dc3c723c */ /* 0x002fe600000810f8 */
[----:B------:R-:W-:Y:S01]  /*31fa0*/  LDSM.16.M88.4 R36, [R2+0x45080] ;  /* 0x045080000224783b */ /* 0x000fe20000000200 */
[----:B------:R-:W-:-:S02]  /*31fb0*/  IMAD.MOV.U32 R50, RZ, RZ, R252 ;  /* 0x000000ffff327224 */ /* 0x000fc400078e00fc */
[----:B------:R-:W-:Y:S01]  /*31fc0*/  IMAD.MOV.U32 R51, RZ, RZ, R0 ;  /* 0x000000ffff337224 */ /* 0x000fe200078e0000 */
[----:B------:R-:W1:Y:S01]  /*31fd0*/  LDSM.16.M88.4 R40, [R2+0x46080] ;  /* 0x046080000228783b */ /* 0x000e620000000200 */
[-C--:B----4-:R-:W-:Y:S11]  /*31fe0*/  HMMA.1688.F32.TF32 R20, R160, R32.reuse, R104 ;  /* 0x00000020a014723c */ /* 0x090ff60000081068 */
[----:B------:R-:W-:Y:S11]  /*31ff0*/  @!UPT UIADD3 URZ, URZ, URZ, URZ ;  /* 0x0000003f3f3ff290 */ /* 0x000ff6000fffe03f */
[----:B------:R-:W-:Y:S02]  /*32000*/  @!UPT UIADD3 URZ, URZ, URZ, URZ ;  /* 0x0000003f3f3ff290 */ /* 0x000fe4000fffe03f */
[----:B--2---:R-:W-:Y:S01]  /*32010*/  MOV R31, R20 ;  /* 0x00000014001f7202 */ /* 0x004fe20000000f00 */
[----:B------:R-:W-:Y:S02]  /*32020*/  IMAD.MOV.U32 R30, RZ, RZ, R21 ;  /* 0x000000ffff1e7224 */ /* 0x000fe400078e0015 */
[----:B------:R-:W-:Y:S02]  /*32030*/  IMAD.MOV.U32 R29, RZ, RZ, R22 ;  /* 0x000000ffff1d7224 */ /* 0x000fe400078e0016 */
[----:B------:R-:W-:Y:S02]  /*32040*/  IMAD.MOV.U32 R28, RZ, RZ, R23 ;  /* 0x000000ffff1c7224 */ /* 0x000fe400078e0017 */
[-C--:B------:R-:W-:Y:S01]  /*32050*/  HMMA.1688.F32.TF32 R20, R180, R32.reuse, R240 ;  /* 0x00000020b414723c */ /* 0x080fe200000810f0 */
[----:B------:R-:W-:Y:S02]  /*32060*/  IMAD.MOV.U32 R104, RZ, RZ, R49 ;  /* 0x000000ffff687224 */ /* 0x000fe400078e0031 */
[----:B------:R-:W1:Y:S01]  /*32070*/  LDL.LU R49, [R1+0x1408] ;  /* 0x0014080001317983 */ /* 0x000e620000300800 */
[----:B------:R-:W-:Y:S01]  /*32080*/  IMAD.MOV.U32 R105, RZ, RZ, R48 ;  /* 0x000000ffff697224 */ /* 0x000fe200078e0030 */
[----:B------:R-:W-:Y:S01]  /*32090*/  MOV R107, R45 ;  /* 0x0000002d006b7202 */ /* 0x000fe20000000f00 */
[----:B------:R-:W-:Y:S11]  /*320a0*/  IMAD.MOV.U32 R106, RZ, RZ, R44 ;  /* 0x000000ffff6a7224 */ /* 0x000ff600078e002c */
[----:B------:R-:W-:Y:S06]  /*320b0*/  @!UPT UIADD3 URZ, URZ, URZ, URZ ;  /* 0x0000003f3f3ff290 */ /* 0x000fec000fffe03f */
[----:B------:R-:W-:Y:S04]  /*320c0*/  STL.64 [R1+0x90], R20 ;  /* 0x0000901401007387 */ /* 0x000fe80000100a00 */
[----:B------:R2:W-:Y:S04]  /*320d0*/  STL.64 [R1+0x98], R22 ;  /* 0x0000981601007387 */ /* 0x0005e80000100a00 */
[----:B------:R-:W1:Y:S04]  /*320e0*/  LDL.LU R48, [R1+0x1404] ;  /* 0x0014040001307983 */ /* 0x000e680000300800 */
        /* <DEDUP_REMOVED lines=11> */
[----:B--2---:R-:W-:Y:S01]  /*321a0*/  HMMA.1688.F32.TF32 R20, R236, R32, R84 ;  /* 0x00000020ec14723c */ /* 0x004fe20000081054 */
[----:B----4-:R-:W-:-:S02]  /*321b0*/  IMAD.MOV.U32 R174, RZ, RZ, R44 ;  /* 0x000000ffffae7224 */ /* 0x010fc400078e002c */
[----:B---3--:R-:W-:Y:S02]  /*321c0*/  IMAD.MOV.U32 R173, RZ, RZ, R45 ;  /* 0x000000ffffad7224 */ /* 0x008fe400078e002d */
[----:B------:R-:W2:Y:S04]  /*321d0*/  LDL.LU R45, [R1+0x13f8] ;  /* 0x0013f800012d7983 */ /* 0x000ea80000300800 */
[----:B------:R-:W2:Y:S04]  /*321e0*/  LDL.LU R44, [R1+0x13f4] ;  /* 0x0013f400012c7983 */ /* 0x000ea80000300800 */
[----:B------:R-:W3:Y:S04]  /*321f0*/  LDL.LU R175, [R1+0x19c] ;  /* 0x00019c0001af7983 */ /* 0x000ee80000300800 */
[----:B------:R-:W4:Y:S04]  /*32200*/  LDL.LU R240, [R1+0x6e0] ;  /* 0x0006e00001f07983 */ /* 0x000f280000300800 */
[----:B------:R-:W4:Y:S04]  /*32210*/  LDL.LU R241, [R1+0x6e4] ;  /* 0x0006e40001f17983 */ /* 0x000f280000300800 */
[----:B------:R-:W4:Y:S04]  /*32220*/  LDL.LU R242, [R1+0x6e8] ;  /* 0x0006e80001f27983 */ /* 0x000f280000300800 */
[----:B------:R-:W4:Y:S04]  /*32230*/  LDL.LU R243, [R1+0x6ec] ;  /* 0x0006ec0001f37983 */ /* 0x000f280000300800 */
[----:B------:R-:W2:Y:S04]  /*32240*/  LDL.LU R46, [R1+0x598] ;  /* 0x00059800012e7983 */ /* 0x000ea80000300800 */
[----:B------:R-:W2:Y:S01]  /*32250*/  LDL.LU R47, [R1+0x59c] ;  /* 0x00059c00012f7983 */ /* 0x000ea20000300800 */
[-C--:B------:R-:W-:Y:S11]  /*32260*/  HMMA.1688.F32.TF32 R64, R200, R32.reuse, R64 ;  /* 0x00000020c840723c */ /* 0x080ff60000081040 */
[----:B------:R-:W-:Y:S11]  /*32270*/  @!UPT UIADD3 URZ, URZ, URZ, URZ ;  /* 0x0000003f3f3ff290 */ /* 0x000ff6000fffe03f */
[----:B------:R-:W-:Y:S01]  /*32280*/  @!UPT UIADD3 URZ, URZ, URZ, URZ ;  /* 0x0000003f3f3ff290 */ /* 0x000fe2000fffe03f */
[----:B------:R-:W-:Y:S04]  /*32290*/  STL.64 [R1+0x170], R64 ;  /* 0x0001704001007387 */ /* 0x000fe80000100a00 */
[----:B------:R1:W-:Y:S04]  /*322a0*/  STL.64 [R1+0x178], R66 ;  /* 0x0001784201007387 */ /* 0x0003e80000100a00 */
[----:B------:R-:W-:Y:S04]  /*322b0*/  STL.64 [R1+0x210], R60 ;  /* 0x0002103c01007387 */ /* 0x000fe80000100a00 */
[----:B------:R1:W-:Y:S02]  /*322c0*/  STL.64 [R1+0x218], R62 ;  /* 0x0002183e01007387 */ /* 0x0003e40000100a00 */
[-C--:B-1----:R-:W-:Y:S08]  /*322d0*/  HMMA.1688.F32.TF32 R64, R4, R32.reuse, R148 ;  /* 0x000000200440723c */ /* 0x082ff00000081094 */
[-C--:B------:R-:W-:Y:S01]  /*322e0*/  HMMA.1688.F32.TF32 R60, R8, R32.reuse, R164 ;  /* 0x00000020083c723c */ /* 0x080fe200000810a4 */
[----:B------:R-:W-:Y:S04]  /*322f0*/  STL.64 [R1+0x290], R20 ;  /* 0x0002901401007387 */ /* 0x000fe80000100a00 */
[----:B------:R1:W-:Y:S10]  /*32300*/  STL.64 [R1+0x298], R22 ;  /* 0x0002981601007387 */ /* 0x0003f40000100a00 */
[----:B------:R-:W-:Y:S01]  /*32310*/  STL.64 [R1+0x3d0], R64 ;  /* 0x0003d04001007387 */ /* 0x000fe20000100a00 */
[----:B-1----:R-:W-:Y:S03]  /*32320*/  HMMA.1688.F32.TF32 R20, R12, R32, R212 ;  /* 0x000000200c14723c */ /* 0x002fe600000810d4 */
[----:B------:R-:W-:Y:S04]  /*32330*/  STL.64 [R1+0x3d8], R66 ;  /* 0x0003d84201007387 */ /* 0x000fe80000100a00 */
[----:B------:R-:W-:Y:S04]  /*32340*/  STL.64 [R1+0x4c0], R60 ;  /* 0x0004c03c01007387 */ /* 0x000fe80000100a00 */
[----:B------:R1:W-:Y:S01]  /*32350*/  STL.64 [R1+0x4c8], R62 ;  /* 0x0004c83e01007387 */ /* 0x0003e20000100a00 */
[----:B------:R-:W-:Y:S01]  /*32360*/  IMAD.MOV.U32 R18, RZ, RZ, R19 ;  /* 0x000000ffff127224 */ /* 0x000fe200078e0013 */
[----:B------:R-:W-:Y:S02]  /*32370*/  HMMA.1688.F32.TF32 R48, R200, R40, R48 ;  /* 0x00000028c830723c */ /* 0x000fe40000081030 */
[----:B------:R-:W-:Y:S06]  /*32380*/  LDSM.16.M88.4 R64, [R2+0x4a080] ;  /* 0x04a080000240783b */ /* 0x000fec0000000200 */
[----:B-1----:R-:W-:Y:S03]  /*32390*/  HMMA.1688.F32.TF32 R60, R160, R36, R208 ;  /* 0x00000024a03c723c */ /* 0x002fe600000810d0 */
[----:B------:R-:W-:-:S02]  /*323a0*/  IMAD.MOV.U32 R252, RZ, RZ, R23 ;  /* 0x000000fffffc7224 */ /* 0x000fc400078e0017 */
[----:B------:R-:W-:Y:S01]  /*323b0*/  IMAD.MOV.U32 R0, RZ, RZ, R22 ;  /* 0x000000ffff007224 */ /* 0x000fe200078e0016 */
[----:B------:R-:W-:Y:S04]  /*323c0*/  STL.64 [R1+0x530], R20 ;  /* 0x0005301401007387 */ /* 0x000fe80000100a00 */
[----:B------:R-:W-:Y:S04]  /*323d0*/  STL.64 [R1+0x1358], R34 ;  /* 0x0013582201007387 */ /* 0x000fe80000100a00 */
[----:B------:R-:W-:Y:S04]  /*323e0*/  STL [R1+0x1250], R252 ;  /* 0x001250fc01007387 */ /* 0x000fe80000100800 */
[----:B------:R-:W-:Y:S06]  /*323f0*/  STL [R1+0x124c], R0 ;  /* 0x00124c0001007387 */ /* 0x000fec0000100800 */
[----:B------:R-:W-:-:S05]  /*32400*/  IMAD.MOV.U32 R27, RZ, RZ, R63 ;  /* 0x000000ffff1b7224 */ /* 0x000fca00078e003f */
[----:B------:R1:W-:Y:S02]  /*32410*/  STL.64 [R1+0x1360], R26 ;  /* 0x0013601a01007387 */ /* 0x0003e40000100a00 */
[----:B-1----:R-:W-:Y:S01]  /*32420*/  HMMA.1688.F32.TF32 R24, R180, R36, R196 ;  /* 0x00000024b418723c */ /* 0x002fe200000810c4 */
[----:B------:R-:W-:Y:S01]  /*32430*/  MOV R19, R60 ;  /* 0x0000003c00137202 */ /* 0x000fe20000000f00 */
[----:B------:R-:W-:Y:S02]  /*32440*/  IMAD.MOV.U32 R22, RZ, RZ, R61 ;  /* 0x000000ffff167224 */ /* 0x000fe400078e003d */
[----:B------:R-:W-:-:S04]  /*32450*/  IMAD.MOV.U32 R23, RZ, RZ, R62 ;  /* 0x000000ffff177224 */ /* 0x000fc800078e003e */
[-C--:B------:R-:W-:Y:S11]  /*32460*/  HMMA.1688.F32.TF32 R32, R220, R36.reuse, R104 ;  /* 0x00000024dc20723c */ /* 0x080ff60000081068 */
[----:B------:R-:W-:Y:S04]  /*32470*/  @!UPT UIADD3 URZ, URZ, URZ, URZ ;  /* 0x0000003f3f3ff290 */ /* 0x000fe8000fffe03f */
[----:B------:R-:W-:Y:S04]  /*32480*/  STL.64 [R1+0x10], R24 ;  /* 0x0000101801007387 */ /* 0x000fe80000100a00 */
[----:B------:R1:W-:Y:S02]  /*32490*/  STL.64 [R1+0x18], R26 ;  /* 0x0000181a01007387 */ /* 0x0003e40000100a00 */
[----:B-1----:R-:W-:Y:S01]  /*324a0*/  HMMA.1688.F32.TF32 R24, R236, R36, R88 ;  /* 0x00000024ec18723c */ /* 0x002fe20000081058 */
[----:B------:R-:W-:Y:S02]  /*324b0*/  IMAD.MOV.U32 R104, RZ, RZ, R70 ;  /* 0x000000ffff687224 */ /* 0x000fe400078e0046 */
[----:B------:R-:W-:Y:S01]  /*324c0*/  IMAD.MOV.U32 R105, RZ, RZ, R71 ;  /* 0x000000ffff697224 */ /* 0x000fe200078e0047 */
[----:B------:R-:W-:Y:S01]  /*324d0*/  MOV R107, R53 ;  /* 0x00000035006b7202 */ /* 0x000fe20000000f00 */
[----:B------:R-:W-:-:S02]  /*324e0*/  IMAD.MOV.U32 R106, RZ, RZ, R68 ;  /* 0x000000ffff6a7224 */ /* 0x000fc400078e0044 */
[----:B------:R-:W-:Y:S01]  /*324f0*/  IMAD.MOV.U32 R196, RZ, RZ, R52 ;  /* 0x000000ffffc47224 */ /* 0x000fe200078e0034 */
[----:B---3--:R-:W-:Y:S08]  /*32500*/  HMMA.1688.F32.TF32 R60, R200, R36, R172 ;  /* 0x00000024c83c723c */ /* 0x008ff000000810ac */
[----:B----4-:R-:W-:Y:S11]  /*32510*/  HMMA.1688.F32.TF32 R248, R160, R40, R240 ;  /* 0x00000028a0f8723c */ /* 0x010ff600000810f0 */
[----:B------:R-:W-:Y:S04]  /*32520*/  @!UPT UIADD3 URZ, URZ, URZ, URZ ;  /* 0x0000003f3f3ff290 */ /* 0x000fe8000fffe03f */
[----:B------:R-:W-:Y:S04]  /*32530*/  STL.64 [R1], R60 ;  /* 0x0000003c01007387 */ /* 0x000fe80000100a00 */
[----:B------:R1:W-:Y:S04]  /*32540*/  STL.64 [R1+0x8], R62 ;  /* 0x0000083e01007387 */ /* 0x0003e80000100a00 */
[----:B------:R-:W-:Y:S04]  /*32550*/  STL.64 [R1+0x130], R32 ;  /* 0x0001302001007387 */ /* 0x000fe80000100a00 */
[----:B------:R3:W-:Y:S01]  /*32560*/  STL.64 [R1+0x138], R34 ;  /* 0x0001382201007387 */ /* 0x0007e20000100a00 */
[-C--:B-1----:R-:W-:Y:S03]  /*32570*/  HMMA.1688.F32.TF32 R60, R4, R36.reuse, R152 ;  /* 0x00000024043c723c */ /* 0x082fe60000081098 */
[----:B------:R-:W-:Y:S04]  /*32580*/  STL.64 [R1+0x230], R24 ;  /* 0x0002301801007387 */ /* 0x000fe80000100a00 */
[----:B------:R1:W-:Y:S01]  /*32590*/  STL.64 [R1+0x238], R26 ;  /* 0x0002381a01007387 */ /* 0x0003e20000100a00 */
[-C--:B---3--:R-:W-:Y:S08]  /*325a0*/  HMMA.1688.F32.TF32 R32, R8, R36.reuse, R168 ;  /* 0x000000240820723c */ /* 0x088ff000000810a8 */
[----:B-1----:R-:W-:Y:S08]  /*325b0*/  HMMA.1688.F32.TF32 R24, R12, R36, R228 ;  /* 0x000000240c18723c */ /* 0x002ff000000810e4 */
[----:B--2---:R-:W-:Y:S01]  /*325c0*/  HMMA.1688.F32.TF32 R44, R180, R40, R44 ;  /* 0x00000028b42c723c */ /* 0x004fe2000008102c */
[----:B------:R-:W-:Y:S04]  /*325d0*/  STL.64 [R1+0x360], R60 ;  /* 0x0003603c01007387 */ /* 0x000fe80000100a00 */
        /* <DEDUP_REMOVED lines=8> */
[----:B------:R1:W-:Y:S04]  /*32660*/  STL.64 [R1+0x1300], R44 ;  /* 0x0013002c01007387 */ /* 0x0003e80000100a00 */
[----:B------:R-:W2:Y:S04]  /*32670*/  LDL.LU R70, [R1+0x13f0] ;  /* 0x0013f00001467983 */ /* 0x000ea80000300800 */
[----:B------:R-:W3:Y:S04]  /*32680*/  LDL.LU R71, [R1+0x13ec] ;  /* 0x0013ec0001477983 */ /* 0x000ee80000300800 */
[----:B------:R-:W4:Y:S04]  /*32690*/  LDL.LU R68, [R1+0x13e8] ;  /* 0x0013e80001447983 */ /* 0x000f280000300800 */
[----:B------:R-:W4:Y:S04]  /*326a0*/  LDL.LU R53, [R1+0x13e4] ;  /* 0x0013e40001357983 */ /* 0x000f280000300800 */
[----:B------:R-:W4:Y:S01]  /*326b0*/  LDL.LU R52, [R1+0x13e0] ;  /* 0x0013e00001347983 */ /* 0x000f220000300800 */
[----:B------:R-:W-:-:S03]  /*326c0*/  IMAD.MOV.U32 R197, RZ, RZ, R69 ;  /* 0x000000ffffc57224 */ /* 0x000fc600078e0045 */
[----:B------:R-:W4:Y:S01]  /*326d0*/  LDL.LU R69, [R1+0x13dc] ;  /* 0x0013dc0001457983 */ /* 0x000f220000300800 */
[----:B------:R-:W-:Y:S01]  /*326e0*/  MOV R174, R57 ;  /* 0x0000003900ae7202 */ /* 0x000fe20000000f00 */
[----:B------:R-:W-:Y:S01]  /*326f0*/  IMAD.MOV.U32 R175, RZ, RZ, R56 ;  /* 0x000000ffffaf7224 */ /* 0x000fe200078e0038 */
[----:B-1----:R-:W-:Y:S01]  /*32700*/  HMMA.1688.F32.TF32 R44, R4, R40, R96 ;  /* 0x00000028042c723c */ /* 0x002fe20000081060 */
[----:B------:R-:W-:Y:S04]  /*32710*/  LDSM.16.M88.4 R56, [R2+0x48080] ;  /* 0x048080000238783b */ /* 0x000fe80000000200 */
[----:B------:R-:W-:Y:S01]  /*32720*/  LDSM.16.M88.4 R60, [R2+0x49080] ;  /* 0x04908000023c783b */ /* 0x000fe20000000200 */
[----:B--2---:R-:W-:-:S03]  /*32730*/  IMAD.MOV.U32 R198, RZ, RZ, R70 ;  /* 0x000000ffffc67224 */ /* 0x004fc600078e0046 */
[----:B------:R-:W2:Y:S01]  /*32740*/  LDL.LU R70, [R1+0x13d8] ;  /* 0x0013d80001467983 */ /* 0x000ea20000300800 */
[----:B---3--:R-:W-:-:S03]  /*32750*/  IMAD.MOV.U32 R199, RZ, RZ, R71 ;  /* 0x000000ffffc77224 */ /* 0x008fc600078e0047 */
[----:B------:R-:W2:Y:S04]  /*32760*/  LDL.LU R71, [R1+0x13d4] ;  /* 0x0013d40001477983 */ /* 0x000ea80000300800 */
[----:B------:R-:W3:Y:S01]  /*32770*/  LDL.LU R208, [R1+0x2e0] ;  /* 0x0002e00001d07983 */ /* 0x000ee20000300800 */
[----:B----4-:R-:W-:-:S03]  /*32780*/  IMAD.MOV.U32 R209, RZ, RZ, R53 ;  /* 0x000000ffffd17224 */ /* 0x010fc600078e0035 */
[----:B------:R-:W4:Y:S01]  /*32790*/  LDL.LU R53, [R1+0x13d0] ;  /* 0x0013d00001357983 */ /* 0x000f220000300800 */
[----:B------:R-:W-:-:S03]  /*327a0*/  IMAD.MOV.U32 R210, RZ, RZ, R52 ;  /* 0x000000ffffd27224 */ /* 0x000fc600078e0034 */
[----:B------:R-:W4:Y:S04]  /*327b0*/  LDL.LU R52, [R1+0x13cc] ;  /* 0x0013cc0001347983 */ /* 0x000f280000300800 */
[----:B------:R-:W3:Y:S04]  /*327c0*/  LDL.LU R211, [R1+0x2ec] ;  /* 0x0002ec0001d37983 */ /* 0x000ee80000300800 */
[----:B------:R-:W3:Y:S04]  /*327d0*/  LDL.LU R112, [R1+0x600] ;  /* 0x0006000001707983 */ /* 0x000ee80000300800 */
[----:B------:R-:W3:Y:S04]  /*327e0*/  LDL.LU R113, [R1+0x604] ;  /* 0x0006040001717983 */ /* 0x000ee80000300800 */
[----:B------:R-:W3:Y:S04]  /*327f0*/  LDL.LU R114, [R1+0x608] ;  /* 0x0006080001727983 */ /* 0x000ee80000300800 */
[----:B------:R-:W3:Y:S04]  /*32800*/  LDL.LU R115, [R1+0x60c] ;  /* 0x00060c0001737983 */ /* 0x000ee80000300800 */
        /* <DEDUP_REMOVED lines=32> */
[----:B------:R-:W-:Y:S01]  /*32a10*/  STL [R1+0x12ec], R51 ;  /* 0x0012ec3301007387 */ /* 0x000fe20000100800 */
[-C--:B--2---:R-:W-:Y:S08]  /*32a20*/  HMMA.1688.F32.TF32 R24, R236, R40.reuse, R68 ;  /* 0x00000028ec18723c */ /* 0x084ff00000081044 */
[-C--:B----4-:R-:W-:Y:S01]  /*32a30*/  HMMA.1688.F32.TF32 R32, R220, R40.reuse, R52 ;  /* 0x00000028dc20723c */ /* 0x090fe20000081034 */
[----:B------:R-:W3:Y:S11]  /*32a40*/  LDSM.16.M88.4 R52, [R2+0x47080] ;  /* 0x047080000234783b */ /* 0x000ef60000000200 */
[----:B------:R-:W-:Y:S11]  /*32a50*/  @!UPT UIADD3 URZ, URZ, URZ, URZ ;  /* 0x0000003f3f3ff290 */ /* 0x000ff6000fffe03f */
        /* <DEDUP_REMOVED lines=8> */
[-C--:B---3--:R-:W-:Y:S07]  /*32ae0*/  HMMA.1688.F32.TF32 R240, R160, R52.reuse, R240 ;  /* 0x00000034a0f0723c */ /* 0x088fee00000810f0 */
[----:B------:R-:W-:Y:S01]  /*32af0*/  STL.64 [R1+0x3c0], R32 ;  /* 0x0003c02001007387 */ /* 0x000fe20000100a00 */
[-C--:B------:R-:W-:Y:S03]  /*32b00*/  HMMA.1688.F32.TF32 R68, R180, R52.reuse, R192 ;  /* 0x00000034b444723c */ /* 0x080fe600000810c0 */
[----:B------:R-:W-:Y:S04]  /*32b10*/  STL.64 [R1+0x3c8], R34 ;  /* 0x0003c82201007387 */ /* 0x000fe80000100a00 */
[----:B------:R-:W-:Y:S01]  /*32b20*/  STL.64 [R1+0x4b0], R24 ;  /* 0x0004b01801007387 */ /* 0x000fe20000100a00 */
[-C--:B------:R-:W-:Y:S03]  /*32b30*/  HMMA.1688.F32.TF32 R72, R200, R52.reuse, R184 ;  /* 0x00000034c848723c */ /* 0x080fe600000810b8 */
[----:B------:R1:W-:Y:S05]  /*32b40*/  STL.64 [R1+0x4b8], R26 ;  /* 0x0004b81a01007387 */ /* 0x0003ea0000100a00 */
[-C--:B-1----:R-:W-:Y:S01]  /*32b50*/  HMMA.1688.F32.TF32 R24, R220, R52.reuse, R116 ;  /* 0x00000034dc18723c */ /* 0x082fe20000081074 */
[----:B------:R-:W-:Y:S04]  /*32b60*/  STL.64 [R1+0x1318], R242 ;  /* 0x001318f201007387 */ /* 0x000fe80000100a00 */
[----:B------:R-:W-:Y:S04]  /*32b70*/  STL.64 [R1+0x1310], R240 ;  /* 0x001310f001007387 */ /* 0x000fe80000100a00 */
[----:B------:R-:W-:Y:S04]  /*32b80*/  STL.64 [R1+0x1328], R70 ;  /* 0x0013284601007387 */ /* 0x000fe80000100a00 */
[----:B------:R-:W-:Y:S04]  /*32b90*/  STL.64 [R1+0x1320], R68 ;  /* 0x0013204401007387 */ /* 0x000fe80000100a00 */
[----:B------:R-:W-:Y:S04]  /*32ba0*/  STL.64 [R1+0x1338], R74 ;  /* 0x0013384a01007387 */ /* 0x000fe80000100a00 */
[----:B------:R-:W-:Y:S03]  /*32bb0*/  STL.64 [R1+0x1330], R72 ;  /* 0x0013304801007387 */ /* 0x000fe60000100a00 */
[----:B------:R-:W-:Y:S01]  /*32bc0*/  IMAD.MOV.U32 R51, RZ, RZ, R24 ;  /* 0x000000ffff337224 */ /* 0x000fe200078e0018 */
[----:B------:R-:W-:Y:S04]  /*32bd0*/  STL [R1+0x24], R25 ;  /* 0x0000241901007387 */ /* 0x000fe80000100800 */
        /* <DEDUP_REMOVED lines=8> */
[----:B------:R1:W-:Y:S04]  /*32c60*/  STL.64 [R1+0x258], R46 ;  /* 0x0002582e01007387 */ /* 0x0003e80000100a00 */
[----:B------:R-:W-:Y:S04]  /*32c70*/  STL.64 [R1+0x390], R32 ;  /* 0x0003902001007387 */ /* 0x000fe80000100a00 */
[----:B------:R2:W-:Y:S01]  /*32c80*/  STL.64 [R1+0x398], R34 ;  /* 0x0003982201007387 */ /* 0x0005e20000100a00 */
[----:B-1----:R-:W-:Y:S01]  /*32c90*/  HMMA.1688.F32.TF32 R44, R236, R56, R196 ;  /* 0x00000038ec2c723c */ /* 0x002fe200000810c4 */
[----:B------:R-:W-:-:S07]  /*32ca0*/  MOV R224, R129 ;  /* 0x0000008100e07202 */ /* 0x000fce0000000f00 */
[-C--:B------:R-:W-:Y:S01]  /*32cb0*/  HMMA.1688.F32.TF32 R88, R220, R56.reuse, R208 ;  /* 0x00000038dc58723c */ /* 0x080fe200000810d0 */
[----:B------:R-:W-:Y:S04]  /*32cc0*/  STL.64 [R1+0x480], R24 ;  /* 0x0004801801007387 */ /* 0x000fe80000100a00 */
[----:B------:R1:W-:Y:S03]  /*32cd0*/  STL.64 [R1+0x488], R26 ;  /* 0x0004881a01007387 */ /* 0x0003e60000100a00 */
[-C--:B--2---:R-:W-:Y:S01]  /*32ce0*/  HMMA.1688.F32.TF32 R32, R4, R56.reuse, R172 ;  /* 0x000000380420723c */ /* 0x084fe200000810ac */
[----:B------:R-:W-:Y:S01]  /*32cf0*/  IMAD.MOV.U32 R225, RZ, RZ, R128 ;  /* 0x000000ffffe17224 */ /* 0x000fe200078e0080 */
[----:B------:R-:W-:Y:S06]  /*32d00*/  LDSM.16.M88.4 R140, [R2+0x4f080] ;  /* 0x04f08000028c783b */ /* 0x000fec0000000200 */
[----:B-1----:R-:W-:Y:S01]  /*32d10*/  HMMA.1688.F32.TF32 R24, R8, R56, R104 ;  /* 0x000000380818723c */ /* 0x002fe20000081068 */
[----:B------:R-:W-:Y:S01]  /*32d20*/  STL.64 [R1+0x100], R44 ;  /* 0x0001002c01007387 */ /* 0x000fe20000100a00 */
[----:B------:R-:W-:-:S03]  /*32d30*/  IMAD.MOV.U32 R172, RZ, RZ, R136 ;  /* 0x000000ffffac7224 */ /* 0x000fc600078e0088 */
[----:B------:R-:W-:Y:S01]  /*32d40*/  STL.64 [R1+0x108], R46 ;  /* 0x0001082e01007387 */ /* 0x000fe20000100a00 */
[----:B------:R-:W-:Y:S02]  /*32d50*/  IMAD.MOV.U32 R173, RZ, RZ, R121 ;  /* 0x000000ffffad7224 */ /* 0x000fe400078e0079 */
[----:B------:R-:W-:-:S07]  /*32d60*/  IMAD.MOV.U32 R174, RZ, RZ, R120 ;  /* 0x000000ffffae7224 */ /* 0x000fce00078e0078 */
[----:B------:R-:W-:Y:S04]  /*32d70*/  STL.64 [R1+0x200], R32 ;  /* 0x0002002001007387 */ /* 0x000fe80000100a00 */
[----:B------:R-:W-:Y:S04]  /*32d80*/  STL.64 [R1+0x208], R34 ;  /* 0x0002082201007387 */ /* 0x000fe80000100a00 */
[----:B------:R-:W2:Y:S01]  /*32d90*/  LDL.LU R136, [R1+0x13c8] ;  /* 0x0013c80001887983 */ /* 0x000ea20000300800 */
[----:B------:R-:W-:-:S03]  /*32da0*/  IMAD.MOV.U32 R175, RZ, RZ, R137 ;  /* 0x000000ffffaf7224 */ /* 0x000fc600078e0089 */
[----:B------:R-:W-:Y:S04]  /*32db0*/  STL.64 [R1+0x300], R24 ;  /* 0x0003001801007387 */ /* 0x000fe80000100a00 */
[----:B------:R1:W-:Y:S04]  /*32dc0*/  STL.64 [R1+0x308], R26 ;  /* 0x0003081a01007387 */ /* 0x0003e80000100a00 */
[----:B------:R-:W3:Y:S04]  /*32dd0*/  LDL.LU R121, [R1+0x13c4] ;  /* 0x0013c40001797983 */ /* 0x000ee80000300800 */
[----:B------:R-:W3:Y:S04]  /*32de0*/  LDL.LU R120, [R1+0x13c0] ;  /* 0x0013c00001787983 */ /* 0x000ee80000300800 */
[----:B------:R-:W4:Y:S04]  /*32df0*/  LDL.LU R137, [R1+0x13bc] ;  /* 0x0013bc0001897983 */ /* 0x000f280000300800 */
[----:B------:R-:W3:Y:S04]  /*32e00*/  LDL.LU R208, [R1+0x2d0] ;  /* 0x0002d00001d07983 */ /* 0x000ee80000300800 */
[----:B------:R-:W3:Y:S04]  /*32e10*/  LDL.LU R209, [R1+0x2d4] ;  /* 0x0002d40001d17983 */ /* 0x000ee80000300800 */
[----:B------:R-:W3:Y:S04]  /*32e20*/  LDL.LU R210, [R1+0x2d8] ;  /* 0x0002d80001d27983 */ /* 0x000ee80000300800 */
[----:B------:R-:W3:Y:S01]  /*32e30*/  LDL.LU R211, [R1+0x2dc] ;  /* 0x0002dc0001d37983 */ /* 0x000ee20000300800 */
[----:B------:R-:W-:-:S03]  /*32e40*/  IMAD.MOV.U32 R226, RZ, RZ, R125 ;  /* 0x000000ffffe27224 */ /* 0x000fc600078e007d */
        /* <DEDUP_REMOVED lines=28> */
[-C--:B------:R-:W-:Y:S08]  /*33010*/  HMMA.1688.F32.TF32 R76, R160, R56.reuse, R188 ;  /* 0x00000038a04c723c */ /* 0x080ff000000810bc */
[----:B------:R-:W-:Y:S01]  /*33020*/  HMMA.1688.F32.TF32 R84, R200, R56, R112 ;  /* 0x00000038c854723c */ /* 0x000fe20000081070 */
[----:B--2---:R-:W-:-:S02]  /*33030*/  IMAD.MOV.U32 R197, RZ, RZ, R136 ;  /* 0x000000ffffc57224 */ /* 0x004fc400078e0088 */
[----:B----4-:R-:W-:Y:S01]  /*33040*/  IMAD.MOV.U32 R196, RZ, RZ, R137 ;  /* 0x000000ffffc47224 */ /* 0x010fe200078e0089 */
[----:B---3--:R-:W-:Y:S01]  /*33050*/  MOV R119, R129 ;  /* 0x0000008100777202 */ /* 0x008fe20000000f00 */
[----:B------:R-:W-:Y:S02]  /*33060*/  IMAD.MOV.U32 R118, RZ, RZ, R128 ;  /* 0x000000ffff767224 */ /* 0x000fe400078e0080 */
[----:B------:R-:W-:Y:S02]  /*33070*/  IMAD.MOV.U32 R117, RZ, RZ, R125 ;  /* 0x000000ffff757224 */ /* 0x000fe400078e007d */
[----:B------:R-:W-:Y:S02]  /*33080*/  IMAD.MOV.U32 R116, RZ, RZ, R124 ;  /* 0x000000ffff747224 */ /* 0x000fe400078e007c */
[----:B------:R-:W2:Y:S04]  /*33090*/  LDL.LU R124, [R1+0x13a8] ;  /* 0x0013a800017c7983 */ /* 0x000ea80000300800 */
[----:B------:R-:W3:Y:S04]  /*330a0*/  LDL.LU R125, [R1+0x13a4] ;  /* 0x0013a400017d7983 */ /* 0x000ee80000300800 */
        /* <DEDUP_REMOVED lines=15> */
[----:B------:R-:W3:Y:S01]  /*331a0*/  LDL.LU R136, [R1+0x1394] ;  /* 0x0013940001887983 */ /* 0x000ee20000300800 */
[----:B-1----:R-:W-:Y:S01]  /*331b0*/  HMMA.1688.F32.TF32 R24, R12, R56, R92 ;  /* 0x000000380c18723c */ /* 0x002fe2000008105c */
[----:B------:R-:W-:-:S02]  /*331c0*/  IMAD.MOV.U32 R198, RZ, RZ, R133 ;  /* 0x000000ffffc67224 */ /* 0x000fc400078e0085 */
[----:B------:R-:W4:Y:S01]  /*331d0*/  LDL.LU R133, [R1+0x1390] ;  /* 0x0013900001857983 */ /* 0x000f220000300800 */
[----:B------:R-:W-:-:S03]  /*331e0*/  IMAD.MOV.U32 R199, RZ, RZ, R132 ;  /* 0x000000ffffc77224 */ /* 0x000fc600078e0084 */
[----:B------:R-:W4:Y:S11]  /*331f0*/  LDL.LU R132, [R1+0x138c] ;  /* 0x00138c0001847983 */ /* 0x000f360000300800 */
[----:B------:R-:W-:Y:S06]  /*33200*/  @!UPT UIADD3 URZ, URZ, URZ, URZ ;  /* 0x0000003f3f3ff290 */ /* 0x000fec000fffe03f */
[----:B------:R-:W-:Y:S01]  /*33210*/  IMAD.MOV.U32 R21, RZ, RZ, R24 ;  /* 0x000000ffff157224 */ /* 0x000fe200078e0018 */
[----:B------:R-:W-:Y:S01]  /*33220*/  MOV R17, R26 ;  /* 0x0000001a00117202 */ /* 0x000fe20000000f00 */
[----:B------:R-:W-:Y:S02]  /*33230*/  IMAD.MOV.U32 R20, RZ, RZ, R25 ;  /* 0x000000ffff147224 */ /* 0x000fe400078e0019 */
[----:B------:R-:W-:Y:S02]  /*33240*/  IMAD.MOV.U32 R16, RZ, RZ, R27 ;  /* 0x000000ffff107224 */ /* 0x000fe400078e001b */
[-C--:B------:R-:W-:Y:S03]  /*33250*/  HMMA.1688.F32.TF32 R24, R8, R60.reuse, R224 ;  /* 0x0000003c0818723c */ /* 0x080fe600000810e0 */
[----:B------:R-:W-:Y:S05]  /*33260*/  STL [R1+0x1260], R16 ;  /* 0x0012601001007387 */ /* 0x000fea0000100800 */
[-C--:B------:R-:W-:Y:S01]  /*33270*/  HMMA.1688.F32.TF32 R44, R236, R60.reuse, R184 ;  /* 0x0000003cec2c723c */ /* 0x080fe200000810b8 */
[----:B------:R-:W-:Y:S04]  /*33280*/  STL [R1+0x125c], R17 ;  /* 0x00125c1101007387 */ /* 0x000fe80000100800 */
[----:B------:R1:W-:Y:S03]  /*33290*/  STL [R1+0x1258], R20 ;  /* 0x0012581401007387 */ /* 0x0003e60000100800 */
[----:B------:R-:W-:Y:S01]  /*332a0*/  HMMA.1688.F32.TF32 R32, R4, R60, R116 ;  /* 0x0000003c0420723c */ /* 0x000fe20000081074 */
[----:B------:R1:W-:Y:S07]  /*332b0*/  STL [R1+0x1254], R21 ;  /* 0x0012541501007387 */ /* 0x0003ee0000100800 */
[----:B-1----:R-:W-:-:S02]  /*332c0*/  IMAD.MOV.U32 R20, RZ, RZ, R24 ;  /* 0x000000ffff147224 */ /* 0x002fc400078e0018 */
[----:B------:R-:W-:Y:S02]  /*332d0*/  IMAD.MOV.U32 R252, RZ, RZ, R26 ;  /* 0x000000fffffc7224 */ /* 0x000fe400078e001a */
[----:B------:R-:W-:Y:S02]  /*332e0*/  IMAD.MOV.U32 R21, RZ, RZ, R25 ;  /* 0x000000ffff157224 */ /* 0x000fe400078e0019 */
[----:B------:R-:W-:Y:S02]  /*332f0*/  IMAD.MOV.U32 R0, RZ, RZ, R27 ;  /* 0x000000ffff007224 */ /* 0x000fe400078e001b */
[----:B------:R-:W-:Y:S01]  /*33300*/  HMMA.1688.F32.TF32 R24, R12, R60, R108 ;  /* 0x0000003c0c18723c */ /* 0x000fe2000008106c */
[----:B------:R-:W-:Y:S04]  /*33310*/  STL.64 [R1+0x50], R44 ;  /* 0x0000502c01007387 */ /* 0x000fe80000100a00 */
[----:B------:R-:W-:Y:S04]  /*33320*/  STL.64 [R1+0x58], R46 ;  /* 0x0000582e01007387 */ /* 0x000fe80000100a00 */
[----:B------:R-:W-:Y:S04]  /*33330*/  STL.64 [R1+0x1a0], R32 ;  /* 0x0001a02001007387 */ /* 0x000fe80000100a00 */
[----:B------:R-:W-:Y:S04]  /*33340*/  STL.64 [R1+0x1a8], R34 ;  /* 0x0001a82201007387 */ /* 0x000fe80000100a00 */
[----:B------:R-:W-:Y:S04]  /*33350*/  STL [R1+0x1270], R0 ;  /* 0x0012700001007387 */ /* 0x000fe80000100800 */
[----:B------:R-:W-:Y:S04]  /*33360*/  STL [R1+0x126c], R252 ;  /* 0x00126cfc01007387 */ /* 0x000fe80000100800 */
[----:B------:R-:W-:Y:S04]  /*33370*/  STL [R1+0x1268], R21 ;  /* 0x0012681501007387 */ /* 0x000fe80000100800 */
[----:B------:R-:W-:Y:S04]  /*33380*/  STL [R1+0x1264], R20 ;  /* 0x0012641401007387 */ /* 0x000fe80000100800 */
[----:B------:R-:W-:Y:S04]  /*33390*/  STL.64 [R1+0x3b0], R24 ;  /* 0x0003b01801007387 */ /* 0x000fe80000100a00 */
[----:B------:R1:W-:Y:S02]  /*333a0*/  STL.64 [R1+0x3b8], R26 ;  /* 0x0003b81a01007387 */ /* 0x0003e40000100a00 */
[-C--:B-1----:R-:W-:Y:S08]  /*333b0*/  HMMA.1688.F32.TF32 R24, R8, R64.reuse, R172 ;  /* 0x000000400818723c */ /* 0x082ff000000810ac */
[-C--:B------:R-:W-:Y:S08]  /*333c0*/  HMMA.1688.F32.TF32 R44, R236, R64.reuse, R208 ;  /* 0x00000040ec2c723c */ /* 0x080ff000000810d0 */
        /* <DEDUP_REMOVED lines=8> */
[----:B------:R4:W-:Y:S01]  /*33450*/  STL.64 [R1+0x180], R32 ;  /* 0x0001802001007387 */ /* 0x0009e20000100a00 */
[----:B------:R-:W-:Y:S03]  /*33460*/  HMMA.1688.F32.TF32 R96, R180, R60, R232 ;  /* 0x0000003cb460723c */ /* 0x000fe600000810e8 */
[----:B------:R1:W-:Y:S04]  /*33470*/  STL.64 [R1+0x188], R34 ;  /* 0x0001882201007387 */ /* 0x0003e80000100a00 */
[----:B------:R-:W-:Y:S04]  /*33480*/  STL [R1+0x1280], R17 ;  /* 0x0012801101007387 */ /* 0x000fe80000100800 */
[----:B------:R-:W-:Y:S04]  /*33490*/  STL [R1+0x127c], R21 ;  /* 0x00127c1501007387 */ /* 0x000fe80000100800 */
[----:B------:R-:W-:Y:S04]  /*334a0*/  STL [R1+0x1278], R20 ;  /* 0x0012781401007387 */ /* 0x000fe80000100800 */
[----:B------:R-:W-:Y:S01]  /*334b0*/  STL [R1+0x1274], R16 ;  /* 0x0012741001007387 */ /* 0x000fe20000100800 */
[----:B--2---:R-:W-:-:S02]  /*334c0*/  IMAD.MOV.U32 R233, RZ, RZ, R137 ;  /* 0x000000ffffe97224 */ /* 0x004fc400078e0089 */
[----:B---3--:R-:W-:Y:S02]  /*334d0*/  IMAD.MOV.U32 R232, RZ, RZ, R136 ;  /* 0x000000ffffe87224 */ /* 0x008fe400078e0088 */
[----:B------:R-:W1:Y:S04]  /*334e0*/  LDL.LU R136, [R1+0x1388] ;  /* 0x0013880001887983 */ /* 0x000e680000300800 */
[----:B------:R2:W-:Y:S04]  /*334f0*/  STL.64 [R1+0x380], R24 ;  /* 0x0003801801007387 */ /* 0x0005e80000100a00 */
[----:B------:R3:W-:Y:S04]  /*33500*/  STL.64 [R1+0x388], R26 ;  /* 0x0003881a01007387 */ /* 0x0007e80000100a00 */
[----:B------:R-:W2:Y:S01]  /*33510*/  LDL.LU R137, [R1+0x1384] ;  /* 0x0013840001897983 */ /* 0x000ea20000300800 */
[----:B----4-:R-:W-:-:S03]  /*33520*/  IMAD.MOV.U32 R32, RZ, RZ, R132 ;  /* 0x000000ffff207224 */ /* 0x010fc600078e0084 */
[----:B------:R-:W4:Y:S01]  /*33530*/  LDL.LU R234, [R1+0x6b8] ;  /* 0x0006b80001ea7983 */ /* 0x000f220000300800 */
[----:B------:R-:W-:-:S03]  /*33540*/  IMAD.MOV.U32 R33, RZ, RZ, R133 ;  /* 0x000000ffff217224 */ /* 0x000fc600078e0085 */
[----:B------:R-:W4:Y:S04]  /*33550*/  LDL.LU R235, [R1+0x6bc] ;  /* 0x0006bc0001eb7983 */ /* 0x000f280000300800 */
[----:B------:R-:W3:Y:S04]  /*33560*/  LDL.LU R132, [R1+0x1380] ;  /* 0x0013800001847983 */ /* 0x000ee80000300800 */
[----:B------:R-:W3:Y:S01]  /*33570*/  LDL.LU R133, [R1+0x137c] ;  /* 0x00137c0001857983 */ /* 0x000ee20000300800 */
[----:B------:R-:W-:Y:S08]  /*33580*/  HMMA.1688.F32.TF32 R100, R200, R60, R192 ;  /* 0x0000003cc864723c */ /* 0x000ff000000810c0 */
[-C--:B------:R-:W-:Y:S08]  /*33590*/  HMMA.1688.F32.TF32 R108, R160, R64.reuse, R188 ;  /* 0x00000040a06c723c */ /* 0x080ff000000810bc */
[----:B------:R-:W-:Y:S08]  /*335a0*/  HMMA.1688.F32.TF32 R116, R200, R64, R176 ;  /* 0x00000040c874723c */ /* 0x000ff000000810b0 */
[----:B------:R-:W-:Y:S01]  /*335b0*/  HMMA.1688.F32.TF32 R92, R160, R60, R144 ;  /* 0x0000003ca05c723c */ /* 0x000fe20000081090 */
[----:B-1----:R-:W-:-:S02]  /*335c0*/  MOV R34, R136 ;  /* 0x0000008800227202 */ /* 0x002fc40000000f00 */
[----:B------:R-:W4:Y:S01]  /*335d0*/  LDL.LU R136, [R1+0x1378] ;  /* 0x0013780001887983 */ /* 0x000f220000300800 */
[----:B--2---:R-:W-:-:S03]  /*335e0*/  IMAD.MOV.U32 R35, RZ, RZ, R137 ;  /* 0x000000ffff237224 */ /* 0x004fc600078e0089 */
        /* <DEDUP_REMOVED lines=73> */
[----:B----4-:R-:W-:Y:S01]  /*33a80*/  IMAD.MOV.U32 R213, RZ, RZ, R136 ;  /* 0x000000ffffd57224 */ /* 0x010fe200078e0088 */
[----:B------:R-:W-:Y:S01]  /*33a90*/  MOV R225, R128 ;  /* 0x0000008000e17202 */ /* 0x000fe20000000f00 */
[----:B------:R-:W-:-:S02]  /*33aa0*/  IMAD.MOV.U32 R214, RZ, RZ, R133 ;  /* 0x000000ffffd67224 */ /* 0x000fc400078e0085 */
[----:B------:R-:W-:Y:S02]  /*33ab0*/  IMAD.MOV.U32 R215, RZ, RZ, R132 ;  /* 0x000000ffffd77224 */ /* 0x000fe400078e0084 */
[----:B------:R-:W-:Y:S01]  /*33ac0*/  IMAD.MOV.U32 R224, RZ, RZ, R129 ;  /* 0x000000ffffe07224 */ /* 0x000fe200078e0081 */
[----:B------:R-:W-:Y:S01]  /*33ad0*/  LDSM.16.M88.4 R132, [R2+0x4d080] ;  /* 0x04d080000284783b */ /* 0x000fe20000000200 */
[----:B------:R-:W-:Y:S02]  /*33ae0*/  IMAD.MOV.U32 R226, RZ, RZ, R125 ;  /* 0x000000ffffe27224 */ /* 0x000fe400078e007d */
[----:B------:R-:W-:Y:S01]  /*33af0*/  IMAD.MOV.U32 R227, RZ, RZ, R124 ;  /* 0x000000ffffe37224 */ /* 0x000fe200078e007c */
[----:B------:R-:W-:Y:S01]  /*33b00*/  LDSM.16.M88.4 R128, [R2+0x4c080] ;  /* 0x04c080000280783b */ /* 0x000fe20000000200 */
[----:B--2---:R-:W-:-:S03]  /*33b10*/  IMAD.MOV.U32 R212, RZ, RZ, R137 ;  /* 0x000000ffffd47224 */ /* 0x004fc600078e0089 */
[----:B------:R-:W1:Y:S04]  /*33b20*/  LDSM.16.M88.4 R124, [R2+0x4b080] ;  /* 0x04b08000027c783b */ /* 0x000e680000000200 */
[----:B------:R2:W4:Y:S04]  /*33b30*/  LDSM.16.M88.4 R136, [R2+0x4e080] ;  /* 0x04e080000288783b */ /* 0x0005280000000200 */
[----:B--2---:R-:W2:Y:S01]  /*33b40*/  LDL.LU R2, [R1+0x1370] ;  /* 0x0013700001027983 */ /* 0x004ea20000300800 */
[C---:B------:R-:W-:Y:S08]  /*33b50*/  HMMA.1688.F32.TF32 R104, R220.reuse, R60, R104 ;  /* 0x0000003cdc68723c */ /* 0x040ff00000081068 */
[----:B------:R-:W-:Y:S08]  /*33b60*/  HMMA.1688.F32.TF32 R120, R220, R64, R120 ;  /* 0x00000040dc78723c */ /* 0x000ff00000081078 */
[----:B-1----:R-:W-:Y:S08]  /*33b70*/  HMMA.1688.F32.TF32 R244, R236, R124, R232 ;  /* 0x0000007cecf4723c */ /* 0x002ff000000810e8 */
[C---:B---3--:R-:W-:Y:S08]  /*33b80*/  HMMA.1688.F32.TF32 R192, R200.reuse, R132, R192 ;  /* 0x00000084c8c0723c */ /* 0x048ff000000810c0 */
[C---:B------:R-:W-:Y:S08]  /*33b90*/  HMMA.1688.F32.TF32 R188, R200.reuse, R128, R188 ;  /* 0x00000080c8bc723c */ /* 0x040ff000000810bc */
[-C--:B------:R-:W-:Y:S08]  /*33ba0*/  HMMA.1688.F32.TF32 R184, R200, R124.reuse, R184 ;  /* 0x0000007cc8b8723c */ /* 0x080ff000000810b8 */
[C---:B------:R-:W-:Y:S08]  /*33bb0*/  HMMA.1688.F32.TF32 R204, R220.reuse, R124, R204 ;  /* 0x0000007cdccc723c */ /* 0x040ff000000810cc */
[C---:B------:R-:W-:Y:S08]  /*33bc0*/  HMMA.1688.F32.TF32 R212, R220.reuse, R132, R212 ;  /* 0x00000084dcd4723c */ /* 0x040ff000000810d4 */
[-C--:B----4-:R-:W-:Y:S08]  /*33bd0*/  HMMA.1688.F32.TF32 R216, R220, R136.reuse, R228 ;  /* 0x00000088dcd8723c */ /* 0x090ff000000810e4 */
[C---:B------:R-:W-:Y:S08]  /*33be0*/  HMMA.1688.F32.TF32 R156, R160.reuse, R136, R156 ;  /* 0x00000088a09c723c */ /* 0x040ff0000008109c */
[C---:B------:R-:W-:Y:S08]  /*33bf0*/  HMMA.1688.F32.TF32 R152, R160.reuse, R132, R152 ;  /* 0x00000084a098723c */ /* 0x040ff00000081098 */
[C---:B------:R-:W-:Y:S08]  /*33c00*/  HMMA.1688.F32.TF32 R144, R160.reuse, R124, R144 ;  /* 0x0000007ca090723c */ /* 0x040ff00000081090 */
[C---:B------:R-:W-:Y:S08]  /*33c10*/  HMMA.1688.F32.TF32 R148, R160.reuse, R128, R148 ;  /* 0x00000080a094723c */ /* 0x040ff00000081094 */
[----:B------:R-:W-:Y:S08]  /*33c20*/  HMMA.1688.F32.TF32 R160, R160, R140, R44 ;  /* 0x0000008ca0a0723c */ /* 0x000ff0000008102c */
[C---:B------:R-:W-:Y:S08]  /*33c30*/  HMMA.1688.F32.TF32 R196, R200.reuse, R136, R196 ;  /* 0x00000088c8c4723c */ /* 0x040ff000000810c4 */
[----:B------:R-:W-:Y:S01]  /*33c40*/  HMMA.1688.F32.TF32 R200, R200, R140, R24 ;  /* 0x0000008cc8c8723c */ /* 0x000fe20000081018 */
        /* <DEDUP_REMOVED lines=25> */
[----:B------:R-:W2:Y:S01]  /*33de0*/  LDL.LU R35, [R1+0x5dc] ;  /* 0x0005dc0001237983 */ /* 0x000ea20000300800 */
[----:B------:R-:W-:Y:S08]  /*33df0*/  HMMA.1688.F32.TF32 R224, R236, R128, R224 ;  /* 0x00000080ece0723c */ /* 0x000ff000000810e0 */
[C---:B------:R-:W-:Y:S08]  /*33e00*/  HMMA.1688.F32.TF32 R112, R180.reuse, R64, R112 ;  /* 0x00000040b470723c */ /* 0x040ff00000081070 */
[C---:B------:R-:W-:Y:S07]  /*33e10*/  HMMA.1688.F32.TF32 R164, R180.reuse, R124, R164 ;  /* 0x0000007cb4a4723c */ /* 0x040fee00000810a4 */
[----:B------:R-:W-:Y:S01]  /*33e20*/  STL [R1+0x12b8], R224 ;  /* 0x0012b8e001007387 */ /* 0x000fe20000100800 */
[C---:B------:R-:W-:Y:S03]  /*33e30*/  HMMA.1688.F32.TF32 R168, R180.reuse, R128, R168 ;  /* 0x00000080b4a8723c */ /* 0x040fe600000810a8 */
[----:B------:R-:W-:Y:S04]  /*33e40*/  STL [R1+0x12b4], R225 ;  /* 0x0012b4e101007387 */ /* 0x000fe80000100800 */
[----:B------:R-:W-:Y:S01]  /*33e50*/  STL [R1+0x12b0], R226 ;  /* 0x0012b0e201007387 */ /* 0x000fe20000100800 */
[C---:B------:R-:W-:Y:S03]  /*33e60*/  HMMA.1688.F32.TF32 R172, R180.reuse, R132, R172 ;  /* 0x00000084b4ac723c */ /* 0x040fe600000810ac */
[----:B------:R-:W-:Y:S05]  /*33e70*/  STL [R1+0x12ac], R227 ;  /* 0x0012ace301007387 */ /* 0x000fea0000100800 */
[C---:B------:R-:W-:Y:S08]  /*33e80*/  HMMA.1688.F32.TF32 R176, R180.reuse, R136, R176 ;  /* 0x00000088b4b0723c */ /* 0x040ff000000810b0 */
[----:B------:R-:W-:Y:S01]  /*33e90*/  HMMA.1688.F32.TF32 R180, R180, R140, R248 ;  /* 0x0000008cb4b4723c */ /* 0x000fe200000810f8 */
[----:B------:R-:W2:Y:S04]  /*33ea0*/  LDL.LU R248, [R1+0x5c0] ;  /* 0x0005c00001f87983 */ /* 0x000ea80000300800 */
[----:B------:R-:W2:Y:S04]  /*33eb0*/  LDL.LU R249, [R1+0x5c4] ;  /* 0x0005c40001f97983 */ /* 0x000ea80000300800 */
[----:B------:R-:W2:Y:S04]  /*33ec0*/  LDL.LU R250, [R1+0x5c8] ;  /* 0x0005c80001fa7983 */ /* 0x000ea80000300800 */
[----:B------:R-:W2:Y:S01]  /*33ed0*/  LDL.LU R251, [R1+0x5cc] ;  /* 0x0005cc0001fb7983 */ /* 0x000ea20000300800 */
[C---:B---3--:R-:W-:Y:S08]  /*33ee0*/  HMMA.1688.F32.TF32 R228, R236.reuse, R132, R24 ;  /* 0x00000084ece4723c */ /* 0x048ff00000081018 */
[C---:B----4-:R-:W-:Y:S11]  /*33ef0*/  HMMA.1688.F32.TF32 R232, R236.reuse, R136, R232 ;  /* 0x00000088ece8723c */ /* 0x050ff600000810e8 */
[----:B------:R-:W-:Y:S04]  /*33f00*/  @!UPT UIADD3 URZ, URZ, URZ, URZ ;  /* 0x0000003f3f3ff290 */ /* 0x000fe8000fffe03f */
[----:B------:R-:W-:Y:S04]  /*33f10*/  STL [R1+0x12c8], R228 ;  /* 0x0012c8e401007387 */ /* 0x000fe80000100800 */
[----:B------:R-:W-:Y:S04]  /*33f20*/  STL [R1+0x12c4], R229 ;  /* 0x0012c4e501007387 */ /* 0x000fe80000100800 */
[----:B------:R-:W-:Y:S04]  /*33f30*/  STL [R1+0x12c0], R230 ;  /* 0x0012c0e601007387 */ /* 0x000fe80000100800 */
[----:B------:R-:W-:Y:S04]  /*33f40*/  STL [R1+0x12bc], R231 ;  /* 0x0012bce701007387 */ /* 0x000fe80000100800 */
[----:B------:R-:W3:Y:S04]  /*33f50*/  LDL.LU R24, [R1+0x5a0] ;  /* 0x0005a00001187983 */ /* 0x000ee80000300800 */
[----:B------:R-:W3:Y:S04]  /*33f60*/  LDL.LU R25, [R1+0x5a4] ;  /* 0x0005a40001197983 */ /* 0x000ee80000300800 */
[----:B------:R-:W3:Y:S01]  /*33f70*/  LDL.LU R26, [R1+0x5a8] ;  /* 0x0005a800011a7983 */ /* 0x000ee20000300800 */
[----:B--2---:R-:W-:Y:S03]  /*33f80*/  HMMA.1688.F32.TF32 R236, R236, R140, R68 ;  /* 0x0000008cecec723c */ /* 0x004fe60000081044 */
[----:B------:R-:W3:Y:S05]  /*33f90*/  LDL.LU R27, [R1+0x5ac] ;  /* 0x0005ac00011b7983 */ /* 0x000eea0000300800 */
[C---:B------:R-:W-:Y:S01]  /*33fa0*/  HMMA.1688.F32.TF32 R68, R4.reuse, R124, R240 ;  /* 0x0000007c0444723c */ /* 0x040fe200000810f0 */
[----:B------:R1:W-:Y:S07]  /*33fb0*/  STL [R1+0x12d8], R232 ;  /* 0x0012d8e801007387 */ /* 0x0003ee0000100800 */
[----:B------:R-:W-:Y:S01]  /*33fc0*/  HMMA.1688.F32.TF32 R32, R4, R132, R32 ;  /* 0x000000840420723c */ /* 0x000fe20000081020 */
[----:B------:R2:W-:Y:S04]  /*33fd0*/  STL [R1+0x12d4], R233 ;  /* 0x0012d4e901007387 */ /* 0x0005e80000100800 */
[----:B------:R4:W-:Y:S04]  /*33fe0*/  STL [R1+0x12d0], R234 ;  /* 0x0012d0ea01007387 */ /* 0x0009e80000100800 */
[----:B------:R1:W-:Y:S04]  /*33ff0*/  STL [R1+0x12cc], R235 ;  /* 0x0012cceb01007387 */ /* 0x0003e80000100800 */
[----:B------:R-:W-:Y:S04]  /*34000*/  STL [R1+0x12e8], R236 ;  /* 0x0012e8ec01007387 */ /* 0x000fe80000100800 */
[----:B------:R-:W-:Y:S04]  /*34010*/  STL [R1+0x12e4], R237 ;  /* 0x0012e4ed01007387 */ /* 0x000fe80000100800 */
[----:B------:R-:W-:Y:S04]  /*34020*/  STL [R1+0x12e0], R238 ;  /* 0x0012e0ee01007387 */ /* 0x000fe80000100800 */
[----:B------:R-:W-:Y:S01]  /*34030*/  STL [R1+0x12dc], R239 ;  /* 0x0012dcef01007387 */ /* 0x000fe20000100800 */
[----:B-1----:R-:W-:Y:S01]  /*34040*/  MOV R232, R32 ;  /* 0x0000002000e87202 */ /* 0x002fe20000000f00 */
[----:B--2---:R-:W-:-:S02]  /*34050*/  IMAD.MOV.U32 R233, RZ, RZ, R33 ;  /* 0x000000ffffe97224 */ /* 0x004fc400078e0021 */
[----:B------:R-:W-:Y:S01]  /*34060*/  STL.64 [R1+0xf0], R68 ;  /* 0x0000f04401007387 */ /* 0x000fe20000100a00 */
[----:B----4-:R-:W-:-:S03]  /*34070*/  IMAD.MOV.U32 R234, RZ, RZ, R34 ;  /* 0x000000ffffea7224 */ /* 0x010fc600078e0022 */
[----:B------:R1:W-:Y:S01]  /*34080*/  STL.64 [R1+0xf8], R70 ;  /* 0x0000f84601007387 */ /* 0x0003e20000100a00 */
[----:B------:R-:W-:-:S03]  /*34090*/  IMAD.MOV.U32 R235, RZ, RZ, R35 ;  /* 0x000000ffffeb7224 */ /* 0x000fc600078e0023 */
[----:B------:R-:W2:Y:S04]  /*340a0*/  LDL.LU R32, [R1+0x1f0] ;  /* 0x0001f00001207983 */ /* 0x000ea80000300800 */
[----:B------:R-:W2:Y:S04]  /*340b0*/  LDL.LU R33, [R1+0x1f4] ;  /* 0x0001f40001217983 */ /* 0x000ea80000300800 */
[----:B------:R-:W2:Y:S04]  /*340c0*/  LDL.LU R34, [R1+0x1f8] ;  /* 0x0001f80001227983 */ /* 0x000ea80000300800 */
[----:B------:R-:W2:Y:S01]  /*340d0*/  LDL.LU R35, [R1+0x1fc] ;  /* 0x0001fc0001237983 */ /* 0x000ea20000300800 */
[----:B------:R-:W-:Y:S03]  /*340e0*/  HMMA.1688.F32.TF32 R44, R4, R128, R44 ;  /* 0x00000080042c723c */ /* 0x000fe6000008102c */
[----:B------:R-:W1:Y:S04]  /*340f0*/  LDL.LU R240, [R1+0x1e0] ;  /* 0x0001e00001f07983 */ /* 0x000e680000300800 */
[----:B------:R-:W1:Y:S04]  /*34100*/  LDL.LU R241, [R1+0x1e4] ;  /* 0x0001e40001f17983 */ /* 0x000e680000300800 */
[----:B------:R-:W1:Y:S04]  /*34110*/  LDL.LU R242, [R1+0x1e8] ;  /* 0x0001e80001f27983 */ /* 0x000e680000300800 */
[----:B------:R-:W1:Y:S09]  /*34120*/  LDL.LU R243, [R1+0x1ec] ;  /* 0x0001ec0001f37983 */ /* 0x000e720000300800 */
[----:B------:R-:W-:-:S02]  /*34130*/  IMAD.MOV.U32 R228, RZ, RZ, R44 ;  /* 0x000000ffffe47224 */ /* 0x000fc400078e002c */
[----:B------:R-:W-:Y:S02]  /*34140*/  IMAD.MOV.U32 R229, RZ, RZ, R45 ;  /* 0x000000ffffe57224 */ /* 0x000fe400078e002d */
[----:B------:R-:W-:Y:S02]  /*34150*/  IMAD.MOV.U32 R230, RZ, RZ, R46 ;  /* 0x000000ffffe67224 */ /* 0x000fe400078e002e */
[----:B------:R-:W-:Y:S02]  /*34160*/  IMAD.MOV.U32 R231, RZ, RZ, R47 ;  /* 0x000000ffffe77224 */ /* 0x000fe400078e002f */
[C---:B------:R-:W-:Y:S11]  /*34170*/  HMMA.1688.F32.TF32 R44, R4.reuse, R136, R248 ;  /* 0x00000088042c723c */ /* 0x040ff600000810f8 */
[----:B------:R-:W-:Y:S11]  /*34180*/  @!UPT UIADD3 URZ, URZ, URZ, URZ ;  /* 0x0000003f3f3ff290 */ /* 0x000ff6000fffe03f */
[----:B------:R-:W-:Y:S02]  /*34190*/  @!UPT UIADD3 URZ, URZ, URZ, URZ ;  /* 0x0000003f3f3ff290 */ /* 0x000fe4000fffe03f */
[----:B------:R-:W-:Y:S02]  /*341a0*/  IMAD.MOV.U32 R224, RZ, RZ, R44 ;  /* 0x000000ffffe07224 */ /* 0x000fe400078e002c */
[----:B------:R-:W-:Y:S01]  /*341b0*/  IMAD.MOV.U32 R225, RZ, RZ, R45 ;  /* 0x000000ffffe17224 */ /* 0x000fe200078e002d */
[----:B------:R-:W-:Y:S01]  /*341c0*/  MOV R227, R47 ;  /* 0x0000002f00e37202 */ /* 0x000fe20000000f00 */
[----:B------:R-:W-:Y:S01]  /*341d0*/  IMAD.MOV.U32 R226, RZ, RZ, R46 ;  /* 0x000000ffffe27224 */ /* 0x000fe200078e002e */
[----:B---3--:R-:W-:Y:S01]  /*341e0*/  HMMA.1688.F32.TF32 R4, R4, R140, R24 ;  /* 0x0000008c0404723c */ /* 0x008fe20000081018 */
        /* <DEDUP_REMOVED lines=11> */
[----:B------:R-:W3:Y:S01]  /*342a0*/  LDL.LU R251, [R1+0x1cc] ;  /* 0x0001cc0001fb7983 */ /* 0x000ee20000300800 */
[----:B--2---:R-:W-:Y:S11]  /*342b0*/  HMMA.1688.F32.TF32 R32, R8, R124, R32 ;  /* 0x0000007c0820723c */ /* 0x004ff60000081020 */
[----:B------:R-:W-:Y:S11]  /*342c0*/  @!UPT UIADD3 URZ, URZ, URZ, URZ ;  /* 0x0000003f3f3ff290 */ /* 0x000ff6000fffe03f */
[----:B------:R-:W-:Y:S02]  /*342d0*/  @!UPT UIADD3 URZ, URZ, URZ, URZ ;  /* 0x0000003f3f3ff290 */ /* 0x000fe4000fffe03f */
[----:B------:R-:W-:Y:S01]  /*342e0*/  IMAD.MOV.U32 R0, RZ, RZ, R32 ;  /* 0x000000ffff007224 */ /* 0x000fe200078e0020 */
[----:B------:R-:W-:Y:S01]  /*342f0*/  MOV R65, R34 ;  /* 0x0000002200417202 */ /* 0x000fe20000000f00 */
[----:B------:R-:W-:Y:S01]  /*34300*/  IMAD.MOV.U32 R252, RZ, RZ, R33 ;  /* 0x000000fffffc7224 */ /* 0x000fe200078e0021 */
[----:B------:R-:W2:Y:S01]  /*34310*/  LDL.LU R32, [R1+0x450] ;  /* 0x0004500001207983 */ /* 0x000ea20000300800 */
[----:B------:R-:W-:-:S03]  /*34320*/  IMAD.MOV.U32 R64, RZ, RZ, R35 ;  /* 0x000000ffff407224 */ /* 0x000fc600078e0023 */
[----:B------:R-:W2:Y:S04]  /*34330*/  LDL.LU R33, [R1+0x454] ;  /* 0x0004540001217983 */ /* 0x000ea80000300800 */
[----:B------:R-:W2:Y:S04]  /*34340*/  LDL.LU R34, [R1+0x458] ;  /* 0x0004580001227983 */ /* 0x000ea80000300800 */
[----:B------:R-:W2:Y:S01]  /*34350*/  LDL.LU R35, [R1+0x45c] ;  /* 0x00045c0001237983 */ /* 0x000ea20000300800 */
[----:B-1----:R-:W-:Y:S03]  /*34360*/  HMMA.1688.F32.TF32 R68, R8, R128, R240 ;  /* 0x000000800844723c */ /* 0x002fe600000810f0 */
[----:B------:R-:W-:Y:S04]  /*34370*/  STL [R1+0x1290], R64 ;  /* 0x0012904001007387 */ /* 0x000fe80000100800 */
[----:B------:R-:W-:Y:S04]  /*34380*/  STL [R1+0x128c], R65 ;  /* 0x00128c4101007387 */ /* 0x000fe80000100800 */
[----:B------:R-:W-:Y:S04]  /*34390*/  STL [R1+0x1288], R0 ;  /* 0x0012880001007387 */ /* 0x000fe80000100800 */
[----:B------:R-:W-:Y:S09]  /*343a0*/  STL [R1+0x1284], R252 ;  /* 0x001284fc01007387 */ /* 0x000ff20000100800 */
[----:B------:R-:W-:-:S02]  /*343b0*/  IMAD.MOV.U32 R16, RZ, RZ, R71 ;  /* 0x000000ffff107224 */ /* 0x000fc400078e0047 */
[----:B------:R-:W-:Y:S02]  /*343c0*/  IMAD.MOV.U32 R20, RZ, RZ, R70 ;  /* 0x000000ffff147224 */ /* 0x000fe400078e0046 */
[----:B------:R-:W-:Y:S02]  /*343d0*/  IMAD.MOV.U32 R17, RZ, RZ, R68 ;  /* 0x000000ffff117224 */ /* 0x000fe400078e0044 */
[----:B------:R-:W-:Y:S01]  /*343e0*/  IMAD.MOV.U32 R21, RZ, RZ, R69 ;  /* 0x000000ffff157224 */ /* 0x000fe200078e0045 */
[----:B------:R1:W-:Y:S04]  /*343f0*/  STL [R1+0x12a0], R16 ;  /* 0x0012a01001007387 */ /* 0x0003e80000100800 */
[----:B------:R1:W-:Y:S04]  /*34400*/  STL [R1+0x129c], R20 ;  /* 0x00129c1401007387 */ /* 0x0003e80000100800 */
[----:B------:R1:W-:Y:S04]  /*34410*/  STL [R1+0x1298], R17 ;  /* 0x0012981101007387 */ /* 0x0003e80000100800 */
[----:B------:R1:W-:Y:S01]  /*34420*/  STL [R1+0x1294], R21 ;  /* 0x0012941501007387 */ /* 0x0003e20000100800 */
[C---:B----4-:R-:W-:Y:S11]  /*34430*/  HMMA.1688.F32.TF32 R44, R8.reuse, R132, R44 ;  /* 0x00000084082c723c */ /* 0x050ff6000008102c */
[----:B------:R-:W-:Y:S11]  /*34440*/  @!UPT UIADD3 URZ, URZ, URZ, URZ ;  /* 0x0000003f3f3ff290 */ /* 0x000ff6000fffe03f */
[----:B------:R-:W-:Y:S02]  /*34450*/  @!UPT UIADD3 URZ, URZ, URZ, URZ ;  /* 0x0000003f3f3ff290 */ /* 0x000fe4000fffe03f */
[----:B------:R-:W-:Y:S01]  /*34460*/  IMAD.MOV.U32 R61, RZ, RZ, R44 ;  /* 0x000000ffff3d7224 */ /* 0x000fe200078e002c */
[----:B------:R-:W-:Y:S01]  /*34470*/  MOV R60, R45 ;  /* 0x0000002d003c7202 */ /* 0x000fe20000000f00 */
[----:B------:R-:W-:Y:S02]  /*34480*/  IMAD.MOV.U32 R57, RZ, RZ, R46 ;  /* 0x000000ffff397224 */ /* 0x000fe400078e002e */
[----:B------:R-:W-:Y:S02]  /*34490*/  IMAD.MOV.U32 R56, RZ, RZ, R47 ;  /* 0x000000ffff387224 */ /* 0x000fe400078e002f */
[C---:B---3--:R-:W-:Y:S08]  /*344a0*/  HMMA.1688.F32.TF32 R44, R8.reuse, R136, R248 ;  /* 0x00000088082c723c */ /* 0x048ff000000810f8 */
[----:B------:R-:W-:Y:S01]  /*344b0*/  HMMA.1688.F32.TF32 R8, R8, R140, R24 ;  /* 0x0000008c0808723c */ /* 0x000fe20000081018 */
[----:B------:R3:W-:Y:S04]  /*344c0*/  STL [R1+0x12a8], R60 ;  /* 0x0012a83c01007387 */ /* 0x0007e80000100800 */
[----:B------:R2:W-:Y:S04]  /*344d0*/  STL [R1+0x12a4], R61 ;  /* 0x0012a43d01007387 */ /* 0x0005e80000100800 */
[----:B------:R-:W4:Y:S04]  /*344e0*/  LDL.LU R24, [R1+0x430] ;  /* 0x0004300001187983 */ /* 0x000f280000300800 */
[----:B------:R-:W4:Y:S04]  /*344f0*/  LDL.LU R25, [R1+0x434] ;  /* 0x0004340001197983 */ /* 0x000f280000300800 */
[----:B------:R-:W4:Y:S04]  /*34500*/  LDL.LU R26, [R1+0x438] ;  /* 0x00043800011a7983 */ /* 0x000f280000300800 */
[----:B------:R-:W4:Y:S03]  /*34510*/  LDL.LU R27, [R1+0x43c] ;  /* 0x00043c00011b7983 */ /* 0x000f260000300800 */
[----:B-1----:R-:W-:Y:S01]  /*34520*/  MOV R16, R8 ;  /* 0x0000000800107202 */ /* 0x002fe20000000f00 */
[----:B------:R-:W-:-:S02]  /*34530*/  IMAD.MOV.U32 R20, RZ, RZ, R9 ;  /* 0x000000ffff147224 */ /* 0x000fc400078e0009 */
[----:B------:R-:W-:Y:S02]  /*34540*/  IMAD.MOV.U32 R17, RZ, RZ, R10 ;  /* 0x000000ffff117224 */ /* 0x000fe400078e000a */
[----:B------:R-:W-:Y:S02]  /*34550*/  IMAD.MOV.U32 R21, RZ, RZ, R11 ;  /* 0x000000ffff157224 */ /* 0x000fe400078e000b */
[----:B--2---:R-:W-:Y:S01]  /*34560*/  HMMA.1688.F32.TF32 R8, R12, R124, R32 ;  /* 0x0000007c0c08723c */ /* 0x004fe20000081020 */
        /* <DEDUP_REMOVED lines=9> */
[----:B------:R-:W2:Y:S03]  /*34600*/  LDL.LU R29, [R1+0x334] ;  /* 0x00033400011d7983 */ /* 0x000ea60000300800 */
[----:B---3--:R-:W-:Y:S01]  /*34610*/  IMAD.MOV.U32 R60, RZ, RZ, R8 ;  /* 0x000000ffff3c7224 */ /* 0x008fe200078e0008 */
[----:B------:R-:W3:Y:S01]  /*34620*/  LDL.LU R30, [R1+0x338] ;  /* 0x00033800011e7983 */ /* 0x000ee20000300800 */
[----:B------:R-:W-:-:S03]  /*34630*/  IMAD.MOV.U32 R61, RZ, RZ, R9 ;  /* 0x000000ffff3d7224 */ /* 0x000fc600078e0009 */
[----:B------:R-:W3:Y:S01]  /*34640*/  LDL.LU R31, [R1+0x33c] ;  /* 0x00033c00011f7983 */ /* 0x000ee20000300800 */
[----:B------:R-:W-:Y:S01]  /*34650*/  IMAD.MOV.U32 R125, RZ, RZ, R10 ;  /* 0x000000ffff7d7224 */ /* 0x000fe200078e000a */
[----:B------:R-:W-:Y:S02]  /*34660*/  MOV R124, R11 ;  /* 0x0000000b007c7202 */ /* 0x000fe40000000f00 */
        /* <DEDUP_REMOVED lines=24> */
[C---:B----4-:R-:W-:Y:S11]  /*347f0*/  HMMA.1688.F32.TF32 R24, R12.reuse, R128, R24 ;  /* 0x000000800c18723c */ /* 0x050ff60000081018 */
[----:B------:R-:W-:Y:S11]  /*34800*/  @!UPT UIADD3 URZ, URZ, URZ, URZ ;  /* 0x0000003f3f3ff290 */ /* 0x000ff6000fffe03f */
[----:B------:R-:W-:Y:S02]  /*34810*/  @!UPT UIADD3 URZ, URZ, URZ, URZ ;  /* 0x0000003f3f3ff290 */ /* 0x000fe4000fffe03f */
[----:B------:R-:W-:Y:S02]  /*34820*/  IMAD.MOV.U32 R41, RZ, RZ, R26 ;  /* 0x000000ffff297224 */ /* 0x000fe400078e001a */
[----:B------:R-:W-:Y:S02]  /*34830*/  IMAD.MOV.U32 R40, RZ, RZ, R27 ;  /* 0x000000ffff287224 */ /* 0x000fe400078e001b */
[----:B--2---:R-:W-:Y:S02]  /*34840*/  IMAD.MOV.U32 R243, RZ, RZ, R18 ;  /* 0x000000fffff37224 */ /* 0x004fe400078e0012 */
[----:B------:R-:W2:Y:S04]  /*34850*/  LDL.LU R18, [R1+0x1368] ;  /* 0x0013680001127983 */ /* 0x000ea80000300800 */
[----:B------:R-:W4:Y:S01]  /*34860*/  LDL.LU.64 R26, [R1+0x1360] ;  /* 0x00136000011a7983 */ /* 0x000f220000300a00 */
[C---:B------:R-:W-:Y:S08]  /*34870*/  HMMA.1688.F32.TF32 R32, R12.reuse, R132, R32 ;  /* 0x000000840c20723c */ /* 0x040ff00000081020 */
[C---:B---3--:R-:W-:Y:S08]  /*34880*/  HMMA.1688.F32.TF32 R28, R12.reuse, R136, R28 ;  /* 0x000000880c1c723c */ /* 0x048ff0000008101c */
[----:B------:R-:W-:Y:S08]  /*34890*/  HMMA.1688.F32.TF32 R8, R12, R140, R8 ;  /* 0x0000008c0c08723c */ /* 0x000ff00000081008 */
[----:B------:R-:W-:Y:S01]  /*348a0*/  IMAD.MOV.U32 R133, RZ, RZ, R32 ;  /* 0x000000ffff857224 */ /* 0x000fe200078e0020 */
[----:B------:R-:W-:Y:S01]  /*348b0*/  MOV R128, R35 ;  /* 0x0000002300807202 */ /* 0x000fe20000000f00 */
[----:B------:R-:W-:-:S02]  /*348c0*/  IMAD.MOV.U32 R132, RZ, RZ, R33 ;  /* 0x000000ffff847224 */ /* 0x000fc400078e0021 */
[----:B------:R-:W-:Y:S02]  /*348d0*/  IMAD.MOV.U32 R129, RZ, RZ, R34 ;  /* 0x000000ffff817224 */ /* 0x000fe400078e0022 */
[----:B------:R-:W3:Y:S01]  /*348e0*/  LDL.LU.64 R34, [R1+0x1358] ;  /* 0x0013580001227983 */ /* 0x000ee20000300a00 */
[----:B------:R-:W-:Y:S02]  /*348f0*/  IMAD.MOV.U32 R12, RZ, RZ, R19 ;  /* 0x000000ffff0c7224 */ /* 0x000fe400078e0013 */
[----:B------:R-:W-:Y:S02]  /*34900*/  IMAD.MOV.U32 R33, RZ, RZ, R30 ;  /* 0x000000ffff217224 */ /* 0x000fe400078e001e */
[----:B------:R-:W-:Y:S02]  /*34910*/  IMAD.MOV.U32 R32, RZ, RZ, R31 ;  /* 0x000000ffff207224 */ /* 0x000fe400078e001f */
[----:B------:R-:W2:Y:S01]  /*34920*/  LDL.LU.64 R30, [R1+0x1350] ;  /* 0x00135000011e7983 */ /* 0x000ea20000300a00 */
[----:B------:R-:W-:-:S03]  /*34930*/  IMAD.MOV.U32 R13, RZ, RZ, R22 ;  /* 0x000000ffff0d7224 */ /* 0x000fc600078e0016 */
[----:B------:R-:W2:Y:S01]  /*34940*/  LDL.LU R19, [R1+0x134c] ;  /* 0x00134c0001137983 */ /* 0x000ea20000300800 */
[----:B------:R-:W-:-:S03]  /*34950*/  IMAD.MOV.U32 R14, RZ, RZ, R23 ;  /* 0x000000ffff0e7224 */ /* 0x000fc600078e0017 */
[----:B------:R-:W2:Y:S04]  /*34960*/  LDL.LU R22, [R1+0x1348] ;  /* 0x0013480001167983 */ /* 0x000ea80000300800 */
[----:B------:R-:W2:Y:S01]  /*34970*/  LDL.LU R23, [R1+0x1344] ;  /* 0x0013440001177983 */ /* 0x000ea20000300800 */
[----:B----4-:R-:W-:-:S03]  /*34980*/  IMAD.MOV.U32 R15, RZ, RZ, R27 ;  /* 0x000000ffff0f7224 */ /* 0x010fc600078e001b */
[----:B------:R-:W4:Y:S01]  /*34990*/  LDL.LU R27, [R1+0x1340] ;  /* 0x00134000011b7983 */ /* 0x000f220000300800 */
[----:B------:R-:W-:Y:S02]  /*349a0*/  IMAD.MOV.U32 R236, RZ, RZ, R4 ;  /* 0x000000ffffec7224 */ /* 0x000fe400078e0004 */
[----:B------:R-:W-:Y:S01]  /*349b0*/  IMAD.MOV.U32 R237, RZ, RZ, R5 ;  /* 0x000000ffffed7224 */ /* 0x000fe200078e0005 */
[----:B------:R-:W-:Y:S01]  /*349c0*/  LDS R4, [R2+0xe000] ;  /* 0x00e0000002047984 */ /* 0x000fe20000000800 */
[----:B------:R-:W-:Y:S02]  /*349d0*/  IMAD.MOV.U32 R238, RZ, RZ, R6 ;  /* 0x000000ffffee7224 */ /* 0x000fe400078e0006 */
[----:B------:R-:W-:Y:S01]  /*349e0*/  IMAD.MOV.U32 R239, RZ, RZ, R7 ;  /* 0x000000ffffef7224 */ /* 0x000fe200078e0007 */
[----:B------:R-:W-:Y:S04]  /*349f0*/  LDS R6, [R2+0xf000] ;  /* 0x00f0000002067984 */ /* 0x000fe80000000800 */
[----:B------:R-:W-:Y:S04]  /*34a00*/  LDS R5, [R3+0xe000] ;  /* 0x00e0000003057984 */ /* 0x000fe80000000800 */
[----:B------:R-:W2:Y:S02]  /*34a10*/  LDS R7, [R3+0xf000] ;  /* 0x00f0000003077984 */ /* 0x000ea40000000800 */
[C---:B--2---:R-:W-:Y:S08]  /*34a20*/  HMMA.1688.F32.TF32 R72, R4.reuse, R18, R72 ;  /* 0x000000120448723c */ /* 0x044ff00000081048 */
[C---:B------:R-:W-:Y:S08]  /*34a30*/  HMMA.1688.F32.TF32 R68, R4.reuse, R22, R68 ;  /* 0x000000160444723c */ /* 0x040ff00000081044 */
[C---:B------:R-:W-:Y:S08]  /*34a40*/  HMMA.1688.F32.TF32 R44, R4.reuse, R30, R44 ;  /* 0x0000001e042c723c */ /* 0x040ff0000008102c */
[C---:B---3--:R-:W-:Y:S01]  /*34a50*/  HMMA.1688.F32.TF32 R248, R4.reuse, R34, R248 ;  /* 0x0000002204f8723c */ /* 0x048fe200000810f8 */
[----:B------:R-:W-:Y:S04]  /*34a60*/  STL.64 [R1+0x3f0], R72 ;  /* 0x0003f04801007387 */ /* 0x000fe80000100a00 */
[----:B------:R1:W-:Y:S04]  /*34a70*/  STL.64 [R1+0x3f8], R74 ;  /* 0x0003f84a01007387 */ /* 0x0003e80000100a00 */
[----:B-1----:R-:W2:Y:S04]  /*34a80*/  LDL.LU.64 R74, [R1+0x1338] ;  /* 0x00133800014a7983 */ /* 0x002ea80000300a00 */
[----:B------:R-:W2:Y:S04]  /*34a90*/  LDL.LU.64 R72, [R1+0x1330] ;  /* 0x0013300001487983 */ /* 0x000ea80000300a00 */
[----:B------:R-:W-:Y:S04]  /*34aa0*/  STL.64 [R1+0x310], R68 ;  /* 0x0003104401007387 */ /* 0x000fe80000100a00 */
[----:B------:R1:W-:Y:S04]  /*34ab0*/  STL.64 [R1+0x318], R70 ;  /* 0x0003184601007387 */ /* 0x0003e80000100a00 */
[----:B-1----:R-:W3:Y:S04]  /*34ac0*/  LDL.LU.64 R70, [R1+0x1328] ;  /* 0x0013280001467983 */ /* 0x002ee80000300a00 */
[----:B------:R-:W3:Y:S01]  /*34ad0*/  LDL.LU.64 R68, [R1+0x1320] ;  /* 0x0013200001447983 */ /* 0x000ee20000300a00 */
[C---:B----4-:R-:W-:Y:S11]  /*34ae0*/  HMMA.1688.F32.TF32 R240, R4.reuse, R26, R240 ;  /* 0x0000001a04f0723c */ /* 0x050ff600000810f0 */
[----:B------:R-:W-:Y:S11]  /*34af0*/  @!UPT UIADD3 URZ, URZ, URZ, URZ ;  /* 0x0000003f3f3ff290 */ /* 0x000ff6000fffe03f */
[----:B------:R-:W-:Y:S01]  /*34b00*/  @!UPT UIADD3 URZ, URZ, URZ, URZ ;  /* 0x0000003f3f3ff290 */ /* 0x000fe2000fffe03f */
[----:B------:R-:W-:Y:S04]  /*34b10*/  STL.64 [R1+0x430], R240 ;  /* 0x000430f001007387 */ /* 0x000fe80000100a00 */
[----:B------:R1:W-:Y:S04]  /*34b20*/  STL.64 [R1+0x438], R242 ;  /* 0x000438f201007387 */ /* 0x0003e80000100a00 */
[----:B-1----:R-:W4:Y:S04]  /*34b30*/  LDL.LU.64 R242, [R1+0x1318] ;  /* 0x0013180001f27983 */ /* 0x002f280000300a00 */
[----:B------:R-:W4:Y:S04]  /*34b40*/  LDL.LU.64 R240, [R1+0x1310] ;  /* 0x0013100001f07983 */ /* 0x000f280000300a00 */
        /* <DEDUP_REMOVED lines=8> */
[C---:B------:R-:W-:Y:S11]  /*34bd0*/  HMMA.1688.F32.TF32 R12, R4.reuse, R38, R12 ;  /* 0x00000026040c723c */ /* 0x040ff6000008100c */
[----:B------:R-:W-:Y:S11]  /*34be0*/  @!UPT UIADD3 URZ, URZ, URZ, URZ ;  /* 0x0000003f3f3ff290 */ /* 0x000ff6000fffe03f */
[----:B------:R-:W-:Y:S01]  /*34bf0*/  @!UPT UIADD3 URZ, URZ, URZ, URZ ;  /* 0x0000003f3f3ff290 */ /* 0x000fe2000fffe03f */
[----:B------:R-:W-:Y:S04]  /*34c00*/  STL.64 [R1+0x6a0], R12 ;  /* 0x0006a00c01007387 */ /* 0x000fe80000100a00 */
[----:B------:R1:W-:Y:S02]  /*34c10*/  STL.64 [R1+0x6a8], R14 ;  /* 0x0006a80e01007387 */ /* 0x0003e40000100a00 */
[C---:B-1----:R-:W-:Y:S08]  /*34c20*/  HMMA.1688.F32.TF32 R12, R4.reuse, R58, R76 ;  /* 0x0000003a040c723c */ /* 0x042ff0000008104c */
[C---:B----4-:R-:W-:Y:S08]  /*34c30*/  HMMA.1688.F32.TF32 R240, R4.reuse, R54, R240 ;  /* 0x0000003604f0723c */ /* 0x050ff000000810f0 */
[C---:B--2---:R-:W-:Y:S11]  /*34c40*/  HMMA.1688.F32.TF32 R248, R4.reuse, R42, R248 ;  /* 0x0000002a04f8723c */ /* 0x044ff600000810f8 */
[----:B------:R-:W-:Y:S11]  /*34c50*/  @!UPT UIADD3 URZ, URZ, URZ, URZ ;  /* 0x0000003f3f3ff290 */ /* 0x000ff6000fffe03f */
[----:B------:R-:W-:Y:S01]  /*34c60*/  @!UPT UIADD3 URZ, URZ, URZ, URZ ;  /* 0x0000003f3f3ff290 */ /* 0x000fe2000fffe03f */
[----:B------:R-:W-:Y:S04]  /*34c70*/  STL.64 [R1+0x720], R248 ;  /* 0x000720f801007387 */ /* 0x000fe80000100a00 */
[----:B------:R-:W-:Y:S04]  /*34c80*/  STL.64 [R1+0x728], R250 ;  /* 0x000728fa01007387 */ /* 0x000fe80000100a00 */
[----:B------:R-:W2:Y:S04]  /*34c90*/  LDL.LU R76, [R1+0x10] ;  /* 0x00001000014c7983 */ /* 0x000ea80000300800 */
[----:B------:R-:W-:Y:S04]  /*34ca0*/  STL.64 [R1+0x7a0], R240 ;  /* 0x0007a0f001007387 */ /* 0x000fe80000100a00 */
[----:B------:R-:W-:Y:S04]  /*34cb0*/  STL.64 [R1+0x7a8], R242 ;  /* 0x0007a8f201007387 */ /* 0x000fe80000100a00 */
[----:B------:R-:W-:Y:S04]  /*34cc0*/  STL.64 [R1+0x7c0], R12 ;  /* 0x0007c00c01007387 */ /* 0x000fe80000100a00 */
[----:B------:R1:W-:Y:S04]  /*34cd0*/  STL.64 [R1+0x7c8], R14 ;  /* 0x0007c80e01007387 */ /* 0x0003e80000100a00 */
[----:B------:R-:W2:Y:S04]  /*34ce0*/  LDL.LU R77, [R1+0x14] ;  /* 0x00001400014d7983 */ /* 0x000ea80000300800 */
[----:B------:R-:W2:Y:S01]  /*34cf0*/  LDL.LU R78, [R1+0x18] ;  /* 0x00001800014e7983 */ /* 0x000ea20000300800 */
[C---:B-1----:R-:W-:Y:S03]  /*34d00*/  HMMA.1688.F32.TF32 R12, R4.reuse, R62, R92 ;  /* 0x0000003e040c723c */ /* 0x042fe6000008105c */
[----:B------:R-:W2:Y:S04]  /*34d10*/  LDL.LU R79, [R1+0x1c] ;  /* 0x00001c00014f7983 */ /* 0x000ea80000300800 */
[----:B------:R-:W4:Y:S11]  /*34d20*/  LDL.LU R92, [R1+0x90] ;  /* 0x00009000015c7983 */ /* 0x000f360000300800 */
[----:B------:R-:W-:Y:S05]  /*34d30*/  @!UPT UIADD3 URZ, URZ, URZ, URZ ;  /* 0x0000003f3f3ff290 */ /* 0x000fea000fffe03f */
[----:B------:R-:W-:Y:S04]  /*34d40*/  STL.64 [R1+0x820], R12 ;  /* 0x0008200c01007387 */ /* 0x000fe80000100a00 */
[----:B------:R1:W-:Y:S04]  /*34d50*/  STL.64 [R1+0x828], R14 ;  /* 0x0008280e01007387 */ /* 0x0003e80000100a00 */
[----:B------:R-:W4:Y:S04]  /*34d60*/  LDL.LU R93, [R1+0x94] ;  /* 0x00009400015d7983 */ /* 0x000f280000300800 */
[----:B------:R-:W4:Y:S01]  /*34d70*/  LDL.LU R94, [R1+0x98] ;  /* 0x00009800015e7983 */ /* 0x000f220000300800 */
[C---:B-1----:R-:W-:Y:S03]  /*34d80*/  HMMA.1688.F32.TF32 R12, R4.reuse, R66, R108 ;  /* 0x00000042040c723c */ /* 0x042fe6000008106c */
[----:B------:R-:W4:Y:S04]  /*34d90*/  LDL.LU R95, [R1+0x9c] ;  /* 0x00009c00015f7983 */ /* 0x000f280000300800 */
[----:B------:R-:W2:Y:S11]  /*34da0*/  LDL.LU R108, [R1+0x140] ;  /* 0x00014000016c7983 */ /* 0x000eb60000300800 */
[----:B------:R-:W-:Y:S05]  /*34db0*/  @!UPT UIADD3 URZ, URZ, URZ, URZ ;  /* 0x0000003f3f3ff290 */ /* 0x000fea000fffe03f */
[----:B------:R-:W-:Y:S04]  /*34dc0*/  STL.64 [R1+0x880], R12 ;  /* 0x0008800c01007387 */ /* 0x000fe80000100a00 */
[----:B------:R1:W-:Y:S04]  /*34dd0*/  STL.64 [R1+0x888], R14 ;  /* 0x0008880e01007387 */ /* 0x0003e80000100a00 */
[----:B------:R-:W2:Y:S04]  /*34de0*/  LDL.LU R109, [R1+0x144] ;  /* 0x00014400016d7983 */ /* 0x000ea80000300800 */
[----:B------:R-:W2:Y:S01]  /*34df0*/  LDL.LU R110, [R1+0x148] ;  /* 0x00014800016e7983 */ /* 0x000ea20000300800 */
[C---:B-1----:R-:W-:Y:S03]  /*34e00*/  HMMA.1688.F32.TF32 R12, R4.reuse, R126, R144 ;  /* 0x0000007e040c723c */ /* 0x042fe60000081090 */
[----:B------:R-:W2:Y:S04]  /*34e10*/  LDL.LU R111, [R1+0x14c] ;  /* 0x00014c00016f7983 */ /* 0x000ea80000300800 */
        /* <DEDUP_REMOVED lines=21> */
[----:B------:R-:W2:Y:S04]  /*34f70*/  LDL.LU R154, [R1+0x3e8] ;  /* 0x0003e800019a7983 */ /* 0x000ea80000300800 */
[----:B------:R-:W2:Y:S01]  /*34f80*/  LDL.LU R155, [R1+0x3ec] ;  /* 0x0003ec00019b7983 */ /* 0x000ea20000300800 */
[C---:B-1----:R-:W-:Y:S03]  /*34f90*/  HMMA.1688.F32.TF32 R12, R4.reuse, R138, R156 ;  /* 0x0000008a040c723c */ /* 0x042fe6000008109c */
[----:B------:R-:W3:Y:S05]  /*34fa0*/  LDL.LU R240, [R1+0x440] ;  /* 0x0004400001f07983 */ /* 0x000eea0000300800 */
[----:B------:R-:W-:Y:S11]  /*34fb0*/  HMMA.1688.F32.TF32 R4, R4, R142, R160 ;  /* 0x0000008e0404723c */ /* 0x000ff600000810a0 */
[----:B------:R-:W-:Y:S04]  /*34fc0*/  @!UPT UIADD3 URZ, URZ, URZ, URZ ;  /* 0x0000003f3f3ff290 */ /* 0x000fe8000fffe03f */
        /* <DEDUP_REMOVED lines=13> */
[----:B------:R-:W3:Y:S04]  /*350a0*/  LDL.LU R14, [R1+0x2c8] ;  /* 0x0002c800010e7983 */ /* 0x000ee80000300800 */
[----:B------:R-:W3:Y:S01]  /*350b0*/  LDL.LU R15, [R1+0x2cc] ;  /* 0x0002cc00010f7983 */ /* 0x000ee20000300800 */
[----:B------:R-:W-:Y:S01]  /*350c0*/  MOV R53, R24 ;  /* 0x0000001800357202 */ /* 0x000fe20000000f00 */
[----:B------:R-:W-:Y:S01]  /*350d0*/  IMAD.MOV.U32 R52, RZ, RZ, R25 ;  /* 0x000000ffff347224 */ /* 0x000fe200078e0019 */
[----:B------:R-:W-:Y:S01]  /*350e0*/  MOV R25, R10 ;  /* 0x0000000a00197202 */ /* 0x000fe20000000f00 */
[----:B------:R-:W-:Y:S01]  /*350f0*/  IMAD.MOV.U32 R37, RZ, RZ, R28 ;  /* 0x000000ffff257224 */ /* 0x000fe200078e001c */
[----:B------:R-:W-:Y:S01]  /*35100*/  LDS R10, [R2+0xf080] ;  /* 0x00f08000020a7984 */ /* 0x000fe20000000800 */
[----:B------:R-:W-:-:S02]  /*35110*/  IMAD.MOV.U32 R36, RZ, RZ, R29 ;  /* 0x000000ffff247224 */ /* 0x000fc400078e001d */
[----:B------:R-:W-:Y:S01]  /*35120*/  IMAD.MOV.U32 R29, RZ, RZ, R8 ;  /* 0x000000ffff1d7224 */ /* 0x000fe200078e0008 */
[----:B------:R-:W-:Y:S01]  /*35130*/  LDS R4, [R2+0xe100] ;  /* 0x00e1000002047984 */ /* 0x000fe20000000800 */
[----:B------:R-:W-:Y:S02]  /*35140*/  IMAD.MOV.U32 R28, RZ, RZ, R9 ;  /* 0x000000ffff1c7224 */ /* 0x000fe400078e0009 */
[----:B------:R-:W-:Y:S01]  /*35150*/  IMAD.MOV.U32 R24, RZ, RZ, R11 ;  /* 0x000000ffff187224 */ /* 0x000fe200078e000b */
[----:B------:R-:W-:Y:S04]  /*35160*/  LDS R8, [R2+0xe080] ;  /* 0x00e0800002087984 */ /* 0x000fe80000000800 */
[----:B------:R-:W-:Y:S04]  /*35170*/  LDS R9, [R3+0xe080] ;  /* 0x00e0800003097984 */ /* 0x000fe80000000800 */
[----:B------:R-:W2:Y:S04]  /*35180*/  LDS R11, [R3+0xf080] ;  /* 0x00f08000030b7984 */ /* 0x000ea80000000800 */
[----:B------:R-:W-:Y:S04]  /*35190*/  LDS R6, [R2+0xf100] ;  /* 0x00f1000002067984 */ /* 0x000fe80000000800 */
[----:B------:R-:W-:Y:S04]  /*351a0*/  LDS R5, [R3+0xe100] ;  /* 0x00e1000003057984 */ /* 0x000fe80000000800 */
[----:B------:R-:W1:Y:S01]  /*351b0*/  LDS R7, [R3+0xf100] ;  /* 0x00f1000003077984 */ /* 0x000e620000000800 */
[C---:B--2---:R-:W-:Y:S08]  /*351c0*/  HMMA.1688.F32.TF32 R156, R8.reuse, R18, R152 ;  /* 0x00000012089c723c */ /* 0x044ff00000081098 */
[C---:B------:R-:W-:Y:S08]  /*351d0*/  HMMA.1688.F32.TF32 R152, R8.reuse, R22, R148 ;  /* 0x000000160898723c */ /* 0x040ff00000081094 */
[C---:B------:R-:W-:Y:S08]  /*351e0*/  HMMA.1688.F32.TF32 R148, R8.reuse, R26, R144 ;  /* 0x0000001a0894723c */ /* 0x040ff00000081090 */
[C---:B------:R-:W-:Y:S08]  /*351f0*/  HMMA.1688.F32.TF32 R144, R8.reuse, R30, R108 ;  /* 0x0000001e0890723c */ /* 0x040ff0000008106c */
[C---:B----4-:R-:W-:Y:S08]  /*35200*/  HMMA.1688.F32.TF32 R108, R8.reuse, R34, R92 ;  /* 0x00000022086c723c */ /* 0x050ff0000008105c */
[C---:B------:R-:W-:Y:S08]  /*35210*/  HMMA.1688.F32.TF32 R92, R8.reuse, R38, R76 ;  /* 0x00000026085c723c */ /* 0x040ff0000008104c */
[C---:B------:R-:W-:Y:S08]  /*35220*/  HMMA.1688.F32.TF32 R76, R8.reuse, R42, R44 ;  /* 0x0000002a084c723c */ /* 0x040ff0000008102c */
[C---:B---3--:R-:W-:Y:S01]  /*35230*/  HMMA.1688.F32.TF32 R44, R8.reuse, R54, R68 ;  /* 0x00000036082c723c */ /* 0x048fe20000081044 */
[----:B------:R-:W-:Y:S07]  /*35240*/  STL.64 [R1+0x160], R156 ;  /* 0x0001609c01007387 */ /* 0x000fee0000100a00 */
[C---:B------:R-:W-:Y:S01]  /*35250*/  HMMA.1688.F32.TF32 R68, R8.reuse, R58, R80 ;  /* 0x0000003a0844723c */ /* 0x040fe20000081050 */
        /* <DEDUP_REMOVED lines=15> */
[C---:B--2---:R-:W-:Y:S03]  /*35350*/  HMMA.1688.F32.TF32 R76, R8.reuse, R62, R96 ;  /* 0x0000003e084c723c */ /* 0x044fe60000081060 */
[----:B------:R-:W-:Y:S04]  /*35360*/  STL.64 [R1+0x730], R68 ;  /* 0x0007304401007387 */ /* 0x000fe80000100a00 */
[----:B------:R2:W-:Y:S01]  /*35370*/  STL.64 [R1+0x738], R70 ;  /* 0x0007384601007387 */ /* 0x0005e20000100a00 */
[C---:B---3--:R-:W-:Y:S03]  /*35380*/  HMMA.1688.F32.TF32 R44, R8.reuse, R66, R112 ;  /* 0x00000042082c723c */ /* 0x048fe60000081070 */
[----:B------:R-:W-:Y:S04]  /*35390*/  LDS R92, [R2+0xe200] ;  /* 0x00e20000025c7984 */ /* 0x000fe80000000800 */
[----:B------:R-:W-:Y:S01]  /*353a0*/  LDS R94, [R2+0xf200] ;  /* 0x00f20000025e7984 */ /* 0x000fe20000000800 */
[C---:B--2---:R-:W-:Y:S03]  /*353b0*/  HMMA.1688.F32.TF32 R68, R8.reuse, R126, R164 ;  /* 0x0000007e0844723c */ /* 0x044fe600000810a4 */
[----:B------:R-:W-:Y:S04]  /*353c0*/  LDS R93, [R3+0xe200] ;  /* 0x00e20000035d7984 */ /* 0x000fe80000000800 */
[----:B------:R-:W-:Y:S04]  /*353d0*/  LDS R95, [R3+0xf200] ;  /* 0x00f20000035f7984 */ /* 0x000fe80000000800 */
[----:B------:R-:W-:Y:S04]  /*353e0*/  STL.64 [R1+0x790], R76 ;  /* 0x0007904c01007387 */ /* 0x000fe80000100a00 */
[----:B------:R2:W-:Y:S04]  /*353f0*/  STL.64 [R1+0x798], R78 ;  /* 0x0007984e01007387 */ /* 0x0005e80000100a00 */
[----:B------:R-:W-:Y:S04]  /*35400*/  STL.64 [R1+0x7b0], R44 ;  /* 0x0007b02c01007387 */ /* 0x000fe80000100a00 */
[----:B------:R3:W-:Y:S01]  /*35410*/  STL.64 [R1+0x7b8], R46 ;  /* 0x0007b82e01007387 */ /* 0x0007e20000100a00 */
[C---:B--2---:R-:W-:Y:S03]  /*35420*/  HMMA.1688.F32.TF32 R76, R8.reuse, R130, R168 ;  /* 0x00000082084c723c */ /* 0x044fe600000810a8 */
[----:B------:R-:W-:Y:S04]  /*35430*/  STL.64 [R1+0x870], R68 ;  /* 0x0008704401007387 */ /* 0x000fe80000100a00 */
[----:B------:R2:W-:Y:S01]  /*35440*/  STL.64 [R1+0x878], R70 ;  /* 0x0008784601007387 */ /* 0x0005e20000100a00 */
[C---:B---3--:R-:W-:Y:S08]  /*35450*/  HMMA.1688.F32.TF32 R44, R8.reuse, R134, R172 ;  /* 0x00000086082c723c */ /* 0x048ff000000810ac */
[C---:B--2---:R-:W-:Y:S01]  /*35460*/  HMMA.1688.F32.TF32 R68, R8.reuse, R138, R176 ;  /* 0x0000008a0844723c */ /* 0x044fe200000810b0 */
[----:B------:R-:W-:Y:S04]  /*35470*/  LDS R178, [R2+0xf380] ;  /* 0x00f3800002b27984 */ /* 0x000fe80000000800 */
[----:B------:R-:W-:Y:S03]  /*35480*/  LDS R176, [R2+0xe380] ;  /* 0x00e3800002b07984 */ /* 0x000fe60000000800 */
[----:B------:R-:W-:Y:S01]  /*35490*/  HMMA.1688.F32.TF32 R8, R8, R142, R180 ;  /* 0x0000008e0808723c */ /* 0x000fe200000810b4 */
[----:B------:R2:W-:Y:S04]  /*354a0*/  STL.64 [R1+0x860], R76 ;  /* 0x0008604c01007387 */ /* 0x0005e80000100a00 */
[----:B------:R-:W-:Y:S04]  /*354b0*/  STL.64 [R1+0x868], R78 ;  /* 0x0008684e01007387 */ /* 0x000fe80000100a00 */
[----:B------:R-:W-:Y:S04]  /*354c0*/  STL.64 [R1+0x850], R44 ;  /* 0x0008502c01007387 */ /* 0x000fe80000100a00 */
[----:B------:R-:W-:Y:S04]  /*354d0*/  STL.64 [R1+0x858], R46 ;  /* 0x0008582e01007387 */ /* 0x000fe80000100a00 */
[----:B------:R-:W-:Y:S04]  /*354e0*/  STL.64 [R1+0x840], R68 ;  /* 0x0008404401007387 */ /* 0x000fe80000100a00 */
[----:B------:R-:W-:Y:S04]  /*354f0*/  STL.64 [R1+0x848], R70 ;  /* 0x0008484601007387 */ /* 0x000fe80000100a00 */
[----:B------:R-:W-:Y:S04]  /*35500*/  STL.64 [R1+0x830], R8 ;  /* 0x0008300801007387 */ /* 0x000fe80000100a00 */
[----:B------:R1:W-:Y:S01]  /*35510*/  STL.64 [R1+0x838], R10 ;  /* 0x0008380a01007387 */ /* 0x0003e20000100a00 */
[----:B--2---:R-:W-:-:S03]  /*35520*/  IMAD.MOV.U32 R76, RZ, RZ, R51 ;  /* 0x000000ffff4c7224 */ /* 0x004fc600078e0033 */
[----:B------:R-:W-:Y:S04]  /*35530*/  LDS R44, [R2+0xe180] ;  /* 0x00e18000022c7984 */ /* 0x000fe80000000800 */
[----:B------:R-:W-:Y:S01]  /*35540*/  LDS R46, [R2+0xf180] ;  /* 0x00f18000022e7984 */ /* 0x000fe20000000800 */
[C---:B-1----:R-:W-:Y:S03]  /*35550*/  HMMA.1688.F32.TF32 R8, R4.reuse, R18, R240 ;  /* 0x000000120408723c */ /* 0x042fe600000810f0 */
[----:B------:R-:W-:Y:S04]  /*35560*/  LDS R45, [R3+0xe180] ;  /* 0x00e18000032d7984 */ /* 0x000fe80000000800 */
[----:B------:R-:W1:Y:S01]  /*35570*/  LDS R47, [R3+0xf180] ;  /* 0x00f18000032f7984 */ /* 0x000e620000000800 */
[C---:B------:R-:W-:Y:S03]  /*35580*/  HMMA.1688.F32.TF32 R68, R4.reuse, R22, R248 ;  /* 0x000000160444723c */ /* 0x040fe600000810f8 */
[----:B------:R-:W-:Y:S04]  /*35590*/  LDS R180, [R2+0xe300] ;  /* 0x00e3000002b47984 */ /* 0x000fe80000000800 */
[----:B------:R-:W-:Y:S04]  /*355a0*/  LDS R182, [R2+0xf300] ;  /* 0x00f3000002b67984 */ /* 0x000fe80000000800 */
[----:B------:R-:W-:Y:S04]  /*355b0*/  LDS R181, [R3+0xe300] ;  /* 0x00e3000003b57984 */ /* 0x000fe80000000800 */
[----:B------:R-:W-:Y:S04]  /*355c0*/  LDS R183, [R3+0xf300] ;  /* 0x00f3000003b77984 */ /* 0x000fe80000000800 */
[----:B------:R-:W-:Y:S04]  /*355d0*/  STL.64 [R1+0x70], R8 ;  /* 0x0000700801007387 */ /* 0x000fe80000100a00 */
[----:B------:R2:W-:Y:S04]  /*355e0*/  STL.64 [R1+0x78], R10 ;  /* 0x0000780a01007387 */ /* 0x0005e80000100a00 */
[----:B------:R-:W3:Y:S04]  /*355f0*/  LDL.LU R248, [R1+0x130] ;  /* 0x0001300001f87983 */ /* 0x000ee80000300800 */
[----:B------:R-:W-:Y:S01]  /*35600*/  LDS R179, [R3+0xf380] ;  /* 0x00f3800003b37984 */ /* 0x000fe20000000800 */
[C---:B--2---:R-:W-:Y:S03]  /*35610*/  HMMA.1688.F32.TF32 R8, R4.reuse, R26, R12 ;  /* 0x0000001a0408723c */ /* 0x044fe6000008100c */
[----:B------:R2:W-:Y:S04]  /*35620*/  STL.64 [R1+0x60], R68 ;  /* 0x0000604401007387 */ /* 0x0005e80000100a00 */
[----:B------:R4:W-:Y:S04]  /*35630*/  STL.64 [R1+0x68], R70 ;  /* 0x0000684601007387 */ /* 0x0009e80000100a00 */
[----:B------:R-:W-:Y:S11]  /*35640*/  LDS R177, [R3+0xe380] ;  /* 0x00e3800003b17984 */ /* 0x000ff60000000800 */
[----:B------:R-:W-:Y:S01]  /*35650*/  @!UPT UIADD3 URZ, URZ, URZ, URZ ;  /* 0x0000003f3f3ff290 */ /* 0x000fe2000fffe03f */
        /* <DEDUP_REMOVED lines=9> */
[----:B--2---:R-:W2:Y:S04]  /*356f0*/  LDL.LU R68, [R1+0x240] ;  /* 0x0002400001447983 */ /* 0x004ea80000300800 */
[----:B------:R-:W2:Y:S04]  /*35700*/  LDL.LU R69, [R1+0x244] ;  /* 0x0002440001457983 */ /* 0x000ea80000300800 */
[----:B----4-:R-:W2:Y:S04]  /*35710*/  LDL.LU R70, [R1+0x248] ;  /* 0x0002480001467983 */ /* 0x010ea80000300800 */
[----:B------:R-:W2:Y:S04]  /*35720*/  LDL.LU R71, [R1+0x24c] ;  /* 0x00024c0001477983 */ /* 0x000ea80000300800 */
[----:B------:R-:W1:Y:S04]  /*35730*/  LDL.LU R156, [R1] ;  /* 0x00000000019c7983 */ /* 0x000e680000300800 */
        /* <DEDUP_REMOVED lines=32> */
[C---:B--2---:R-:W-:Y:S08]  /*35940*/  HMMA.1688.F32.TF32 R68, R4.reuse, R30, R68 ;  /* 0x0000001e0444723c */ /* 0x044ff00000081044 */
[C---:B-1----:R-:W-:Y:S11]  /*35950*/  HMMA.1688.F32.TF32 R8, R4.reuse, R38, R156 ;  /* 0x000000260408723c */ /* 0x042ff6000008109c */
[----:B------:R-:W-:Y:S04]  /*35960*/  @!UPT UIADD3 URZ, URZ, URZ, URZ ;  /* 0x0000003f3f3ff290 */ /* 0x000fe8000fffe03f */
[----:B------:R-:W-:Y:S04]  /*35970*/  STL.64 [R1+0x80], R68 ;  /* 0x0000804401007387 */ /* 0x000fe80000100a00 */
[----:B------:R-:W-:Y:S04]  /*35980*/  STL.64 [R1+0x88], R70 ;  /* 0x0000884601007387 */ /* 0x000fe80000100a00 */
[----:B------:R-:W-:Y:S04]  /*35990*/  STL.64 [R1+0x90], R80 ;  /* 0x0000905001007387 */ /* 0x000fe80000100a00 */
[----:B------:R-:W-:Y:S04]  /*359a0*/  STL.64 [R1+0x98], R82 ;  /* 0x0000985201007387 */ /* 0x000fe80000100a00 */
[----:B------:R-:W-:Y:S04]  /*359b0*/  STL.64 [R1+0x140], R8 ;  /* 0x0001400801007387 */ /* 0x000fe80000100a00 */
[----:B------:R1:W-:Y:S02]  /*359c0*/  STL.64 [R1+0x148], R10 ;  /* 0x0001480a01007387 */ /* 0x0003e40000100a00 */
[C---:B-1----:R-:W-:Y:S08]  /*359d0*/  HMMA.1688.F32.TF32 R8, R4.reuse, R58, R84 ;  /* 0x0000003a0408723c */ /* 0x042ff00000081054 */
[C---:B----4-:R-:W-:Y:S08]  /*359e0*/  HMMA.1688.F32.TF32 R68, R4.reuse, R42, R48 ;  /* 0x0000002a0444723c */ /* 0x050ff00000081030 */
[C---:B------:R-:W-:Y:S11]  /*359f0*/  HMMA.1688.F32.TF32 R48, R4.reuse, R54, R72 ;  /* 0x000000360430723c */ /* 0x040ff60000081048 */
[----:B------:R-:W-:Y:S04]  /*35a00*/  @!UPT UIADD3 URZ, URZ, URZ, URZ ;  /* 0x0000003f3f3ff290 */ /* 0x000fe8000fffe03f */
[----:B------:R-:W-:Y:S04]  /*35a10*/  STL.64 [R1+0x3a0], R68 ;  /* 0x0003a04401007387 */ /* 0x000fe80000100a00 */
[----:B------:R1:W-:Y:S04]  /*35a20*/  STL.64 [R1+0x3a8], R70 ;  /* 0x0003a84601007387 */ /* 0x0003e80000100a00 */
[----:B------:R-:W-:Y:S04]  /*35a30*/  STL.64 [R1+0x5d0], R48 ;  /* 0x0005d03001007387 */ /* 0x000fe80000100a00 */
[----:B------:R2:W-:Y:S01]  /*35a40*/  STL.64 [R1+0x5d8], R50 ;  /* 0x0005d83201007387 */ /* 0x0005e20000100a00 */
[C---:B-1----:R-:W-:Y:S03]  /*35a50*/  HMMA.1688.F32.TF32 R68, R4.reuse, R62, R100 ;  /* 0x0000003e0444723c */ /* 0x042fe60000081064 */
[----:B------:R-:W-:Y:S04]  /*35a60*/  STL.64 [R1+0x660], R8 ;  /* 0x0006600801007387 */ /* 0x000fe80000100a00 */
[----:B------:R1:W-:Y:S01]  /*35a70*/  STL.64 [R1+0x668], R10 ;  /* 0x0006680a01007387 */ /* 0x0003e20000100a00 */
[C---:B--2---:R-:W-:Y:S08]  /*35a80*/  HMMA.1688.F32.TF32 R48, R4.reuse, R66, R116 ;  /* 0x000000420430723c */ /* 0x044ff00000081074 */
[C---:B-1----:R-:W-:Y:S07]  /*35a90*/  HMMA.1688.F32.TF32 R8, R4.reuse, R126, R184 ;  /* 0x0000007e0408723c */ /* 0x042fee00000810b8 */
        /* <DEDUP_REMOVED lines=8> */
[----:B-1----:R-:W-:Y:S08]  /*35b20*/  HMMA.1688.F32.TF32 R8, R4, R138, R196 ;  /* 0x0000008a0408723c */ /* 0x002ff000000810c4 */
[----:B------:R-:W-:Y:S08]  /*35b30*/  HMMA.1688.F32.TF32 R12, R44, R18, R12 ;  /* 0x000000122c0c723c */ /* 0x000ff0000008100c */
[----:B------:R-:W-:Y:S01]  /*35b40*/  HMMA.1688.F32.TF32 R4, R4, R142, R200 ;  /* 0x0000008e0404723c */ /* 0x000fe200000810c8 */
[----:B------:R-:W-:Y:S04]  /*35b50*/  STL.64 [R1+0x800], R68 ;  /* 0x0008004401007387 */ /* 0x000fe80000100a00 */
[----:B------:R-:W-:Y:S04]  /*35b60*/  STL.64 [R1+0x808], R70 ;  /* 0x0008084601007387 */ /* 0x000fe80000100a00 */
[----:B------:R-:W-:Y:S04]  /*35b70*/  STL.64 [R1+0x7f0], R48 ;  /* 0x0007f03001007387 */ /* 0x000fe80000100a00 */
[----:B------:R-:W-:Y:S04]  /*35b80*/  STL.64 [R1+0x7f8], R50 ;  /* 0x0007f83201007387 */ /* 0x000fe80000100a00 */
[----:B------:R-:W-:Y:S04]  /*35b90*/  STL.64 [R1+0x7e0], R8 ;  /* 0x0007e00801007387 */ /* 0x000fe80000100a00 */
[----:B------:R1:W-:Y:S04]  /*35ba0*/  STL.64 [R1+0x7e8], R10 ;  /* 0x0007e80a01007387 */ /* 0x0003e80000100a00 */
[----:B------:R-:W-:Y:S04]  /*35bb0*/  STL.64 [R1+0x1180], R14 ;  /* 0x0011800e01007387 */ /* 0x000fe80000100a00 */
[----:B------:R-:W-:Y:S01]  /*35bc0*/  STL.64 [R1+0x7d0], R4 ;  /* 0x0007d00401007387 */ /* 0x000fe20000100a00 */
[C---:B-1----:R-:W-:Y:S03]  /*35bd0*/  HMMA.1688.F32.TF32 R8, R44.reuse, R22, R152 ;  /* 0x000000162c08723c */ /* 0x042fe60000081098 */
[----:B------:R1:W-:Y:S05]  /*35be0*/  STL.64 [R1+0x7d8], R6 ;  /* 0x0007d80601007387 */ /* 0x0003ea0000100a00 */
[C---:B-1----:R-:W-:Y:S01]  /*35bf0*/  HMMA.1688.F32.TF32 R4, R44.reuse, R26, R148 ;  /* 0x0000001a2c04723c */ /* 0x042fe20000081094 */
[----:B------:R-:W-:Y:S11]  /*35c00*/  STL.64 [R1+0x1178], R12 ;  /* 0x0011780c01007387 */ /* 0x000ff60000100a00 */
[----:B------:R-:W-:Y:S03]  /*35c10*/  @!UPT UIADD3 URZ, URZ, URZ, URZ ;  /* 0x0000003f3f3ff290 */ /* 0x000fe6000fffe03f */
[----:B------:R-:W-:Y:S01]  /*35c20*/  STL.64 [R1+0x1190], R10 ;  /* 0x0011900a01007387 */ /* 0x000fe20000100a00 */
[C---:B------:R-:W-:Y:S03]  /*35c30*/  HMMA.1688.F32.TF32 R248, R44.reuse, R38, R248 ;  /* 0x000000262cf8723c */ /* 0x040fe600000810f8 */
[----:B------:R1:W-:Y:S04]  /*35c40*/  STL.64 [R1+0x1188], R8 ;  /* 0x0011880801007387 */ /* 0x0003e80000100a00 */
[----:B------:R-:W-:Y:S01]  /*35c50*/  STL.64 [R1+0x11a0], R6 ;  /* 0x0011a00601007387 */ /* 0x000fe20000100a00 */
[C---:B-1----:R-:W-:Y:S03]  /*35c60*/  HMMA.1688.F32.TF32 R8, R44.reuse, R30, R144 ;  /* 0x0000001e2c08723c */ /* 0x042fe60000081090 */
[----:B------:R1:W-:Y:S05]  /*35c70*/  STL.64 [R1+0x1198], R4 ;  /* 0x0011980401007387 */ /* 0x0003ea0000100a00 */
[C---:B-1----:R-:W-:Y:S08]  /*35c80*/  HMMA.1688.F32.TF32 R4, R44.reuse, R34, R108 ;  /* 0x000000222c04723c */ /* 0x042ff0000008106c */
[C---:B------:R-:W-:Y:S07]  /*35c90*/  HMMA.1688.F32.TF32 R240, R44.reuse, R42, R240 ;  /* 0x0000002a2cf0723c */ /* 0x040fee00000810f0 */
[----:B------:R-:W-:Y:S04]  /*35ca0*/  STL.64 [R1+0x10], R8 ;  /* 0x0000100801007387 */ /* 0x000fe80000100a00 */
[----:B------:R1:W-:Y:S01]  /*35cb0*/  STL.64 [R1+0x18], R10 ;  /* 0x0000180a01007387 */ /* 0x0003e20000100a00 */
[C---:B------:R-:W-:Y:S03]  /*35cc0*/  HMMA.1688.F32.TF32 R12, R44.reuse, R54, R76 ;  /* 0x000000362c0c723c */ /* 0x040fe6000008104c */
[----:B------:R-:W-:Y:S04]  /*35cd0*/  STL.64 [R1+0x11b0], R250 ;  /* 0x0011b0fa01007387 */ /* 0x000fe80000100a00 */
[----:B------:R-:W-:Y:S01]  /*35ce0*/  STL.64 [R1], R4 ;  /* 0x0000000401007387 */ /* 0x000fe20000100a00 */
[C---:B-1----:R-:W-:Y:S03]  /*35cf0*/  HMMA.1688.F32.TF32 R8, R44.reuse, R58, R88 ;  /* 0x0000003a2c08723c */ /* 0x042fe60000081058 */
[----:B------:R1:W-:Y:S05]  /*35d00*/  STL.64 [R1+0x8], R6 ;  /* 0x0000080601007387 */ /* 0x0003ea0000100a00 */
[C---:B-1----:R-:W-:Y:S01]  /*35d10*/  HMMA.1688.F32.TF32 R4, R44.reuse, R62, R104 ;  /* 0x0000003e2c04723c */ /* 0x042fe20000081068 */
[----:B------:R-:W-:Y:S04]  /*35d20*/  STL.64 [R1+0x11a8], R248 ;  /* 0x0011a8f801007387 */ /* 0x000fe80000100a00 */
[----:B------:R-:W-:Y:S04]  /*35d30*/  STL.64 [R1+0x11c0], R242 ;  /* 0x0011c0f201007387 */ /* 0x000fe80000100a00 */
[----:B------:R-:W-:Y:S04]  /*35d40*/  STL.64 [R1+0x11b8], R240 ;  /* 0x0011b8f001007387 */ /* 0x000fe80000100a00 */
[----:B------:R-:W-:Y:S04]  /*35d50*/  STL.64 [R1+0x240], R12 ;  /* 0x0002400c01007387 */ /* 0x000fe80000100a00 */
[----:B------:R1:W-:Y:S04]  /*35d60*/  STL.64 [R1+0x248], R14 ;  /* 0x0002480e01007387 */ /* 0x0003e80000100a00 */
[----:B------:R-:W-:Y:S04]  /*35d70*/  STL.64 [R1+0x440], R8 ;  /* 0x0004400801007387 */ /* 0x000fe80000100a00 */
[----:B------:R2:W-:Y:S01]  /*35d80*/  STL.64 [R1+0x448], R10 ;  /* 0x0004480a01007387 */ /* 0x0005e20000100a00 */
[C---:B-1----:R-:W-:Y:S03]  /*35d90*/  HMMA.1688.F32.TF32 R12, R44.reuse, R66, R120 ;  /* 0x000000422c0c723c */ /* 0x042fe60000081078 */
[----:B------:R-:W-:Y:S04]  /*35da0*/  STL.64 [R1+0x450], R4 ;  /* 0x0004500401007387 */ /* 0x000fe80000100a00 */
[----:B------:R1:W-:Y:S01]  /*35db0*/  STL.64 [R1+0x458], R6 ;  /* 0x0004580601007387 */ /* 0x0003e20000100a00 */
[----:B--2---:R-:W-:Y:S01]  /*35dc0*/  HMMA.1688.F32.TF32 R8, R44, R126, R204 ;  /* 0x0000007e2c08723c */ /* 0x004fe200000810cc */
[----:B------:R-:W-:Y:S01]  /*35dd0*/  MOV R184, R236 ;  /* 0x000000ec00b87202 */ /* 0x000fe20000000f00 */
[----:B------:R-:W-:-:S02]  /*35de0*/  IMAD.MOV.U32 R185, RZ, RZ, R237 ;  /* 0x000000ffffb97224 */ /* 0x000fc400078e00ed */
[----:B------:R-:W-:Y:S02]  /*35df0*/  IMAD.MOV.U32 R186, RZ, RZ, R238 ;  /* 0x000000ffffba7224 */ /* 0x000fe400078e00ee */
[----:B------:R-:W-:Y:S02]  /*35e00*/  IMAD.MOV.U32 R187, RZ, RZ, R239 ;  /* 0x000000ffffbb7224 */ /* 0x000fe400078e00ef */
[----:B------:R-:W-:Y:S01]  /*35e10*/  IMAD.MOV.U32 R192, RZ, RZ, R232 ;  /* 0x000000ffffc07224 */ /* 0x000fe200078e00e8 */
[C---:B-1----:R-:W-:Y:S01]  /*35e20*/  HMMA.1688.F32.TF32 R4, R44.reuse, R130, R208 ;  /* 0x000000822c04723c */ /* 0x042fe200000810d0 */
[----:B------:R-:W-:Y:S01]  /*35e30*/  IMAD.MOV.U32 R193, RZ, RZ, R233 ;  /* 0x000000ffffc17224 */ /* 0x000fe200078e00e9 */
[----:B------:R-:W-:Y:S01]  /*35e40*/  MOV R195, R235 ;  /* 0x000000eb00c37202 */ /* 0x000fe20000000f00 */
[----:B------:R-:W-:Y:S01]  /*35e50*/  IMAD.MOV.U32 R194, RZ, RZ, R234 ;  /* 0x000000ffffc27224 */ /* 0x000fe200078e00ea */
[----:B------:R-:W-:Y:S04]  /*35e60*/  LDS R104, [R2+0xe280] ;  /* 0x00e2800002687984 */ /* 0x000fe80000000800 */
        /* <DEDUP_REMOVED lines=8> */
[----:B------:R-:W-:-:S02]  /*35ef0*/  IMAD.MOV.U32 R196, RZ, RZ, R228 ;  /* 0x000000ffffc47224 */ /* 0x000fc400078e00e4 */
[----:B------:R-:W-:Y:S01]  /*35f00*/  LDS R106, [R2+0xf280] ;  /* 0x00f28000026a7984 */ /* 0x000fe20000000800 */
[----:B------:R-:W-:Y:S02]  /*35f10*/  IMAD.MOV.U32 R197, RZ, RZ, R229 ;  /* 0x000000ffffc57224 */ /* 0x000fe400078e00e5 */
[----:B------:R-:W-:Y:S01]  /*35f20*/  IMAD.MOV.U32 R198, RZ, RZ, R230 ;  /* 0x000000ffffc67224 */ /* 0x000fe200078e00e6 */
[----:B------:R-:W-:Y:S01]  /*35f30*/  LDS R105, [R3+0xe280] ;  /* 0x00e2800003697984 */ /* 0x000fe20000000800 */
[----:B-1----:R-:W-:Y:S01]  /*35f40*/  HMMA.1688.F32.TF32 R4, R44, R142, R220 ;  /* 0x0000008e2c04723c */ /* 0x002fe200000810dc */
[----:B------:R-:W-:Y:S02]  /*35f50*/  IMAD.MOV.U32 R199, RZ, RZ, R231 ;  /* 0x000000ffffc77224 */ /* 0x000fe400078e00e7 */
[----:B------:R-:W1:Y:S04]  /*35f60*/  LDS R107, [R3+0xf280] ;  /* 0x00f28000036b7984 */ /* 0x000e680000000800 */
        /* <DEDUP_REMOVED lines=50> */
[C---:B--2---:R-:W-:Y:S08]  /*36290*/  HMMA.1688.F32.TF32 R204, R92.reuse, R54, R152 ;  /* 0x000000365ccc723c */ /* 0x044ff00000081098 */
[C---:B----4-:R-:W-:Y:S08]  /*362a0*/  HMMA.1688.F32.TF32 R72, R92.reuse, R30, R96 ;  /* 0x0000001e5c48723c */ /* 0x050ff00000081060 */
[C---:B---3--:R-:W-:Y:S08]  /*362b0*/  HMMA.1688.F32.TF32 R84, R92.reuse, R18, R112 ;  /* 0x000000125c54723c */ /* 0x048ff00000081070 */
[C---:B------:R-:W-:Y:S08]  /*362c0*/  HMMA.1688.F32.TF32 R80, R92.reuse, R22, R80 ;  /* 0x000000165c50723c */ /* 0x040ff00000081050 */
[C---:B------:R-:W-:Y:S07]  /*362d0*/  HMMA.1688.F32.TF32 R76, R92.reuse, R26, R76 ;  /* 0x0000001a5c4c723c */ /* 0x040fee000008104c */
[----:B------:R-:W-:Y:S01]  /*362e0*/  STL.64 [R1+0x11d0], R86 ;  /* 0x0011d05601007387 */ /* 0x000fe20000100a00 */
[C---:B------:R-:W-:Y:S03]  /*362f0*/  HMMA.1688.F32.TF32 R44, R92.reuse, R34, R68 ;  /* 0x000000225c2c723c */ /* 0x040fe60000081044 */
[----:B------:R-:W-:Y:S05]  /*36300*/  STL.64 [R1+0x11c8], R84 ;  /* 0x0011c85401007387 */ /* 0x000fea0000100a00 */
[C---:B------:R-:W-:Y:S01]  /*36310*/  HMMA.1688.F32.TF32 R48, R92.reuse, R38, R160 ;  /* 0x000000265c30723c */ /* 0x040fe200000810a0 */
[----:B------:R-:W-:Y:S07]  /*36320*/  STL.64 [R1+0x11e0], R82 ;  /* 0x0011e05201007387 */ /* 0x000fee0000100a00 */
[C---:B------:R-:W-:Y:S01]  /*36330*/  HMMA.1688.F32.TF32 R68, R92.reuse, R42, R156 ;  /* 0x0000002a5c44723c */ /* 0x040fe2000008109c */
[----:B------:R-:W-:Y:S04]  /*36340*/  STL.64 [R1+0x11d8], R80 ;  /* 0x0011d85001007387 */ /* 0x000fe80000100a00 */
[----:B------:R-:W-:Y:S04]  /*36350*/  STL.64 [R1+0x11f0], R78 ;  /* 0x0011f04e01007387 */ /* 0x000fe80000100a00 */
[----:B------:R-:W-:Y:S04]  /*36360*/  STL.64 [R1+0x11e8], R76 ;  /* 0x0011e84c01007387 */ /* 0x000fe80000100a00 */
[----:B------:R-:W-:Y:S04]  /*36370*/  STL.64 [R1+0x1200], R74 ;  /* 0x0012004a01007387 */ /* 0x000fe80000100a00 */
[----:B------:R-:W-:Y:S01]  /*36380*/  STL.64 [R1+0x11f8], R72 ;  /* 0x0011f84801007387 */ /* 0x000fe20000100a00 */
[C---:B------:R-:W-:Y:S03]  /*36390*/  HMMA.1688.F32.TF32 R4, R92.reuse, R58, R148 ;  /* 0x0000003a5c04723c */ /* 0x040fe60000081094 */
[----:B------:R-:W-:Y:S04]  /*363a0*/  STL.64 [R1+0x1210], R46 ;  /* 0x0012102e01007387 */ /* 0x000fe80000100a00 */
[----:B------:R-:W-:Y:S04]  /*363b0*/  STL.64 [R1+0x1208], R44 ;  /* 0x0012082c01007387 */ /* 0x000fe80000100a00 */
[----:B------:R-:W-:Y:S01]  /*363c0*/  STL.64 [R1+0x1220], R50 ;  /* 0x0012203201007387 */ /* 0x000fe20000100a00 */
[C---:B------:R-:W-:Y:S03]  /*363d0*/  HMMA.1688.F32.TF32 R12, R92.reuse, R62, R144 ;  /* 0x0000003e5c0c723c */ /* 0x040fe60000081090 */
[----:B------:R-:W-:Y:S04]  /*363e0*/  STL.64 [R1+0x1218], R48 ;  /* 0x0012183001007387 */ /* 0x000fe80000100a00 */
[----:B------:R-:W-:Y:S01]  /*363f0*/  STL.64 [R1+0x1230], R70 ;  /* 0x0012304601007387 */ /* 0x000fe20000100a00 */
[C---:B------:R-:W-:Y:S03]  /*36400*/  HMMA.1688.F32.TF32 R8, R92.reuse, R66, R108 ;  /* 0x000000425c08723c */ /* 0x040fe6000008106c */
[----:B------:R-:W-:Y:S04]  /*36410*/  STL.64 [R1+0x1228], R68 ;  /* 0x0012284401007387 */ /* 0x000fe80000100a00 */
[----:B------:R-:W-:Y:S04]  /*36420*/  STL.64 [R1+0x1240], R206 ;  /* 0x001240ce01007387 */ /* 0x000fe80000100a00 */
[----:B------:R-:W-:Y:S04]  /*36430*/  STL.64 [R1+0x1238], R204 ;  /* 0x001238cc01007387 */ /* 0x000fe80000100a00 */
[----:B------:R-:W-:Y:S04]  /*36440*/  STL.64 [R1+0x20], R4 ;  /* 0x0000200401007387 */ /* 0x000fe80000100a00 */
[----:B------:R2:W-:Y:S02]  /*36450*/  STL.64 [R1+0x28], R6 ;  /* 0x0000280601007387 */ /* 0x0005e40000100a00 */
[----:B--2---:R-:W-:Y:S02]  /*36460*/  HMMA.1688.F32.TF32 R4, R92, R126, R244 ;  /* 0x0000007e5c04723c */ /* 0x004fe400000810f4 */
[----:B------:R2:W-:Y:S04]  /*36470*/  STL.64 [R1+0x170], R12 ;  /* 0x0001700c01007387 */ /* 0x0005e80000100a00 */
[----:B------:R3:W-:Y:S04]  /*36480*/  STL.64 [R1+0x178], R14 ;  /* 0x0001780e01007387 */ /* 0x0007e80000100a00 */
[----:B------:R-:W4:Y:S04]  /*36490*/  LDL.LU R144, [R1+0x3c0] ;  /* 0x0003c00001907983 */ /* 0x000f280000300800 */
[----:B------:R-:W-:Y:S04]  /*364a0*/  STL.64 [R1+0x280], R8 ;  /* 0x0002800801007387 */ /* 0x000fe80000100a00 */
[----:B------:R-:W-:Y:S05]  /*364b0*/  STL.64 [R1+0x288], R10 ;  /* 0x0002880a01007387 */ /* 0x000fea0000100a00 */
        /* <DEDUP_REMOVED lines=41> */
[----:B-1----:R-:W3:Y:S04]  /*36750*/  LDL.LU R4, [R1+0x1a0] ;  /* 0x0001a00001047983 */ /* 0x002ee80000300800 */
[----:B------:R-:W3:Y:S04]  /*36760*/  LDL.LU R5, [R1+0x1a4] ;  /* 0x0001a40001057983 */ /* 0x000ee80000300800 */
        /* <DEDUP_REMOVED lines=42> */
[----:B------:R-:W-:Y:S01]  /*36a10*/  IMAD.MOV.U32 R188, RZ, RZ, R224 ;  /* 0x000000ffffbc7224 */ /* 0x000fe200078e00e0 */
[----:B------:R-:W-:Y:S01]  /*36a20*/  MOV R190, R226 ;  /* 0x000000e200be7202 */ /* 0x000fe20000000f00 */
[----:B------:R-:W-:Y:S01]  /*36a30*/  IMAD.MOV.U32 R189, RZ, RZ, R225 ;  /* 0x000000ffffbd7224 */ /* 0x000fe200078e00e1 */
        /* <DEDUP_REMOVED lines=9> */
[C---:B----4-:R-:W-:Y:S08]  /*36ad0*/  HMMA.1688.F32.TF32 R44, R92.reuse, R142, R236 ;  /* 0x0000008e5c2c723c */ /* 0x050ff000000810ec */
[C---:B------:R-:W-:Y:S08]  /*36ae0*/  HMMA.1688.F32.TF32 R48, R92.reuse, R138, R232 ;  /* 0x0000008a5c30723c */ /* 0x040ff000000810e8 */
[----:B------:R-:W-:Y:S08]  /*36af0*/  HMMA.1688.F32.TF32 R68, R92, R134, R228 ;  /* 0x000000865c44723c */ /* 0x000ff000000810e4 */
[C---:B---3--:R-:W-:Y:S08]  /*36b00*/  HMMA.1688.F32.TF32 R212, R104.reuse, R62, R4 ;  /* 0x0000003e68d4723c */ /* 0x048ff00000081004 */
[C---:B--2---:R-:W-:Y:S07]  /*36b10*/  HMMA.1688.F32.TF32 R4, R104.reuse, R126, R12 ;  /* 0x0000007e6804723c */ /* 0x044fee000008100c */
[----:B------:R-:W-:Y:S04]  /*36b20*/  STL.64 [R1+0x6f0], R68 ;  /* 0x0006f04401007387 */ /* 0x000fe80000100a00 */
        /* <DEDUP_REMOVED lines=8> */
[C---:B-1----:R-:W-:Y:S02]  /*36bb0*/  HMMA.1688.F32.TF32 R4, R104.reuse, R138, R188 ;  /* 0x0000008a6804723c */ /* 0x042fe400000810bc */
[----:B------:R1:W-:Y:S04]  /*36bc0*/  STL.64 [R1+0x5e0], R12 ;  /* 0x0005e00c01007387 */ /* 0x0003e80000100a00 */
[----:B------:R2:W-:Y:S01]  /*36bd0*/  STL.64 [R1+0x5e8], R14 ;  /* 0x0005e80e01007387 */ /* 0x0005e20000100a00 */
[----:B------:R-:W-:Y:S01]  /*36be0*/  IMAD.MOV.U32 R228, RZ, RZ, R60 ;  /* 0x000000ffffe47224 */ /* 0x000fe200078e003c */
[----:B------:R-:W-:Y:S01]  /*36bf0*/  MOV R229, R61 ;  /* 0x0000003d00e57202 */ /* 0x000fe20000000f00 */
[----:B------:R-:W-:Y:S01]  /*36c00*/  HMMA.1688.F32.TF32 R88, R104, R34, R240 ;  /* 0x000000226858723c */ /* 0x000fe200000810f0 */
[----:B------:R-:W-:-:S02]  /*36c10*/  IMAD.MOV.U32 R72, RZ, RZ, R16 ;  /* 0x000000ffff487224 */ /* 0x000fc400078e0010 */
[----:B------:R-:W-:Y:S02]  /*36c20*/  IMAD.MOV.U32 R73, RZ, RZ, R20 ;  /* 0x000000ffff497224 */ /* 0x000fe400078e0014 */
[----:B------:R-:W-:Y:S02]  /*36c30*/  IMAD.MOV.U32 R74, RZ, RZ, R17 ;  /* 0x000000ffff4a7224 */ /* 0x000fe400078e0011 */
[----:B------:R-:W-:Y:S01]  /*36c40*/  IMAD.MOV.U32 R75, RZ, RZ, R21 ;  /* 0x000000ffff4b7224 */ /* 0x000fe200078e0015 */
[C---:B------:R-:W-:Y:S08]  /*36c50*/  HMMA.1688.F32.TF32 R220, R104.reuse, R66, R8 ;  /* 0x0000004268dc723c */ /* 0x040ff00000081008 */
[----:B------:R-:W-:Y:S11]  /*36c60*/  HMMA.1688.F32.TF32 R8, R104, R134, R192 ;  /* 0x000000866808723c */ /* 0x000ff600000810c0 */
[----:B------:R-:W-:Y:S11]  /*36c70*/  @!UPT UIADD3 URZ, URZ, URZ, URZ ;  /* 0x0000003f3f3ff290 */ /* 0x000ff6000fffe03f */
[----:B------:R-:W-:Y:S01]  /*36c80*/  @!UPT UIADD3 URZ, URZ, URZ, URZ ;  /* 0x0000003f3f3ff290 */ /* 0x000fe2000fffe03f */
[----:B------:R3:W-:Y:S04]  /*36c90*/  STL.64 [R1+0x560], R8 ;  /* 0x0005600801007387 */ /* 0x0007e80000100a00 */
[----:B------:R2:W-:Y:S04]  /*36ca0*/  STL.64 [R1+0x568], R10 ;  /* 0x0005680a01007387 */ /* 0x0005e80000100a00 */
        /* <DEDUP_REMOVED lines=16> */
[----:B---3--:R-:W3:Y:S04]  /*36db0*/  LDL.LU R8, [R1+0x4b0] ;  /* 0x0004b00001087983 */ /* 0x008ee80000300800 */
        /* <DEDUP_REMOVED lines=18> */
[----:B------:R-:W4:Y:S01]  /*36ee0*/  LDL.LU R21, [R1+0x1294] ;  /* 0x0012940001157983 */ /* 0x000f220000300800 */
[----:B------:R-:W-:Y:S01]  /*36ef0*/  MOV R44, R64 ;  /* 0x00000040002c7202 */ /* 0x000fe20000000f00 */
[----:B------:R-:W-:-:S02]  /*36f00*/  IMAD.MOV.U32 R45, RZ, RZ, R65 ;  /* 0x000000ffff2d7224 */ /* 0x000fc400078e0041 */
[----:B------:R-:W4:Y:S01]  /*36f10*/  LDL.LU R64, [R1+0x1290] ;  /* 0x0012900001407983 */ /* 0x000f220000300800 */
[----:B------:R-:W-:Y:S02]  /*36f20*/  IMAD.MOV.U32 R46, RZ, RZ, R0 ;  /* 0x000000ffff2e7224 */ /* 0x000fe400078e0000 */
[----:B------:R-:W-:Y:S01]  /*36f30*/  IMAD.MOV.U32 R47, RZ, RZ, R252 ;  /* 0x000000ffff2f7224 */ /* 0x000fe200078e00fc */
[----:B------:R-:W4:Y:S04]  /*36f40*/  LDL.LU R65, [R1+0x128c] ;  /* 0x00128c0001417983 */ /* 0x000f280000300800 */
[----:B------:R-:W4:Y:S04]  /*36f50*/  LDL.LU R0, [R1+0x1288] ;  /* 0x0012880001007983 */ /* 0x000f280000300800 */
[----:B------:R-:W4:Y:S01]  /*36f60*/  LDL.LU R252, [R1+0x1284] ;  /* 0x0012840001fc7983 */ /* 0x000f220000300800 */
[----:B------:R-:W-:Y:S01]  /*36f70*/  IMAD.MOV.U32 R2, RZ, RZ, c[0x0][0x180] ;  /* 0x00006000ff027624 */ /* 0x000fe200078e00ff */
[----:B------:R-:W-:-:S02]  /*36f80*/  UIADD3 UR5, UR5, 0x1, URZ ;  /* 0x0000000105057890 */ /* 0x000fc4000fffe03f */
[----:B------:R-:W-:Y:S01]  /*36f90*/  BAR.SYNC.DEFER_BLOCKING 0x0 ;  /* 0x0000000000007b1d */ /* 0x000fe20000010000 */
[----:B--2---:R-:W-:Y:S02]  /*36fa0*/  IMAD.MOV.U32 R70, RZ, RZ, R20 ;  /* 0x000000ffff467224 */ /* 0x004fe400078e0014 */
[----:B---3--:R-:W-:-:S03]  /*36fb0*/  IMAD.MOV.U32 R68, RZ, RZ, R17 ;  /* 0x000000ffff447224 */ /* 0x008fc600078e0011 */
[----:B------:R-:W2:Y:S01]  /*36fc0*/  LDL.LU R17, [R1+0x1280] ;  /* 0x0012800001117983 */ /* 0x000ea20000300800 */
[----:B----4-:R-:W-:-:S03]  /*36fd0*/  IMAD.MOV.U32 R69, RZ, RZ, R21 ;  /* 0x000000ffff457224 */ /* 0x010fc600078e0015 */
[----:B------:R-:W3:Y:S04]  /*36fe0*/  LDL.LU R21, [R1+0x127c] ;  /* 0x00127c0001157983 */ /* 0x000ee80000300800 */
[----:B------:R-:W4:Y:S01]  /*36ff0*/  LDL.LU R20, [R1+0x1278] ;  /* 0x0012780001147983 */ /* 0x000f220000300800 */
[----:B------:R-:W-:-:S03]  /*37000*/  MOV R71, R16 ;  /* 0x0000001000477202 */ /* 0x000fc60000000f00 */
[----:B------:R-:W2:Y:S01]  /*37010*/  LDL.LU R16, [R1+0x1274] ;  /* 0x0012740001107983 */ /* 0x000ea20000300800 */
[----:B------:R-:W-:-:S03]  /*37020*/  IMAD.MOV.U32 R204, RZ, RZ, R0 ;  /* 0x000000ffffcc7224 */ /* 0x000fc600078e0000 */
[----:B------:R-:W2:Y:S01]  /*37030*/  LDL.LU R0, [R1+0x1270] ;  /* 0x0012700001007983 */ /* 0x000ea20000300800 */
[----:B------:R-:W-:-:S03]  /*37040*/  IMAD.MOV.U32 R205, RZ, RZ, R252 ;  /* 0x000000ffffcd7224 */ /* 0x000fc600078e00fc */
[----:B------:R-:W2:Y:S01]  /*37050*/  LDL.LU R252, [R1+0x126c] ;  /* 0x00126c0001fc7983 */ /* 0x000ea20000300800 */
[----:B---3--:R-:W-:-:S03]  /*37060*/  IMAD.MOV.U32 R216, RZ, RZ, R21 ;  /* 0x000000ffffd87224 */ /* 0x008fc600078e0015 */
[----:B------:R-:W3:Y:S01]  /*37070*/  LDL.LU R21, [R1+0x1268] ;  /* 0x0012680001157983 */ /* 0x000ee20000300800 */
[----:B----4-:R-:W-:-:S03]  /*37080*/  IMAD.MOV.U32 R217, RZ, RZ, R20 ;  /* 0x000000ffffd97224 */ /* 0x010fc600078e0014 */
[----:B------:R-:W4:Y:S01]  /*37090*/  LDL.LU R20, [R1+0x1264] ;  /* 0x0012640001147983 */ /* 0x000f220000300800 */
[----:B--2---:R-:W-:Y:S01]  /*370a0*/  IMAD.MOV.U32 R219, RZ, RZ, R17 ;  /* 0x000000ffffdb7224 */ /* 0x004fe200078e0011 */
[----:B------:R-:W-:Y:S01]  /*370b0*/  MOV R218, R16 ;  /* 0x0000001000da7202 */ /* 0x000fe20000000f00 */
[----:B------:R-:W-:Y:S01]  /*370c0*/  HMMA.1688.F32.TF32 R244, R104, R142, R184 ;  /* 0x0000008e68f4723c */ /* 0x000fe200000810b8 */
[----:B------:R-:W2:Y:S04]  /*370d0*/  LDL.LU R16, [R1+0x1260] ;  /* 0x0012600001107983 */ /* 0x000ea80000300800 */
[----:B------:R-:W2:Y:S03]  /*370e0*/  LDL.LU R17, [R1+0x125c] ;  /* 0x00125c0001117983 */ /* 0x000ea60000300800 */
[----:B------:R-:W-:Y:S01]  /*370f0*/  HMMA.1688.F32.TF32 R224, R92, R130, R224 ;  /* 0x000000825ce0723c */ /* 0x000fe200000810e0 */
[----:B------:R-:W2:Y:S04]  /*37100*/  LDL.LU R184, [R1+0x390] ;  /* 0x0003900001b87983 */ /* 0x000ea80000300800 */
[----:B------:R-:W2:Y:S03]  /*37110*/  LDL.LU R185, [R1+0x394] ;  /* 0x0003940001b97983 */ /* 0x000ea60000300800 */
[C---:B------:R-:W-:Y:S01]  /*37120*/  HMMA.1688.F32.TF32 R164, R104.reuse, R18, R164 ;  /* 0x0000001268a4723c */ /* 0x040fe200000810a4 */
[----:B------:R-:W2:Y:S04]  /*37130*/  LDL.LU R186, [R1+0x398] ;  /* 0x0003980001ba7983 */ /* 0x000ea80000300800 */
[----:B------:R-:W2:Y:S03]  /*37140*/  LDL.LU R187, [R1+0x39c] ;  /* 0x00039c0001bb7983 */ /* 0x000ea60000300800 */
[C---:B------:R-:W-:Y:S08]  /*37150*/  HMMA.1688.F32.TF32 R152, R104.reuse, R22, R152 ;  /* 0x000000166898723c */ /* 0x040ff00000081098 */
[C---:B------:R-:W-:Y:S08]  /*37160*/  HMMA.1688.F32.TF32 R148, R104.reuse, R26, R148 ;  /* 0x0000001a6894723c */ /* 0x040ff00000081094 */
[C---:B------:R-:W-:Y:S08]  /*37170*/  HMMA.1688.F32.TF32 R108, R104.reuse, R30, R108 ;  /* 0x0000001e686c723c */ /* 0x040ff0000008106c */
[C---:B------:R-:W-:Y:S08]  /*37180*/  HMMA.1688.F32.TF32 R92, R104.reuse, R38, R248 ;  /* 0x00000026685c723c */ /* 0x040ff000000810f8 */
[C---:B------:R-:W-:Y:S08]  /*37190*/  HMMA.1688.F32.TF32 R96, R104.reuse, R42, R96 ;  /* 0x0000002a6860723c */ /* 0x040ff00000081060 */
[C---:B------:R-:W-:Y:S08]  /*371a0*/  HMMA.1688.F32.TF32 R100, R104.reuse, R54, R100 ;  /* 0x000000366864723c */ /* 0x040ff00000081064 */
[----:B------:R-:W-:Y:S01]  /*371b0*/  HMMA.1688.F32.TF32 R200, R104, R58, R200 ;  /* 0x0000003a68c8723c */ /* 0x000fe200000810c8 */
[----:B------:R-:W-:-:S07]  /*371c0*/  IMAD.MOV.U32 R210, RZ, RZ, R252 ;  /* 0x000000ffffd27224 */ /* 0x000fce00078e00fc */
[----:B------:R-:W-:Y:S01]  /*371d0*/  HMMA.1688.F32.TF32 R104, R180, R30, R116 ;  /* 0x0000001eb468723c */ /* 0x000fe20000081074 */
[----:B------:R-:W-:-:S07]  /*371e0*/  IMAD.MOV.U32 R211, RZ, RZ, R0 ;  /* 0x000000ffffd37224 */ /* 0x000fce00078e0000 */
[----:B------:R-:W-:Y:S01]  /*371f0*/  HMMA.1688.F32.TF32 R116, R180, R42, R144 ;  /* 0x0000002ab474723c */ /* 0x000fe20000081090 */
[----:B------:R-:W2:Y:S04]  /*37200*/  LDL.LU R144, [R1+0x300] ;  /* 0x0003000001907983 */ /* 0x000ea80000300800 */
[----:B------:R-:W2:Y:S04]  /*37210*/  LDL.LU R145, [R1+0x304] ;  /* 0x0003040001917983 */ /* 0x000ea80000300800 */
[----:B------:R-:W2:Y:S04]  /*37220*/  LDL.LU R146, [R1+0x308] ;  /* 0x0003080001927983 */ /* 0x000ea80000300800 */
[----:B------:R-:W2:Y:S01]  /*37230*/  LDL.LU R147, [R1+0x30c] ;  /* 0x00030c0001937983 */ /* 0x000ea20000300800 */
[----:B---3--:R-:W-:-:S02]  /*37240*/  IMAD.MOV.U32 R209, RZ, RZ, R21 ;  /* 0x000000ffffd17224 */ /* 0x008fc400078e0015 */
[----:B----4-:R-:W-:Y:S02]  /*37250*/  IMAD.MOV.U32 R208, RZ, RZ, R20 ;  /* 0x000000ffffd07224 */ /* 0x010fe400078e0014 */
[----:B------:R-:W3:Y:S04]  /*37260*/  LDL.LU R20, [R1+0x1258] ;  /* 0x0012580001147983 */ /* 0x000ee80000300800 */
        /* <DEDUP_REMOVED lines=14> */
[----:B------:R-:W-:Y:S01]  /*37350*/  IMAD.MOV.U32 R207, RZ, RZ, R64 ;  /* 0x000000ffffcf7224 */ /* 0x000fe200078e0040 */
[----:B------:R-:W-:Y:S01]  /*37360*/  MOV R49, R60 ;  /* 0x0000003c00317202 */ /* 0x000fe20000000f00 */
        /* <DEDUP_REMOVED lines=12> */
[C---:B--2---:R-:W-:Y:S08]  /*37430*/  HMMA.1688.F32.TF32 R120, R180.reuse, R54, R184 ;  /* 0x00000036b478723c */ /* 0x044ff000000810b8 */
[C---:B------:R-:W-:Y:S08]  /*37440*/  HMMA.1688.F32.TF32 R144, R180.reuse, R58, R144 ;  /* 0x0000003ab490723c */ /* 0x040ff00000081090 */
[C---:B------:R-:W-:Y:S08]  /*37450*/  HMMA.1688.F32.TF32 R208, R180.reuse, R62, R208 ;  /* 0x0000003eb4d0723c */ /* 0x040ff000000810d0 */
[C---:B------:R-:W-:Y:S08]  /*37460*/  HMMA.1688.F32.TF32 R216, R180.reuse, R66, R216 ;  /* 0x00000042b4d8723c */ /* 0x040ff000000810d8 */
[----:B------:R-:W-:Y:S01]  /*37470*/  HMMA.1688.F32.TF32 R180, R180, R142, R72 ;  /* 0x0000008eb4b4723c */ /* 0x000fe20000081048 */
[----:B------:R-:W-:-:S02]  /*37480*/  IMAD.MOV.U32 R230, RZ, RZ, R125 ;  /* 0x000000ffffe67224 */ /* 0x000fc400078e007d */
[----:B------:R-:W-:Y:S02]  /*37490*/  IMAD.MOV.U32 R231, RZ, RZ, R124 ;  /* 0x000000ffffe77224 */ /* 0x000fe400078e007c */
[----:B------:R-:W-:-:S05]  /*374a0*/  IMAD.MOV.U32 R195, RZ, RZ, R128 ;  /* 0x000000ffffc37224 */ /* 0x000fca00078e0080 */
[----:B------:R-:W-:Y:S01]  /*374b0*/  HMMA.1688.F32.TF32 R124, R176, R126, R228 ;  /* 0x0000007eb07c723c */ /* 0x000fe200000810e4 */
[----:B------:R-:W-:Y:S02]  /*374c0*/  IMAD.MOV.U32 R186, RZ, RZ, R25 ;  /* 0x000000ffffba7224 */ /* 0x000fe400078e0019 */
[----:B------:R-:W-:Y:S01]  /*374d0*/  IMAD.MOV.U32 R187, RZ, RZ, R24 ;  /* 0x000000ffffbb7224 */ /* 0x000fe200078e0018 */
[----:B------:R-:W-:Y:S01]  /*374e0*/  MOV R185, R28 ;  /* 0x0000001c00b97202 */ /* 0x000fe20000000f00 */
[----:B------:R-:W-:-:S03]  /*374f0*/  IMAD.MOV.U32 R184, RZ, RZ, R29 ;  /* 0x000000ffffb87224 */ /* 0x000fc600078e001d */
[----:B------:R-:W-:Y:S01]  /*37500*/  HMMA.1688.F32.TF32 R24, R176, R26, R84 ;  /* 0x0000001ab018723c */ /* 0x000fe20000081054 */
[----:B------:R-:W-:Y:S01]  /*37510*/  IMAD.MOV.U32 R190, RZ, RZ, R33 ;  /* 0x000000ffffbe7224 */ /* 0x000fe200078e0021 */
[----:B------:R-:W-:Y:S01]  /*37520*/  MOV R198, R41 ;  /* 0x0000002900c67202 */ /* 0x000fe20000000f00 */
[----:B------:R-:W-:Y:S02]  /*37530*/  IMAD.MOV.U32 R191, RZ, RZ, R32 ;  /* 0x000000ffffbf7224 */ /* 0x000fe400078e0020 */
[----:B------:R-:W-:-:S03]  /*37540*/  IMAD.MOV.U32 R196, RZ, RZ, R53 ;  /* 0x000000ffffc47224 */ /* 0x000fc600078e0035 */
[C---:B------:R-:W-:Y:S01]  /*37550*/  HMMA.1688.F32.TF32 R28, R176.reuse, R30, R240 ;  /* 0x0000001eb01c723c */ /* 0x040fe200000810f0 */
[----:B------:R-:W-:Y:S02]  /*37560*/  IMAD.MOV.U32 R197, RZ, RZ, R52 ;  /* 0x000000ffffc57224 */ /* 0x000fe400078e0034 */
[----:B------:R-:W-:Y:S02]  /*37570*/  IMAD.MOV.U32 R199, RZ, RZ, R40 ;  /* 0x000000ffffc77224 */ /* 0x000fe400078e0028 */
[----:B------:R-:W-:Y:S02]  /*37580*/  IMAD.MOV.U32 R188, RZ, RZ, R37 ;  /* 0x000000ffffbc7224 */ /* 0x000fe400078e0025 */
[----:B------:R-:W-:Y:S02]  /*37590*/  IMAD.MOV.U32 R189, RZ, RZ, R36 ;  /* 0x000000ffffbd7224 */ /* 0x000fe400078e0024 */
[----:B------:R-:W-:Y:S01]  /*375a0*/  IMAD.MOV.U32 R192, RZ, RZ, R133 ;  /* 0x000000ffffc07224 */ /* 0x000fe200078e0085 */
[----:B------:R-:W-:Y:S01]  /*375b0*/  HMMA.1688.F32.TF32 R36, R176, R38, R4 ;  /* 0x00000026b024723c */ /* 0x000fe20000081004 */
[----:B------:R-:W-:-:S02]  /*375c0*/  IMAD.MOV.U32 R193, RZ, RZ, R132 ;  /* 0x000000ffffc17224 */ /* 0x000fc400078e0084 */
[----:B------:R-:W-:-:S05]  /*375d0*/  IMAD.MOV.U32 R194, RZ, RZ, R129 ;  /* 0x000000ffffc27224 */ /* 0x000fca00078e0081 */
[C---:B------:R-:W-:Y:S08]  /*375e0*/  HMMA.1688.F32.TF32 R40, R176.reuse, R42, R8 ;  /* 0x0000002ab028723c */ /* 0x040ff00000081008 */
[C---:B------:R-:W-:Y:S08]  /*375f0*/  HMMA.1688.F32.TF32 R52, R176.reuse, R54, R12 ;  /* 0x00000036b034723c */ /* 0x040ff0000008100c */
[----:B------:R-:W-:Y:S01]  /*37600*/  HMMA.1688.F32.TF32 R132, R176, R134, R192 ;  /* 0x00000086b084723c */ /* 0x000fe200000810c0 */
[----:B---3--:R-:W-:-:S02]  /*37610*/  IMAD.MOV.U32 R250, RZ, RZ, R0 ;  /* 0x000000fffffa7224 */ /* 0x008fc400078e0000 */
[----:B------:R-:W2:Y:S04]  /*37620*/  LDL.LU R0, [R1+0x1248] ;  /* 0x0012480001007983 */ /* 0x000ea80000300800 */
[----:B------:R-:W-:Y:S04]  /*37630*/  STL.64 [R1+0x250], R204 ;  /* 0x000250cc01007387 */ /* 0x000fe80000100a00 */
[----:B------:R1:W-:Y:S04]  /*37640*/  STL.64 [R1+0x258], R206 ;  /* 0x000258ce01007387 */ /* 0x0003e80000100a00 */
[----:B-1----:R1:W5:Y:S04]  /*37650*/  LDL.LU.64 R206, [R1+0x1240] ;  /* 0x0012400001ce7983 */ /* 0x0023680000300a00 */
[----:B------:R1:W5:Y:S04]  /*37660*/  LDL.LU.64 R204, [R1+0x1238] ;  /* 0x0012380001cc7983 */ /* 0x0003680000300a00 */
[----:B------:R-:W-:Y:S04]  /*37670*/  STL.64 [R1+0x4c0], R68 ;  /* 0x0004c04401007387 */ /* 0x000fe80000100a00 */
[----:B------:R3:W-:Y:S04]  /*37680*/  STL.64 [R1+0x4c8], R70 ;  /* 0x0004c84601007387 */ /* 0x0007e80000100a00 */
[----:B---3--:R1:W5:Y:S04]  /*37690*/  LDL.LU.64 R70, [R1+0x1230] ;  /* 0x0012300001467983 */ /* 0x0083680000300a00 */
[----:B------:R1:W5:Y:S04]  /*376a0*/  LDL.LU.64 R68, [R1+0x1228] ;  /* 0x0012280001447983 */ /* 0x0003680000300a00 */
[----:B------:R-:W-:Y:S04]  /*376b0*/  STL.64 [R1+0x270], R48 ;  /* 0x0002703001007387 */ /* 0x000fe80000100a00 */
[----:B------:R3:W-:Y:S04]  /*376c0*/  STL.64 [R1+0x278], R50 ;  /* 0x0002783201007387 */ /* 0x0007e80000100a00 */
[----:B---3--:R1:W5:Y:S04]  /*376d0*/  LDL.LU.64 R50, [R1+0x1220] ;  /* 0x0012200001327983 */ /* 0x0083680000300a00 */
[----:B------:R1:W5:Y:S04]  /*376e0*/  LDL.LU.64 R48, [R1+0x1218] ;  /* 0x0012180001307983 */ /* 0x0003680000300a00 */
[----:B------:R-:W-:Y:S04]  /*376f0*/  STL.64 [R1+0x3c0], R44 ;  /* 0x0003c02c01007387 */ /* 0x000fe80000100a00 */
[----:B------:R3:W-:Y:S01]  /*37700*/  STL.64 [R1+0x3c8], R46 ;  /* 0x0003c82e01007387 */ /* 0x0007e20000100a00 */
[----:B------:R-:W-:-:S03]  /*37710*/  IMAD.MOV.U32 R251, RZ, RZ, R252 ;  /* 0x000000fffffb7224 */ /* 0x000fc600078e00fc */
[----:B---3--:R1:W5:Y:S04]  /*37720*/  LDL.LU.64 R46, [R1+0x1210] ;  /* 0x00121000012e7983 */ /* 0x0083680000300a00 */
[----:B------:R1:W5:Y:S04]  /*37730*/  LDL.LU.64 R44, [R1+0x1208] ;  /* 0x00120800012c7983 */ /* 0x0003680000300a00 */
[----:B------:R1:W5:Y:S04]  /*37740*/  LDL.LU.64 R74, [R1+0x1200] ;  /* 0x00120000014a7983 */ /* 0x0003680000300a00 */
[----:B------:R1:W5:Y:S04]  /*37750*/  LDL.LU.64 R72, [R1+0x11f8] ;  /* 0x0011f80001487983 */ /* 0x0003680000300a00 */
[----:B------:R4:W-:Y:S04]  /*37760*/  STL.64 [R1+0x390], R180 ;  /* 0x000390b401007387 */ /* 0x0009e80000100a00 */
[----:B------:R3:W-:Y:S04]  /*37770*/  STL.64 [R1+0x398], R182 ;  /* 0x000398b601007387 */ /* 0x0007e80000100a00 */
[----:B------:R-:W2:Y:S01]  /*37780*/  LDL.LU R128, [R1+0x938] ;  /* 0x0009380001807983 */ /* 0x000ea20000300800 */
[----:B----4-:R-:W-:-:S02]  /*37790*/  IMAD.MOV.U32 R180, RZ, RZ, R21 ;  /* 0x000000ffffb47224 */ /* 0x010fc400078e0015 */
[----:B------:R-:W-:Y:S02]  /*377a0*/  IMAD.MOV.U32 R181, RZ, RZ, R20 ;  /* 0x000000ffffb57224 */ /* 0x000fe400078e0014 */
[----:B---3--:R-:W-:Y:S02]  /*377b0*/  IMAD.MOV.U32 R182, RZ, RZ, R17 ;  /* 0x000000ffffb67224 */ /* 0x008fe400078e0011 */
[----:B------:R-:W-:Y:S02]  /*377c0*/  IMAD.MOV.U32 R183, RZ, RZ, R16 ;  /* 0x000000ffffb77224 */ /* 0x000fe400078e0010 */
[C---:B------:R-:W-:Y:S01]  /*377d0*/  HMMA.1688.F32.TF32 R16, R176.reuse, R18, R76 ;  /* 0x00000012b010723c */ /* 0x040fe2000008104c */
[----:B------:R1:W5:Y:S04]  /*377e0*/  LDL.LU.64 R78, [R1+0x11f0] ;  /* 0x0011f000014e7983 */ /* 0x0003680000300a00 */
[----:B------:R1:W5:Y:S03]  /*377f0*/  LDL.LU.64 R76, [R1+0x11e8] ;  /* 0x0011e800014c7983 */ /* 0x0003660000300a00 */
[C---:B------:R-:W-:Y:S01]  /*37800*/  HMMA.1688.F32.TF32 R20, R176.reuse, R22, R80 ;  /* 0x00000016b014723c */ /* 0x040fe20000081050 */
[----:B------:R1:W5:Y:S04]  /*37810*/  LDL.LU.64 R82, [R1+0x11e0] ;  /* 0x0011e00001527983 */ /* 0x0003680000300a00 */
[----:B------:R1:W5:Y:S04]  /*37820*/  LDL.LU.64 R80, [R1+0x11d8] ;  /* 0x0011d80001507983 */ /* 0x0003680000300a00 */
[----:B------:R1:W5:Y:S01]  /*37830*/  LDL.LU.64 R86, [R1+0x11d0] ;  /* 0x0011d00001567983 */ /* 0x0003620000300a00 */
[C---:B------:R-:W-:Y:S03]  /*37840*/  HMMA.1688.F32.TF32 R32, R176.reuse, R34, R248 ;  /* 0x00000022b020723c */ /* 0x040fe600000810f8 */
[----:B------:R1:W5:Y:S04]  /*37850*/  LDL.LU.64 R84, [R1+0x11c8] ;  /* 0x0011c80001547983 */ /* 0x0003680000300a00 */
[----:B------:R1:W5:Y:S04]  /*37860*/  LDL.LU.64 R242, [R1+0x11c0] ;  /* 0x0011c00001f27983 */ /* 0x0003680000300a00 */
[----:B------:R1:W5:Y:S04]  /*37870*/  LDL.LU.64 R240, [R1+0x11b8] ;  /* 0x0011b80001f07983 */ /* 0x0003680000300a00 */
[----:B------:R1:W5:Y:S04]  /*37880*/  LDL.LU.64 R250, [R1+0x11b0] ;  /* 0x0011b00001fa7983 */ /* 0x0003680000300a00 */
[----:B------:R1:W5:Y:S01]  /*37890*/  LDL.LU.64 R248, [R1+0x11a8] ;  /* 0x0011a80001f87983 */ /* 0x0003620000300a00 */
[C---:B------:R-:W-:Y:S03]  /*378a0*/  HMMA.1688.F32.TF32 R56, R176.reuse, R58, R180 ;  /* 0x0000003ab038723c */ /* 0x040fe600000810b4 */
[----:B------:R1:W5:Y:S04]  /*378b0*/  LDL.LU.64 R6, [R1+0x11a0] ;  /* 0x0011a00001067983 */ /* 0x0003680000300a00 */
[----:B------:R1:W5:Y:S01]  /*378c0*/  LDL.LU.64 R4, [R1+0x1198] ;  /* 0x0011980001047983 */ /* 0x0003620000300a00 */
[C---:B------:R-:W-:Y:S03]  /*378d0*/  HMMA.1688.F32.TF32 R180, R176.reuse, R130, R196 ;  /* 0x00000082b0b4723c */ /* 0x040fe600000810c4 */
[----:B------:R1:W5:Y:S04]  /*378e0*/  LDL.LU.64 R10, [R1+0x1190] ;  /* 0x00119000010a7983 */ /* 0x0003680000300a00 */
[----:B------:R1:W5:Y:S04]  /*378f0*/  LDL.LU.64 R8, [R1+0x1188] ;  /* 0x0011880001087983 */ /* 0x0003680000300a00 */
[----:B------:R1:W5:Y:S04]  /*37900*/  LDL.LU.64 R14, [R1+0x1180] ;  /* 0x00118000010e7983 */ /* 0x0003680000300a00 */
[----:B------:R1:W5:Y:S04]  /*37910*/  LDL.LU.64 R12, [R1+0x1178] ;  /* 0x00117800010c7983 */ /* 0x0003680000300a00 */
[----:B------:R-:W-:Y:S04]  /*37920*/  STL.64 [R1+0x220], R124 ;  /* 0x0002207c01007387 */ /* 0x000fe80000100a00 */
[----:B------:R3:W-:Y:S02]  /*37930*/  STL.64 [R1+0x228], R126 ;  /* 0x0002287e01007387 */ /* 0x0007e40000100a00 */
[C---:B---3--:R-:W-:Y:S02]  /*37940*/  HMMA.1688.F32.TF32 R124, R176.reuse, R138, R188 ;  /* 0x0000008ab07c723c */ /* 0x048fe400000810bc */
[----:B------:R-:W-:Y:S04]  /*37950*/  STL.64 [R1+0x210], R180 ;  /* 0x000210b401007387 */ /* 0x000fe80000100a00 */
[----:B------:R-:W-:Y:S04]  /*37960*/  STL.64 [R1+0x218], R182 ;  /* 0x000218b601007387 */ /* 0x000fe80000100a00 */
[----:B------:R-:W-:Y:S04]  /*37970*/  STL.64 [R1+0x200], R132 ;  /* 0x0002008401007387 */ /* 0x000fe80000100a00 */
[----:B------:R-:W-:Y:S09]  /*37980*/  STL.64 [R1+0x208], R134 ;  /* 0x0002088601007387 */ /* 0x000ff20000100a00 */
[----:B------:R-:W-:Y:S04]  /*37990*/  STL.64 [R1+0x1d0], R124 ;  /* 0x0001d07c01007387 */ /* 0x000fe80000100a00 */
[----:B------:R3:W-:Y:S04]  /*379a0*/  STL.64 [R1+0x1d8], R126 ;  /* 0x0001d87e01007387 */ /* 0x0007e80000100a00 */
[----:B------:R-:W4:Y:S01]  /*379b0*/  LDL.LU R139, [R1+0xd30] ;  /* 0x000d3000018b7983 */ /* 0x000f220000300800 */
[----:B---3--:R-:W-:Y:S11]  /*379c0*/  HMMA.1688.F32.TF32 R124, R176, R142, R184 ;  /* 0x0000008eb07c723c */ /* 0x008ff600000810b8 */
[----:B------:R-:W-:Y:S11]  /*379d0*/  @!UPT UIADD3 URZ, URZ, URZ, URZ ;  /* 0x0000003f3f3ff290 */ /* 0x000ff6000fffe03f */
[----:B------:R-:W-:Y:S01]  /*379e0*/  @!UPT UIADD3 URZ, URZ, URZ, URZ ;  /* 0x0000003f3f3ff290 */ /* 0x000fe2000fffe03f */
[----:B------:R-:W-:Y:S04]  /*379f0*/  STL.64 [R1+0x190], R124 ;  /* 0x0001907c01007387 */ /* 0x000fe80000100a00 */
[----:B------:R3:W-:Y:S04]  /*37a00*/  STL.64 [R1+0x198], R126 ;  /* 0x0001987e01007387 */ /* 0x0007e80000100a00 */
[----:B---3--:R-:W3:Y:S04]  /*37a10*/  LDL.LU R126, [R1+0xd38] ;  /* 0x000d3800017e7983 */ /* 0x008ee80000300800 */
[----:B------:R-:W4:Y:S04]  /*37a20*/  LDL.LU R143, [R1+0xd28] ;  /* 0x000d2800018f7983 */ /* 0x000f280000300800 */
[----:B------:R-:W4:Y:S04]  /*37a30*/  LDL.LU R136, [R1+0xd34] ;  /* 0x000d340001887983 */ /* 0x000f280000300800 */
[----:B------:R-:W4:Y:S04]  /*37a40*/  LDL.LU R142, [R1+0xd20] ;  /* 0x000d2000018e7983 */ /* 0x000f280000300800 */
[----:B------:R-:W4:Y:S01]  /*37a50*/  LDL.LU R131, [R1+0xd2c] ;  /* 0x000d2c0001837983 */ /* 0x000f220000300800 */
[----:B------:R-:W-:Y:S01]  /*37a60*/  MOV R252, 0x3f ;  /* 0x0000003f00fc7802 */ /* 0x000fe20000000f00 */
[----:B------:R-:W-:Y:S01]  /*37a70*/  IMAD.MOV.U32 R138, RZ, RZ, c[0x0][0x188] ;  /* 0x00006200ff8a7624 */ /* 0x000fe200078e00ff */
[----:B------:R-:W-:Y:S01]  /*37a80*/  IADD3 R2, R2, -0x100, RZ ;  /* 0xffffff0002027810 */ /* 0x000fe20007ffe0ff */
[----:B------:R-:W4:Y:S01]  /*37a90*/  LDL.LU R130, [R1+0x964] ;  /* 0x0009640001827983 */ /* 0x000f220000300800 */
[----:B------:R-:W-:-:S03]  /*37aa0*/  IADD3 R252, R252, c[0x0][0x180], RZ ;  /* 0x00006000fcfc7a10 */ /* 0x000fc60007ffe0ff */
[----:B------:R-:W4:Y:S01]  /*37ab0*/  LDL.LU R127, [R1+0x968] ;  /* 0x00096800017f7983 */ /* 0x000f220000300800 */
[----:B------:R-:W-:Y:S01]  /*37ac0*/  SHF.R.S32.HI R3, RZ, 0x1f, R252 ;  /* 0x0000001fff037819 */ /* 0x000fe200000114fc */
[----:B------:R-:W-:Y:S02]  /*37ad0*/  IMAD.SHL.U32 R138, R138, 0x40, RZ ;  /* 0x000000408a8a7824 */ /* 0x000fe400078e00ff */
[----:B------:R-:W1:Y:S01]  /*37ae0*/  S2R R133, SR_TID.X ;  /* 0x0000000000857919 */ /* 0x000e620000002100 */
[----:B------:R-:W-:-:S03]  /*37af0*/  LEA.HI R3, R3, R252, RZ, 0x6 ;  /* 0x000000fc03037211 */ /* 0x000fc600078f30ff */
[----:B------:R-:W4:Y:S01]  /*37b00*/  LDL.LU R132, [R1+0xd18] ;  /* 0x000d180001847983 */ /* 0x000f220000300800 */
[----:B------:R-:W-:Y:S01]  /*37b10*/  SHF.R.S32.HI R3, RZ, 0x6, R3 ;  /* 0x00000006ff037819 */ /* 0x000fe20000011403 */
[----:B------:R-:W-:Y:S02]  /*37b20*/  IMAD.SHL.U32 R138, R138, 0x4, RZ ;  /* 0x000000048a8a7824 */ /* 0x000fe400078e00ff */
[----:B------:R-:W4:Y:S01]  /*37b30*/  LDL.LU R129, [R1+0xd24] ;  /* 0x000d240001817983 */ /* 0x000f220000300800 */
[----:B------:R-:W-:-:S03]  /*37b40*/  IADD3 R3, R3, -0x4, RZ ;  /* 0xfffffffc03037810 */ /* 0x000fc60007ffe0ff */
[----:B------:R-:W4:Y:S04]  /*37b50*/  LDL.LU R141, [R1+0x994] ;  /* 0x00099400018d7983 */ /* 0x000f280000300800 */
[----:B------:R-:W4:Y:S01]  /*37b60*/  LDL.LU R140, [R1+0x998] ;  /* 0x00099800018c7983 */ /* 0x000f220000300800 */
[----:B------:R-:W-:-:S03]  /*37b70*/  UISETP.GT.AND UP0, UPT, UR5, 0x3, UPT ;  /* 0x000000030500788c */ /* 0x000fc6000bf04270 */
[----:B------:R-:W4:Y:S04]  /*37b80*/  LDL.LU R137, [R1+0xd1c] ;  /* 0x000d1c0001897983 */ /* 0x000f280000300800 */
[----:B------:R-:W4:Y:S01]  /*37b90*/  LDL.LU R134, [R1+0x9c8] ;  /* 0x0009c80001867983 */ /* 0x000f220000300800 */
[----:B------:R-:W-:Y:S01]  /*37ba0*/  USEL UR5, UR5, URZ, !UP0 ;  /* 0x0000003f05057287 */ /* 0x000fe2000c000000 */
[----:B-1----:R-:W-:-:S05]  /*37bb0*/  LOP3.LUT R252, R133, 0x7f, RZ, 0xc0, !PT ;  /* 0x0000007f85fc7812 */ /* 0x002fca00078ec0ff */
[----:B------:R-:W-:Y:S02]  /*37bc0*/  IMAD.SHL.U32 R135, R252, 0x4, RZ ;  /* 0x00000004fc877824 */ /* 0x000fe400078e00ff */
[C---:B--2---:R-:W-:Y:S01]  /*37bd0*/  IMAD R2, R128.reuse, -0x40, R2 ;  /* 0xffffffc080027824 */ /* 0x044fe200078e0202 */
[----:B------:R-:W-:-:S04]  /*37be0*/  ISETP.GE.AND P0, PT, R128, R3, PT ;  /* 0x000000038000720c */ /* 0x000fc80003f06270 */
[C---:B------:R-:W-:Y:S02]  /*37bf0*/  ISETP.GT.AND P1, PT, R2.reuse, RZ, PT ;  /* 0x000000ff0200720c */ /* 0x040fe40003f24270 */
[C---:B------:R-:W-:Y:S02]  /*37c00*/  ISETP.GT.AND P2, PT, R2.reuse, 0x4, PT ;  /* 0x000000040200780c */ /* 0x040fe40003f44270 */
[----:B------:R-:W-:Y:S02]  /*37c10*/  SEL R3, RZ, 0x4, !P1 ;  /* 0x00000004ff037807 */ /* 0x000fe40004800000 */
[----:B------:R-:W-:Y:S02]  /*37c20*/  SEL R125, RZ, 0x4, !P2 ;  /* 0x00000004ff7d7807 */ /* 0x000fe40005000000 */
[----:B------:R-:W-:Y:S02]  /*37c30*/  SEL R3, R3, RZ, !P0 ;  /* 0x000000ff03037207 */ /* 0x000fe40004000000 */
[----:B------:R-:W-:-:S02]  /*37c40*/  ISETP.GT.AND P3, PT, R2, 0x8, PT ;  /* 0x000000080200780c */ /* 0x000fc40003f64270 */
[----:B------:R-:W-:Y:S02]  /*37c50*/  ISETP.GT.AND P4, PT, R2, 0xc, PT ;  /* 0x0000000c0200780c */ /* 0x000fe40003f84270 */
[----:B------:R-:W-:Y:S02]  /*37c60*/  SEL R125, R125, RZ, !P0 ;  /* 0x000000ff7d7d7207 */ /* 0x000fe40004000000 */
[----:B------:R-:W-:Y:S02]  /*37c70*/  ISETP.NE.U32.AND P1, PT, R3, RZ, PT ;  /* 0x000000ff0300720c */ /* 0x000fe40003f25070 */
[----:B------:R-:W-:Y:S02]  /*37c80*/  SEL R124, RZ, 0x4, !P3 ;  /* 0x00000004ff7c7807 */ /* 0x000fe40005800000 */
[----:B------:R-:W-:Y:S02]  /*37c90*/  SEL R3, RZ, 0x4, !P4 ;  /* 0x00000004ff037807 */ /* 0x000fe40006000000 */
[----:B------:R-:W-:-:S02]  /*37ca0*/  ISETP.NE.U32.AND P3, PT, R125, RZ, PT ;  /* 0x000000ff7d00720c */ /* 0x000fc40003f65070 */
[----:B------:R-:W-:Y:S02]  /*37cb0*/  SEL R3, R3, RZ, !P0 ;  /* 0x000000ff03037207 */ /* 0x000fe40004000000 */
[----:B------:R-:W-:Y:S02]  /*37cc0*/  SEL R124, R124, RZ, !P0 ;  /* 0x000000ff7c7c7207 */ /* 0x000fe40004000000 */
[----:B------:R-:W-:Y:S01]  /*37cd0*/  ISETP.NE.U32.AND P4, PT, R3, RZ, PT ;  /* 0x000000ff0300720c */ /* 0x000fe20003f85070 */
[----:B------:R-:W-:Y:S01]  /*37ce0*/  IMAD.U32 R3, RZ, RZ, UR5 ;  /* 0x00000005ff037e24 */ /* 0x000fe2000f8e00ff */
[----:B------:R-:W-:-:S03]  /*37cf0*/  ISETP.NE.U32.AND P2, PT, R124, RZ, PT ;  /* 0x000000ff7c00720c */ /* 0x000fc60003f45070 */
[----:B------:R-:W-:Y:S01]  /*37d00*/  IMAD R3, R3, 0x10000, R135 ;  /* 0x0001000003037824 */ /* 0x000fe200078e0287 */
[----:B---3--:R-:W-:-:S04]  /*37d10*/  IADD3 R126, P5, R126, R138, RZ ;  /* 0x0000008a7e7e7210 */ /* 0x008fc80007fbe0ff */
[----:B----4-:R-:W-:Y:S02]  /*37d20*/  IADD3.X R139, R139, R0, RZ, P5, !PT ;  /* 0x000000008b8b7210 */ /* 0x010fe40002ffe4ff */
[-C--:B------:R-:W-:Y:S01]  /*37d30*/  IADD3 R136, P6, R136, R138.reuse, RZ ;  /* 0x0000008a88887210 */ /* 0x080fe20007fde0ff */
[----:B------:R-:W-:Y:S04]  /*37d40*/  STL [R1+0xd38], R126 ;  /* 0x000d387e01007387 */ /* 0x000fe80000100800 */
[----:B------:R-:W-:Y:S01]  /*37d50*/  IMAD.X R143, R143, 0x1, R0, P6 ;  /* 0x000000018f8f7824 */ /* 0x000fe200030e0600 */
[----:B------:R-:W-:Y:S01]  /*37d60*/  IADD3 R131, P5, R131, R138, RZ ;  /* 0x0000008a83837210 */ /* 0x000fe20007fbe0ff */
[----:B------:R-:W-:Y:S01]  /*37d70*/  STL [R1+0xd34], R136 ;  /* 0x000d348801007387 */ /* 0x000fe20000100800 */
[----:B------:R-:W-:-:S03]  /*37d80*/  IMAD.MOV.U32 R125, RZ, RZ, R139 ;  /* 0x000000ffff7d7224 */ /* 0x000fc600078e008b */
[----:B------:R1:W-:Y:S04]  /*37d90*/  STL [R1+0xd30], R139 ;  /* 0x000d308b01007387 */ /* 0x0003e80000100800 */
[----:B------:R2:W-:Y:S04]  /*37da0*/  STL [R1+0xd2c], R131 ;  /* 0x000d2c8301007387 */ /* 0x0005e80000100800 */
[----:B------:R-:W-:Y:S04]  /*37db0*/  STL [R1+0xd28], R143 ;  /* 0x000d288f01007387 */ /* 0x000fe80000100800 */
[----:B-1----:R-:W3:Y:S01]  /*37dc0*/  LDL.LU R139, [R1+0xd10] ;  /* 0x000d1000018b7983 */ /* 0x002ee20000300800 */
[----:B------:R-:W-:-:S05]  /*37dd0*/  IMAD.MOV.U32 R124, RZ, RZ, R126 ;  /* 0x000000ffff7c7224 */ /* 0x000fca00078e007e */
[----:B------:R-:W-:Y:S01]  /*37de0*/  @!PT LDS RZ, [RZ] ;  /* 0x00000000fffff984 */ /* 0x000fe20000000800 */
[----:B------:R-:W-:Y:S01]  /*37df0*/  @!PT LDS RZ, [RZ] ;  /* 0x00000000fffff984 */ /* 0x000fe20000000800 */
[----:B------:R-:W-:Y:S01]  /*37e00*/  @!PT LDS RZ, [RZ] ;  /* 0x00000000fffff984 */ /* 0x000fe20000000800 */
[----:B------:R1:W-:Y:S02]  /*37e10*/  LDGSTS.E [R3], [R124.64], P1 ;  /* 0x000000007c037fae */ /* 0x0003e40008921848 */
[----:B-1----:R-:W-:Y:S02]  /*37e20*/  IMAD.MOV.U32 R124, RZ, RZ, R136 ;  /* 0x000000ffff7c7224 */ /* 0x002fe400078e0088 */
[----:B------:R-:W4:Y:S01]  /*37e30*/  LDL.LU R136, [R1+0x9c4] ;  /* 0x0009c40001887983 */ /* 0x000f220000300800 */
[----:B------:R-:W-:Y:S01]  /*37e40*/  MOV R125, R143 ;  /* 0x0000008f007d7202 */ /* 0x000fe20000000f00 */
[----:B------:R-:W-:Y:S01]  /*37e50*/  IMAD.X R142, R142, 0x1, R0, P5 ;  /* 0x000000018e8e7824 */ /* 0x000fe200028e0600 */
[----:B------:R-:W-:-:S03]  /*37e60*/  IADD3 R127, P5, R127, R138, RZ ;  /* 0x0000008a7f7f7210 */ /* 0x000fc60007fbe0ff */
[----:B------:R1:W-:Y:S01]  /*37e70*/  LDGSTS.E [R3+0x200], [R124.64], P1 ;  /* 0x002000007c037fae */ /* 0x0003e20008921848 */
[----:B------:R-:W-:Y:S01]  /*37e80*/  ISETP.GT.AND P6, PT, R2, 0x10, PT ;  /* 0x000000100200780c */ /* 0x000fe20003fc4270 */
[----:B------:R-:W-:-:S03]  /*37e90*/  IMAD.X R130, R130, 0x1, R0, P5 ;  /* 0x0000000182827824 */ /* 0x000fc600028e0600 */
[----:B------:R-:W-:Y:S01]  /*37ea0*/  SEL R126, RZ, 0x4, !P6 ;  /* 0x00000004ff7e7807 */ /* 0x000fe20007000000 */
[----:B-1----:R-:W-:Y:S02]  /*37eb0*/  IMAD.MOV.U32 R124, RZ, RZ, R131 ;  /* 0x000000ffff7c7224 */ /* 0x002fe400078e0083 */
[----:B------:R-:W-:Y:S01]  /*37ec0*/  IMAD.MOV.U32 R125, RZ, RZ, R142 ;  /* 0x000000ffff7d7224 */ /* 0x000fe200078e008e */
[----:B------:R-:W-:-:S04]  /*37ed0*/  SEL R126, R126, RZ, !P0 ;  /* 0x000000ff7e7e7207 */ /* 0x000fc80004000000 */
[----:B------:R1:W-:Y:S01]  /*37ee0*/  LDGSTS.E [R3+0x1000], [R124.64], P3 ;  /* 0x010000007c037fae */ /* 0x0003e20009921848 */
[----:B------:R-:W-:Y:S02]  /*37ef0*/  ISETP.GT.AND P5, PT, R2, 0x14, PT ;  /* 0x000000140200780c */ /* 0x000fe40003fa4270 */
[----:B------:R-:W-:Y:S01]  /*37f00*/  ISETP.NE.U32.AND P1, PT, R126, RZ, PT ;  /* 0x000000ff7e00720c */ /* 0x000fe20003f25070 */
[----:B------:R-:W-:Y:S01]  /*37f10*/  STL [R1+0xd20], R142 ;  /* 0x000d208e01007387 */ /* 0x000fe20000100800 */
[----:B-1----:R-:W-:Y:S02]  /*37f20*/  IMAD.MOV.U32 R124, RZ, RZ, R127 ;  /* 0x000000ffff7c7224 */ /* 0x002fe400078e007f */
[----:B------:R-:W-:Y:S01]  /*37f30*/  IMAD.MOV.U32 R125, RZ, RZ, R130 ;  /* 0x000000ffff7d7224 */ /* 0x000fe200078e0082 */
[----:B------:R-:W-:Y:S01]  /*37f40*/  STL [R1+0x968], R127 ;  /* 0x0009687f01007387 */ /* 0x000fe20000100800 */
[----:B------:R-:W-:-:S03]  /*37f50*/  SEL R126, RZ, 0x4, !P5 ;  /* 0x00000004ff7e7807 */ /* 0x000fc60006800000 */
[----:B------:R1:W-:Y:S01]  /*37f60*/  LDGSTS.E [R3+0x1200], [R124.64], P3 ;  /* 0x012000007c037fae */ /* 0x0003e20009921848 */
[-C--:B------:R-:W-:Y:S02]  /*37f70*/  IADD3 R129, P3, R129, R138.reuse, RZ ;  /* 0x0000008a81817210 */ /* 0x080fe40007f7e0ff */
[-C--:B------:R-:W-:Y:S01]  /*37f80*/  IADD3 R140, P5, R140, R138.reuse, RZ ;  /* 0x0000008a8c8c7210 */ /* 0x080fe20007fbe0ff */
[----:B------:R1:W-:Y:S01]  /*37f90*/  STL [R1+0x964], R130 ;  /* 0x0009648201007387 */ /* 0x0003e20000100800 */
[----:B------:R-:W-:Y:S01]  /*37fa0*/  IADD3 R137, P6, R137, R138, RZ ;  /* 0x0000008a89897210 */ /* 0x000fe20007fde0ff */
[----:B------:R-:W-:Y:S02]  /*37fb0*/  IMAD.X R132, R132, 0x1, R0, P3 ;  /* 0x0000000184847824 */ /* 0x000fe400018e0600 */
[----:B--2---:R-:W2:Y:S01]  /*37fc0*/  LDL.LU R131, [R1+0xd08] ;  /* 0x000d080001837983 */ /* 0x004ea20000300800 */
[----:B------:R-:W-:Y:S02]  /*37fd0*/  IADD3.X R141, R141, R0, RZ, P5, !PT ;  /* 0x000000008d8d7210 */ /* 0x000fe40002ffe4ff */
[----:B-1----:R-:W-:Y:S01]  /*37fe0*/  SEL R124, R126, RZ, !P0 ;  /* 0x000000ff7e7c7207 */ /* 0x002fe20004000000 */
[----:B------:R-:W2:Y:S01]  /*37ff0*/  LDL.LU R130, [R1+0xd14] ;  /* 0x000d140001827983 */ /* 0x000ea20000300800 */
[----:B------:R-:W-:-:S03]  /*38000*/  IADD3 R134, P5, R134, R138, RZ ;  /* 0x0000008a86867210 */ /* 0x000fc60007fbe0ff */
[----:B------:R-:W2:Y:S01]  /*38010*/  LDL.LU R127, [R1+0x9f8] ;  /* 0x0009f800017f7983 */ /* 0x000ea20000300800 */
[----:B------:R-:W-:-:S03]  /*38020*/  ISETP.NE.U32.AND P3, PT, R124, RZ, PT ;  /* 0x000000ff7c00720c */ /* 0x000fc60003f65070 */
[----:B------:R1:W-:Y:S01]  /*38030*/  STL [R1+0xd24], R129 ;  /* 0x000d248101007387 */ /* 0x0003e20000100800 */
[----:B------:R-:W-:-:S03]  /*38040*/  IMAD.MOV.U32 R124, RZ, RZ, R129 ;  /* 0x000000ffff7c7224 */ /* 0x000fc600078e0081 */
[----:B------:R-:W-:Y:S04]  /*38050*/  STL [R1+0x998], R140 ;  /* 0x0009988c01007387 */ /* 0x000fe80000100800 */
[----:B------:R1:W-:Y:S04]  /*38060*/  STL [R1+0xd18], R132 ;  /* 0x000d188401007387 */ /* 0x0003e80000100800 */
[----:B------:R-:W-:Y:S01]  /*38070*/  STL [R1+0xd1c], R137 ;  /* 0x000d1c8901007387 */ /* 0x000fe20000100800 */
[C---:B------:R-:W-:Y:S03]  /*38080*/  HMMA.1688.F32.TF32 R60, R176.reuse, R62, R236 ;  /* 0x0000003eb03c723c */ /* 0x040fe600000810ec */
[----:B------:R3:W-:Y:S04]  /*38090*/  STL [R1+0x994], R141 ;  /* 0x0009948d01007387 */ /* 0x0007e80000100800 */
[----:B-1----:R-:W2:Y:S01]  /*380a0*/  LDL.LU R129, [R1+0x9f4] ;  /* 0x0009f40001817983 */ /* 0x002ea20000300800 */
[----:B------:R-:W-:Y:S03]  /*380b0*/  HMMA.1688.F32.TF32 R64, R176, R66, R232 ;  /* 0x00000042b040723c */ /* 0x000fe600000810e8 */
[----:B------:R-:W-:Y:S01]  /*380c0*/  STL [R1+0x9c8], R134 ;  /* 0x0009c88601007387 */ /* 0x000fe20000100800 */
[----:B------:R-:W-:-:S05]  /*380d0*/  IMAD.MOV.U32 R125, RZ, RZ, R132 ;  /* 0x000000ffff7d7224 */ /* 0x000fca00078e0084 */
[----:B------:R1:W-:Y:S02]  /*380e0*/  LDGSTS.E [R3+0x2000], [R124.64], P2 ;  /* 0x020000007c037fae */ /* 0x0003e40009121848 */
[----:B-1----:R-:W-:Y:S02]  /*380f0*/  IMAD.MOV.U32 R125, RZ, RZ, R141 ;  /* 0x000000ffff7d7224 */ /* 0x002fe400078e008d */
[----:B---3--:R-:W-:-:S05]  /*38100*/  IMAD.X R139, R139, 0x1, R0, P6 ;  /* 0x000000018b8b7824 */ /* 0x008fca00030e0600 */
[----:B------:R-:W-:Y:S04]  /*38110*/  STL [R1+0xd10], R139 ;  /* 0x000d108b01007387 */ /* 0x000fe80000100800 */
[----:B------:R-:W3:Y:S04]  /*38120*/  LDL.LU R176, [R1+0xd0c] ;  /* 0x000d0c0001b07983 */ /* 0x000ee80000300800 */
[----:B------:R-:W3:Y:S01]  /*38130*/  LDL.LU R132, [R1+0xa28] ;  /* 0x000a280001847983 */ /* 0x000ee20000300800 */
[----:B----4-:R-:W-:-:S05]  /*38140*/  IMAD.X R136, R136, 0x1, R0, P5 ;  /* 0x0000000188887824 */ /* 0x010fca00028e0600 */
[----:B------:R1:W-:Y:S04]  /*38150*/  STL [R1+0x9c4], R136 ;  /* 0x0009c48801007387 */ /* 0x0003e80000100800 */
[----:B------:R-:W4:Y:S04]  /*38160*/  LDL.LU R177, [R1+0xd00] ;  /* 0x000d000001b17983 */ /* 0x000f280000300800 */
[----:B------:R-:W4:Y:S04]  /*38170*/  LDL.LU R143, [R1+0xa24] ;  /* 0x000a2400018f7983 */ /* 0x000f280000300800 */
[----:B------:R-:W4:Y:S04]  /*38180*/  LDL.LU R142, [R1+0xcf8] ;  /* 0x000cf800018e7983 */ /* 0x000f280000300800 */
[----:B------:R-:W4:Y:S01]  /*38190*/  LDL.LU R141, [R1+0xd04] ;  /* 0x000d0400018d7983 */ /* 0x000f220000300800 */
[----:B------:R-:W-:-:S05]  /*381a0*/  IMAD.MOV.U32 R124, RZ, RZ, R140 ;  /* 0x000000ffff7c7224 */ /* 0x000fca00078e008c */
[----:B------:R1:W-:Y:S01]  /*381b0*/  LDGSTS.E [R3+0x2200], [R124.64], P2 ;  /* 0x022000007c037fae */ /* 0x0003e20009121848 */
[C---:B------:R-:W-:Y:S02]  /*381c0*/  ISETP.GT.AND P2, PT, R2.reuse, 0x18, PT ;  /* 0x000000180200780c */ /* 0x040fe40003f44270 */
[----:B-1----:R-:W-:Y:S01]  /*381d0*/  MOV R124, R137 ;  /* 0x00000089007c7202 */ /* 0x002fe20000000f00 */
[----:B------:R-:W-:Y:S01]  /*381e0*/  IMAD.MOV.U32 R125, RZ, RZ, R139 ;  /* 0x000000ffff7d7224 */ /* 0x000fe200078e008b */
[----:B------:R-:W-:Y:S01]  /*381f0*/  ISETP.GT.AND P5, PT, R2, 0x1c, PT ;  /* 0x0000001c0200780c */ /* 0x000fe20003fa4270 */
[----:B------:R-:W4:Y:S04]  /*38200*/  LDL.LU R137, [R1+0xa54] ;  /* 0x000a540001897983 */ /* 0x000f280000300800 */
[----:B------:R1:W-:Y:S02]  /*38210*/  LDGSTS.E [R3+0x3000], [R124.64], P4 ;  /* 0x030000007c037fae */ /* 0x0003e4000a121848 */
[----:B-1----:R-:W-:-:S02]  /*38220*/  IMAD.MOV.U32 R124, RZ, RZ, R134 ;  /* 0x000000ffff7c7224 */ /* 0x002fc400078e0086 */
[----:B------:R-:W-:Y:S02]  /*38230*/  IMAD.MOV.U32 R125, RZ, RZ, R136 ;  /* 0x000000ffff7d7224 */ /* 0x000fe400078e0088 */
[----:B------:R-:W4:Y:S04]  /*38240*/  LDL.LU R136, [R1+0xa58] ;  /* 0x000a580001887983 */ /* 0x000f280000300800 */
[----:B------:R1:W-:Y:S01]  /*38250*/  LDGSTS.E [R3+0x3200], [R124.64], P4 ;  /* 0x032000007c037fae */ /* 0x0003e2000a121848 */
[----:B------:R-:W-:Y:S02]  /*38260*/  ISETP.GT.AND P6, PT, R2, 0x20, PT ;  /* 0x000000200200780c */ /* 0x000fe40003fc4270 */
[----:B-1----:R-:W-:Y:S02]  /*38270*/  SEL R125, RZ, 0x4, !P2 ;  /* 0x00000004ff7d7807 */ /* 0x002fe40005000000 */
[----:B--2---:R-:W-:-:S02]  /*38280*/  IADD3 R130, P2, R130, R138, RZ ;  /* 0x0000008a82827210 */ /* 0x004fc40007f5e0ff */
[----:B------:R-:W-:Y:S02]  /*38290*/  SEL R124, RZ, 0x4, !P5 ;  /* 0x00000004ff7c7807 */ /* 0x000fe40006800000 */
[----:B------:R-:W-:Y:S01]  /*382a0*/  IADD3 R127, P5, R127, R138, RZ ;  /* 0x0000008a7f7f7210 */ /* 0x000fe20007fbe0ff */
[--C-:B------:R-:W-:Y:S01]  /*382b0*/  IMAD.X R131, R131, 0x1, R0.reuse, P2 ;  /* 0x0000000183837824 */ /* 0x100fe200010e0600 */
[----:B------:R-:W-:Y:S02]  /*382c0*/  SEL R125, R125, RZ, !P0 ;  /* 0x000000ff7d7d7207 */ /* 0x000fe40004000000 */
[----:B------:R-:W-:Y:S01]  /*382d0*/  SEL R124, R124, RZ, !P0 ;  /* 0x000000ff7c7c7207 */ /* 0x000fe20004000000 */
[----:B------:R-:W-:Y:S01]  /*382e0*/  IMAD.X R129, R129, 0x1, R0, P5 ;  /* 0x0000000181817824 */ /* 0x000fe200028e0600 */
[----:B------:R-:W-:Y:S02]  /*382f0*/  ISETP.NE.U32.AND P4, PT, R125, RZ, PT ;  /* 0x000000ff7d00720c */ /* 0x000fe40003f85070 */
[----:B------:R-:W-:Y:S01]  /*38300*/  ISETP.NE.U32.AND P2, PT, R124, RZ, PT ;  /* 0x000000ff7c00720c */ /* 0x000fe20003f45070 */
[----:B------:R-:W-:Y:S01]  /*38310*/  IMAD.MOV.U32 R124, RZ, RZ, R130 ;  /* 0x000000ffff7c7224 */ /* 0x000fe200078e0082 */
[----:B------:R-:W-:Y:S01]  /*38320*/  MOV R125, R131 ;  /* 0x00000083007d7202 */ /* 0x000fe20000000f00 */
[----:B------:R-:W-:Y:S01]  /*38330*/  STL [R1+0xd14], R130 ;  /* 0x000d148201007387 */ /* 0x000fe20000100800 */
[----:B------:R-:W-:-:S03]  /*38340*/  SEL R126, RZ, 0x4, !P6 ;  /* 0x00000004ff7e7807 */ /* 0x000fc60007000000 */
[----:B------:R-:W-:Y:S04]  /*38350*/  STL [R1+0x9f8], R127 ;  /* 0x0009f87f01007387 */ /* 0x000fe80000100800 */
[----:B------:R-:W-:Y:S04]  /*38360*/  STL [R1+0xd08], R131 ;  /* 0x000d088301007387 */ /* 0x000fe80000100800 */
[----:B------:R1:W-:Y:S04]  /*38370*/  LDGSTS.E [R3+0x4000], [R124.64], P1 ;  /* 0x040000007c037fae */ /* 0x0003e80008921848 */
[----:B------:R2:W-:Y:S01]  /*38380*/  STL [R1+0x9f4], R129 ;  /* 0x0009f48101007387 */ /* 0x0005e20000100800 */
[----:B-1----:R-:W-:-:S02]  /*38390*/  IMAD.MOV.U32 R125, RZ, RZ, R129 ;  /* 0x000000ffff7d7224 */ /* 0x002fc400078e0081 */
[----:B------:R-:W-:-:S05]  /*383a0*/  IMAD.MOV.U32 R124, RZ, RZ, R127 ;  /* 0x000000ffff7c7224 */ /* 0x000fca00078e007f */
[----:B------:R1:W-:Y:S01]  /*383b0*/  LDGSTS.E [R3+0x4200], [R124.64], P1 ;  /* 0x042000007c037fae */ /* 0x0003e20008921848 */
[-C--:B---3--:R-:W-:Y:S02]  /*383c0*/  IADD3 R176, P5, R176, R138.reuse, RZ ;  /* 0x0000008ab0b07210 */ /* 0x088fe40007fbe0ff */
[----:B------:R-:W-:-:S03]  /*383d0*/  IADD3 R132, P6, R132, R138, RZ ;  /* 0x0000008a84847210 */ /* 0x000fc60007fde0ff */
[----:B------:R-:W-:Y:S04]  /*383e0*/  STL [R1+0xd0c], R176 ;  /* 0x000d0cb001007387 */ /* 0x000fe80000100800 */
[----:B--2---:R-:W2:Y:S04]  /*383f0*/  LDL.LU R129, [R1+0xcf0] ;  /* 0x000cf00001817983 */ /* 0x004ea80000300800 */
[----:B------:R3:W-:Y:S04]  /*38400*/  STL [R1+0xa28], R132 ;  /* 0x000a288401007387 */ /* 0x0007e80000100800 */
[----:B------:R-:W2:Y:S04]  /*38410*/  LDL.LU R127, [R1+0xcfc] ;  /* 0x000cfc00017f7983 */ /* 0x000ea80000300800 */
[----:B------:R-:W2:Y:S04]  /*38420*/  LDL.LU R140, [R1+0xa84] ;  /* 0x000a8400018c7983 */ /* 0x000ea80000300800 */
[----:B------:R-:W2:Y:S04]  /*38430*/  LDL.LU R139, [R1+0xa88] ;  /* 0x000a8800018b7983 */ /* 0x000ea80000300800 */
[----:B------:R-:W2:Y:S01]  /*38440*/  LDL.LU R134, [R1+0xce8] ;  /* 0x000ce80001867983 */ /* 0x000ea20000300800 */
[----:B----4-:R-:W-:-:S03]  /*38450*/  IMAD.X R177, R177, 0x1, R0, P5 ;  /* 0x00000001b1b17824 */ /* 0x010fc600028e0600 */
[----:B------:R-:W4:Y:S01]  /*38460*/  LDL.LU R131, [R1+0xcf4] ;  /* 0x000cf40001837983 */ /* 0x000f220000300800 */
[----:B------:R-:W-:-:S03]  /*38470*/  IMAD.X R143, R143, 0x1, R0, P6 ;  /* 0x000000018f8f7824 */ /* 0x000fc600030e0600 */
[----:B------:R-:W4:Y:S01]  /*38480*/  LDL.LU R130, [R1+0xab8] ;  /* 0x000ab80001827983 */ /* 0x000f220000300800 */
[----:B-1----:R-:W-:Y:S01]  /*38490*/  IMAD.MOV.U32 R124, RZ, RZ, R176 ;  /* 0x000000ffff7c7224 */ /* 0x002fe200078e00b0 */
[----:B------:R-:W-:Y:S01]  /*384a0*/  IADD3 R141, P6, R141, R138, RZ ;  /* 0x0000008a8d8d7210 */ /* 0x000fe20007fde0ff */
[----:B------:R-:W-:Y:S01]  /*384b0*/  IMAD.MOV.U32 R125, RZ, RZ, R177 ;  /* 0x000000ffff7d7224 */ /* 0x000fe200078e00b1 */
[----:B------:R-:W-:Y:S04]  /*384c0*/  STL [R1+0xd00], R177 ;  /* 0x000d00b101007387 */ /* 0x000fe80000100800 */
[----:B------:R-:W-:Y:S04]  /*384d0*/  STL [R1+0xa24], R143 ;  /* 0x000a248f01007387 */ /* 0x000fe80000100800 */
[----:B------:R1:W-:Y:S04]  /*384e0*/  LDGSTS.E [R3+0x5000], [R124.64], P3 ;  /* 0x050000007c037fae */ /* 0x0003e80009921848 */
[----:B------:R-:W-:Y:S01]  /*384f0*/  STL [R1+0xd04], R141 ;  /* 0x000d048d01007387 */ /* 0x000fe20000100800 */
[----:B-1----:R-:W-:-:S03]  /*38500*/  IMAD.MOV.U32 R124, RZ, RZ, R132 ;  /* 0x000000ffff7c7224 */ /* 0x002fc600078e0084 */
[----:B---3--:R-:W2:Y:S01]  /*38510*/  LDL.LU R132, [R1+0xab4] ;  /* 0x000ab40001847983 */ /* 0x008ea20000300800 */
[----:B------:R-:W-:Y:S02]  /*38520*/  SEL R126, R126, RZ, !P0 ;  /* 0x000000ff7e7e7207 */ /* 0x000fe40004000000 */
[----:B------:R-:W-:Y:S01]  /*38530*/  ISETP.GT.AND P1, PT, R2, 0x24, PT ;  /* 0x000000240200780c */ /* 0x000fe20003f24270 */
[----:B------:R-:W-:Y:S01]  /*38540*/  IMAD.MOV.U32 R125, RZ, RZ, R143 ;  /* 0x000000ffff7d7224 */ /* 0x000fe200078e008f */
[----:B------:R-:W-:Y:S02]  /*38550*/  ISETP.NE.U32.AND P5, PT, R126, RZ, PT ;  /* 0x000000ff7e00720c */ /* 0x000fe40003fa5070 */
[----:B------:R-:W-:Y:S02]  /*38560*/  SEL R126, RZ, 0x4, !P1 ;  /* 0x00000004ff7e7807 */ /* 0x000fe40004800000 */
[----:B------:R-:W-:Y:S01]  /*38570*/  IADD3.X R142, R142, R0, RZ, P6, !PT ;  /* 0x000000008e8e7210 */ /* 0x000fe200037fe4ff */
[----:B------:R1:W-:Y:S01]  /*38580*/  LDGSTS.E [R3+0x5200], [R124.64], P3 ;  /* 0x052000007c037fae */ /* 0x0003e20009921848 */
[----:B------:R-:W-:-:S05]  /*38590*/  IADD3 R136, P1, R136, R138, RZ ;  /* 0x0000008a88887210 */ /* 0x000fca0007f3e0ff */
[----:B------:R-:W-:Y:S02]  /*385a0*/  IMAD.X R137, R137, 0x1, R0, P1 ;  /* 0x0000000189897824 */ /* 0x000fe400008e0600 */
[----:B-1----:R-:W-:Y:S02]  /*385b0*/  IMAD.MOV.U32 R124, RZ, RZ, R141 ;  /* 0x000000ffff7c7224 */ /* 0x002fe400078e008d */
[----:B------:R-:W-:Y:S01]  /*385c0*/  IMAD.MOV.U32 R125, RZ, RZ, R142 ;  /* 0x000000ffff7d7224 */ /* 0x000fe200078e008e */
[----:B------:R-:W-:-:S04]  /*385d0*/  SEL R126, R126, RZ, !P0 ;  /* 0x000000ff7e7e7207 */ /* 0x000fc80004000000 */
[----:B------:R1:W-:Y:S01]  /*385e0*/  LDGSTS.E [R3+0x6000], [R124.64], P4 ;  /* 0x060000007c037fae */ /* 0x0003e2000a121848 */
[----:B------:R-:W-:Y:S02]  /*385f0*/  ISETP.GT.AND P3, PT, R2, 0x28, PT ;  /* 0x000000280200780c */ /* 0x000fe40003f64270 */
[----:B------:R-:W-:Y:S02]  /*38600*/  ISETP.NE.U32.AND P1, PT, R126, RZ, PT ;  /* 0x000000ff7e00720c */ /* 0x000fe40003f25070 */
[----:B------:R-:W-:Y:S01]  /*38610*/  SEL R126, RZ, 0x4, !P3 ;  /* 0x00000004ff7e7807 */ /* 0x000fe20005800000 */
[----:B-1----:R-:W-:Y:S01]  /*38620*/  IMAD.MOV.U32 R124, RZ, RZ, R136 ;  /* 0x000000ffff7c7224 */ /* 0x002fe200078e0088 */
[----:B------:R-:W-:Y:S01]  /*38630*/  MOV R125, R137 ;  /* 0x00000089007d7202 */ /* 0x000fe20000000f00 */
[----:B------:R1:W-:Y:S04]  /*38640*/  STL [R1+0xcf8], R142 ;  /* 0x000cf88e01007387 */ /* 0x0003e80000100800 */
[----:B------:R1:W-:Y:S04]  /*38650*/  LDGSTS.E [R3+0x6200], [R124.64], P4 ;  /* 0x062000007c037fae */ /* 0x0003e8000a121848 */
[----:B------:R1:W-:Y:S04]  /*38660*/  STL [R1+0xa58], R136 ;  /* 0x000a588801007387 */ /* 0x0003e80000100800 */
[----:B------:R2:W-:Y:S01]  /*38670*/  STL [R1+0xa54], R137 ;  /* 0x000a548901007387 */ /* 0x0005e20000100800 */
[----:B-1----:R-:W-:-:S03]  /*38680*/  SEL R124, R126, RZ, !P0 ;  /* 0x000000ff7e7c7207 */ /* 0x002fc60004000000 */
[----:B------:R-:W2:Y:S04]  /*38690*/  LDL.LU R142, [R1+0xce0] ;  /* 0x000ce000018e7983 */ /* 0x000ea80000300800 */
[----:B------:R-:W2:Y:S04]  /*386a0*/  LDL.LU R141, [R1+0xcec] ;  /* 0x000cec00018d7983 */ /* 0x000ea80000300800 */
[----:B------:R-:W2:Y:S02]  /*386b0*/  LDL.LU R136, [R1+0xae8] ;  /* 0x000ae80001887983 */ /* 0x000ea40000300800 */
[----:B--2---:R-:W-:-:S05]  /*386c0*/  IADD3 R127, P4, R127, R138, RZ ;  /* 0x0000008a7f7f7210 */ /* 0x004fca0007f9e0ff */
[--C-:B------:R-:W-:Y:S01]  /*386d0*/  IMAD.X R129, R129, 0x1, R0.reuse, P4 ;  /* 0x0000000181817824 */ /* 0x100fe200020e0600 */
[-C--:B------:R-:W-:Y:S01]  /*386e0*/  IADD3 R139, P3, R139, R138.reuse, RZ ;  /* 0x0000008a8b8b7210 */ /* 0x080fe20007f7e0ff */
[----:B------:R1:W-:Y:S01]  /*386f0*/  STL [R1+0xcfc], R127 ;  /* 0x000cfc7f01007387 */ /* 0x0003e20000100800 */
[----:B------:R-:W-:Y:S01]  /*38700*/  ISETP.NE.U32.AND P4, PT, R124, RZ, PT ;  /* 0x000000ff7c00720c */ /* 0x000fe20003f85070 */
[----:B------:R-:W-:Y:S02]  /*38710*/  IMAD.MOV.U32 R124, RZ, RZ, R127 ;  /* 0x000000ffff7c7224 */ /* 0x000fe400078e007f */
[----:B------:R-:W-:Y:S01]  /*38720*/  IMAD.X R140, R140, 0x1, R0, P3 ;  /* 0x000000018c8c7824 */ /* 0x000fe200018e0600 */
[-C--:B----4-:R-:W-:Y:S01]  /*38730*/  IADD3 R131, P6, R131, R138.reuse, RZ ;  /* 0x0000008a83837210 */ /* 0x090fe20007fde0ff */
[----:B------:R-:W-:Y:S01]  /*38740*/  IMAD.MOV.U32 R125, RZ, RZ, R129 ;  /* 0x000000ffff7d7224 */ /* 0x000fe200078e0081 */
[----:B------:R-:W-:Y:S01]  /*38750*/  STL [R1+0xa88], R139 ;  /* 0x000a888b01007387 */ /* 0x000fe20000100800 */
[----:B------:R-:W-:-:S02]  /*38760*/  IADD3 R130, P3, R130, R138, RZ ;  /* 0x0000008a82827210 */ /* 0x000fc40007f7e0ff */
[----:B------:R-:W-:Y:S01]  /*38770*/  IMAD.X R134, R134, 0x1, R0, P6 ;  /* 0x0000000186867824 */ /* 0x000fe200030e0600 */
[----:B------:R2:W-:Y:S04]  /*38780*/  STL [R1+0xcf0], R129 ;  /* 0x000cf08101007387 */ /* 0x0005e80000100800 */
[----:B------:R4:W-:Y:S04]  /*38790*/  STL [R1+0xcf4], R131 ;  /* 0x000cf48301007387 */ /* 0x0009e80000100800 */
[----:B------:R-:W-:Y:S04]  /*387a0*/  STL [R1+0xa84], R140 ;  /* 0x000a848c01007387 */ /* 0x000fe80000100800 */
[----:B------:R-:W3:Y:S04]  /*387b0*/  LDL.LU R137, [R1+0xae4] ;  /* 0x000ae40001897983 */ /* 0x000ee80000300800 */
[----:B------:R1:W-:Y:S04]  /*387c0*/  LDGSTS.E [R3+0x7000], [R124.64], P2 ;  /* 0x070000007c037fae */ /* 0x0003e80009121848 */
[----:B------:R-:W-:Y:S04]  /*387d0*/  STL [R1+0xab8], R130 ;  /* 0x000ab88201007387 */ /* 0x000fe80000100800 */
[----:B------:R2:W-:Y:S01]  /*387e0*/  STL [R1+0xce8], R134 ;  /* 0x000ce88601007387 */ /* 0x0005e20000100800 */
[----:B-1----:R-:W-:Y:S01]  /*387f0*/  IMAD.MOV.U32 R124, RZ, RZ, R139 ;  /* 0x000000ffff7c7224 */ /* 0x002fe200078e008b */
[----:B------:R-:W-:-:S02]  /*38800*/  MOV R125, R140 ;  /* 0x0000008c007d7202 */ /* 0x000fc40000000f00 */
[----:B------:R-:W3:Y:S01]  /*38810*/  LDL.LU R127, [R1+0xce4] ;  /* 0x000ce400017f7983 */ /* 0x000ee20000300800 */
[----:B--2---:R-:W-:-:S03]  /*38820*/  IMAD.X R132, R132, 0x1, R0, P3 ;  /* 0x0000000184847824 */ /* 0x004fc600018e0600 */
[----:B------:R-:W2:Y:S04]  /*38830*/  LDL.LU R129, [R1+0xb18] ;  /* 0x000b180001817983 */ /* 0x000ea80000300800 */
[----:B------:R1:W-:Y:S02]  /*38840*/  LDGSTS.E [R3+0x7200], [R124.64], P2 ;  /* 0x072000007c037fae */ /* 0x0003e40009121848 */
[----:B-1----:R-:W-:Y:S02]  /*38850*/  IMAD.MOV.U32 R124, RZ, RZ, R131 ;  /* 0x000000ffff7c7224 */ /* 0x002fe400078e0083 */
[----:B------:R-:W-:Y:S01]  /*38860*/  IMAD.MOV.U32 R125, RZ, RZ, R134 ;  /* 0x000000ffff7d7224 */ /* 0x000fe200078e0086 */
[----:B----4-:R-:W4:Y:S04]  /*38870*/  LDL.LU R131, [R1+0xcd8] ;  /* 0x000cd80001837983 */ /* 0x010f280000300800 */
[----:B------:R-:W4:Y:S04]  /*38880*/  LDL.LU R134, [R1+0xb14] ;  /* 0x000b140001867983 */ /* 0x000f280000300800 */
[----:B------:R1:W-:Y:S04]  /*38890*/  STL [R1+0xab4], R132 ;  /* 0x000ab48401007387 */ /* 0x0003e80000100800 */
[----:B------:R-:W4:Y:S04]  /*388a0*/  LDL.LU R139, [R1+0xcdc] ;  /* 0x000cdc00018b7983 */ /* 0x000f280000300800 */
[----:B------:R-:W4:Y:S04]  /*388b0*/  LDL.LU R140, [R1+0xcd0] ;  /* 0x000cd000018c7983 */ /* 0x000f280000300800 */
[----:B------:R1:W-:Y:S02]  /*388c0*/  LDGSTS.E [R3+0x8000], [R124.64], P5 ;  /* 0x080000007c037fae */ /* 0x0003e4000a921848 */
[----:B-1----:R-:W-:-:S02]  /*388d0*/  IMAD.MOV.U32 R125, RZ, RZ, R132 ;  /* 0x000000ffff7d7224 */ /* 0x002fc400078e0084 */
[----:B------:R-:W-:Y:S01]  /*388e0*/  IMAD.MOV.U32 R124, RZ, RZ, R130 ;  /* 0x000000ffff7c7224 */ /* 0x000fe200078e0082 */
[----:B------:R-:W4:Y:S04]  /*388f0*/  LDL.LU R132, [R1+0xb44] ;  /* 0x000b440001847983 */ /* 0x000f280000300800 */
[----:B------:R-:W4:Y:S01]  /*38900*/  LDL.LU R130, [R1+0xb48] ;  /* 0x000b480001827983 */ /* 0x000f220000300800 */
[C---:B------:R-:W-:Y:S02]  /*38910*/  ISETP.GT.AND P2, PT, R2.reuse, 0x2c, PT ;  /* 0x0000002c0200780c */ /* 0x040fe40003f44270 */
[C---:B------:R-:W-:Y:S01]  /*38920*/  ISETP.GT.AND P3, PT, R2.reuse, 0x30, PT ;  /* 0x000000300200780c */ /* 0x040fe20003f64270 */
[----:B------:R1:W-:Y:S01]  /*38930*/  LDGSTS.E [R3+0x8200], [R124.64], P5 ;  /* 0x082000007c037fae */ /* 0x0003e2000a921848 */
[----:B------:R-:W-:-:S02]  /*38940*/  ISETP.GT.AND P6, PT, R2, 0x34, PT ;  /* 0x000000340200780c */ /* 0x000fc40003fc4270 */
[----:B-1----:R-:W-:Y:S02]  /*38950*/  SEL R125, RZ, 0x4, !P2 ;  /* 0x00000004ff7d7807 */ /* 0x002fe40005000000 */
[----:B------:R-:W-:Y:S02]  /*38960*/  SEL R124, RZ, 0x4, !P3 ;  /* 0x00000004ff7c7807 */ /* 0x000fe40005800000 */
[-C--:B------:R-:W-:Y:S02]  /*38970*/  IADD3 R141, P2, R141, R138.reuse, RZ ;  /* 0x0000008a8d8d7210 */ /* 0x080fe40007f5e0ff */
[----:B------:R-:W-:Y:S02]  /*38980*/  IADD3 R136, P3, R136, R138, RZ ;  /* 0x0000008a88887210 */ /* 0x000fe40007f7e0ff */
[----:B------:R-:W-:Y:S01]  /*38990*/  SEL R125, R125, RZ, !P0 ;  /* 0x000000ff7d7d7207 */ /* 0x000fe20004000000 */
[----:B------:R-:W-:Y:S01]  /*389a0*/  IMAD.X R142, R142, 0x1, R0, P2 ;  /* 0x000000018e8e7824 */ /* 0x000fe200010e0600 */
[----:B------:R-:W-:-:S02]  /*389b0*/  SEL R124, R124, RZ, !P0 ;  /* 0x000000ff7c7c7207 */ /* 0x000fc40004000000 */
[----:B------:R-:W-:Y:S01]  /*389c0*/  ISETP.NE.U32.AND P5, PT, R125, RZ, PT ;  /* 0x000000ff7d00720c */ /* 0x000fe20003fa5070 */
[----:B------:R-:W-:Y:S01]  /*389d0*/  IMAD.MOV.U32 R125, RZ, RZ, R142 ;  /* 0x000000ffff7d7224 */ /* 0x000fe200078e008e */
[----:B------:R-:W-:Y:S01]  /*389e0*/  ISETP.NE.U32.AND P2, PT, R124, RZ, PT ;  /* 0x000000ff7c00720c */ /* 0x000fe20003f45070 */
[----:B------:R-:W-:Y:S01]  /*389f0*/  IMAD.MOV.U32 R124, RZ, RZ, R141 ;  /* 0x000000ffff7c7224 */ /* 0x000fe200078e008d */
[----:B------:R-:W-:Y:S01]  /*38a00*/  SEL R126, RZ, 0x4, !P6 ;  /* 0x00000004ff7e7807 */ /* 0x000fe20007000000 */
[----:B------:R-:W-:Y:S04]  /*38a10*/  STL [R1+0xcec], R141 ;  /* 0x000cec8d01007387 */ /* 0x000fe80000100800 */
[----:B------:R1:W-:Y:S04]  /*38a20*/  STL [R1+0xae8], R136 ;  /* 0x000ae88801007387 */ /* 0x0003e80000100800 */
[----:B------:R-:W-:Y:S04]  /*38a30*/  STL [R1+0xce0], R142 ;  /* 0x000ce08e01007387 */ /* 0x000fe80000100800 */
[----:B------:R1:W-:Y:S02]  /*38a40*/  LDGSTS.E [R3+0x9000], [R124.64], P1 ;  /* 0x090000007c037fae */ /* 0x0003e40008921848 */
[----:B-1----:R-:W-:Y:S01]  /*38a50*/  IMAD.MOV.U32 R124, RZ, RZ, R136 ;  /* 0x000000ffff7c7224 */ /* 0x002fe200078e0088 */
[----:B------:R-:W-:-:S02]  /*38a60*/  SEL R126, R126, RZ, !P0 ;  /* 0x000000ff7e7e7207 */ /* 0x000fc40004000000 */
[----:B---3--:R-:W-:-:S05]  /*38a70*/  IADD3.X R137, R137, R0, RZ, P3, !PT ;  /* 0x0000000089897210 */ /* 0x008fca0001ffe4ff */
[----:B------:R1:W-:Y:S01]  /*38a80*/  STL [R1+0xae4], R137 ;  /* 0x000ae48901007387 */ /* 0x0003e20000100800 */
[----:B------:R-:W-:-:S05]  /*38a90*/  IMAD.MOV.U32 R125, RZ, RZ, R137 ;  /* 0x000000ffff7d7224 */ /* 0x000fca00078e0089 */
[----:B------:R3:W-:Y:S01]  /*38aa0*/  LDGSTS.E [R3+0x9200], [R124.64], P1 ;  /* 0x092000007c037fae */ /* 0x0007e20008921848 */
[-C--:B------:R-:W-:Y:S02]  /*38ab0*/  IADD3 R127, P3, R127, R138.reuse, RZ ;  /* 0x0000008a7f7f7210 */ /* 0x080fe40007f7e0ff */
[----:B--2---:R-:W-:-:S03]  /*38ac0*/  IADD3 R129, P6, R129, R138, RZ ;  /* 0x0000008a81817210 */ /* 0x004fc60007fde0ff */
[----:B------:R-:W-:Y:S04]  /*38ad0*/  STL [R1+0xce4], R127 ;  /* 0x000ce47f01007387 */ /* 0x000fe80000100800 */
[----:B------:R-:W2:Y:S04]  /*38ae0*/  LDL.LU R136, [R1+0xcd4] ;  /* 0x000cd40001887983 */ /* 0x000ea80000300800 */
[----:B------:R-:W-:Y:S04]  /*38af0*/  STL [R1+0xb18], R129 ;  /* 0x000b188101007387 */ /* 0x000fe80000100800 */
[----:B-1----:R-:W2:Y:S01]  /*38b00*/  LDL.LU R137, [R1+0xb78] ;  /* 0x000b780001897983 */ /* 0x002ea20000300800 */
[----:B----4-:R-:W-:-:S02]  /*38b10*/  IMAD.X R131, R131, 0x1, R0, P3 ;  /* 0x0000000183837824 */ /* 0x010fc400018e0600 */
[----:B------:R-:W-:-:S03]  /*38b20*/  IMAD.X R134, R134, 0x1, R0, P6 ;  /* 0x0000000186867824 */ /* 0x000fc600030e0600 */
[----:B------:R1:W-:Y:S01]  /*38b30*/  STL [R1+0xcd8], R131 ;  /* 0x000cd88301007387 */ /* 0x0003e20000100800 */
[----:B---3--:R-:W-:Y:S01]  /*38b40*/  MOV R124, R127 ;  /* 0x0000007f007c7202 */ /* 0x008fe20000000f00 */
[----:B------:R-:W-:Y:S02]  /*38b50*/  IMAD.MOV.U32 R125, RZ, RZ, R131 ;  /* 0x000000ffff7d7224 */ /* 0x000fe400078e0083 */
[----:B------:R3:W-:Y:S01]  /*38b60*/  STL [R1+0xb14], R134 ;  /* 0x000b148601007387 */ /* 0x0007e20000100800 */
[----:B------:R-:W-:-:S03]  /*38b70*/  IADD3 R139, P6, R139, R138, RZ ;  /* 0x0000008a8b8b7210 */ /* 0x000fc60007fde0ff */
[----:B------:R-:W4:Y:S04]  /*38b80*/  LDL.LU R176, [R1+0xcc8] ;  /* 0x000cc80001b07983 */ /* 0x000f280000300800 */
[----:B------:R-:W4:Y:S04]  /*38b90*/  LDL.LU R142, [R1+0xb74] ;  /* 0x000b7400018e7983 */ /* 0x000f280000300800 */
[----:B------:R-:W-:Y:S04]  /*38ba0*/  STL [R1+0xcdc], R139 ;  /* 0x000cdc8b01007387 */ /* 0x000fe80000100800 */
[----:B-1----:R-:W4:Y:S04]  /*38bb0*/  LDL.LU R131, [R1+0xccc] ;  /* 0x000ccc0001837983 */ /* 0x002f280000300800 */
[----:B------:R1:W-:Y:S04]  /*38bc0*/  LDGSTS.E [R3+0xa000], [R124.64], P4 ;  /* 0x0a0000007c037fae */ /* 0x0003e8000a121848 */
[----:B------:R-:W4:Y:S01]  /*38bd0*/  LDL.LU R127, [R1+0xbac] ;  /* 0x000bac00017f7983 */ /* 0x000f220000300800 */
[----:B-1----:R-:W-:-:S03]  /*38be0*/  IMAD.MOV.U32 R125, RZ, RZ, R134 ;  /* 0x000000ffff7d7224 */ /* 0x002fc600078e0086 */
[----:B---3--:R-:W3:Y:S01]  /*38bf0*/  LDL.LU R134, [R1+0xcc0] ;  /* 0x000cc00001867983 */ /* 0x008ee20000300800 */
[----:B------:R-:W-:Y:S01]  /*38c00*/  ISETP.GT.AND P1, PT, R2, 0x38, PT ;  /* 0x000000380200780c */ /* 0x000fe20003f24270 */
[--C-:B------:R-:W-:Y:S01]  /*38c10*/  IMAD.X R140, R140, 0x1, R0.reuse, P6 ;  /* 0x000000018c8c7824 */ /* 0x100fe200030e0600 */
[----:B------:R-:W-:Y:S01]  /*38c20*/  ISETP.NE.U32.AND P3, PT, R126, RZ, PT ;  /* 0x000000ff7e00720c */ /* 0x000fe20003f65070 */
[----:B------:R-:W-:Y:S01]  /*38c30*/  IMAD.MOV.U32 R124, RZ, RZ, R129 ;  /* 0x000000ffff7c7224 */ /* 0x000fe200078e0081 */
[----:B------:R-:W-:Y:S02]  /*38c40*/  SEL R126, RZ, 0x4, !P1 ;  /* 0x00000004ff7e7807 */ /* 0x000fe40004800000 */
[----:B------:R-:W-:Y:S01]  /*38c50*/  IADD3 R130, P1, R130, R138, RZ ;  /* 0x0000008a82827210 */ /* 0x000fe20007f3e0ff */
[----:B------:R-:W-:Y:S04]  /*38c60*/  STL [R1+0xcd0], R140 ;  /* 0x000cd08c01007387 */ /* 0x000fe80000100800 */
[----:B------:R-:W3:Y:S01]  /*38c70*/  LDL.LU R129, [R1+0xba8] ;  /* 0x000ba80001817983 */ /* 0x000ee20000300800 */
[----:B------:R-:W-:-:S03]  /*38c80*/  IMAD.X R132, R132, 0x1, R0, P1 ;  /* 0x0000000184847824 */ /* 0x000fc600008e0600 */
[----:B------:R1:W-:Y:S04]  /*38c90*/  LDGSTS.E [R3+0xa200], [R124.64], P4 ;  /* 0x0a2000007c037fae */ /* 0x0003e8000a121848 */
[----:B------:R1:W-:Y:S02]  /*38ca0*/  STL [R1+0xb48], R130 ;  /* 0x000b488201007387 */ /* 0x0003e40000100800 */
[----:B-1----:R-:W-:Y:S01]  /*38cb0*/  IMAD.MOV.U32 R124, RZ, RZ, R139 ;  /* 0x000000ffff7c7224 */ /* 0x002fe200078e008b */
[----:B------:R-:W-:Y:S01]  /*38cc0*/  MOV R125, R140 ;  /* 0x0000008c007d7202 */ /* 0x000fe20000000f00 */
[----:B------:R1:W-:Y:S04]  /*38cd0*/  STL [R1+0xb44], R132 ;  /* 0x000b448401007387 */ /* 0x0003e80000100800 */
[----:B------:R1:W-:Y:S04]  /*38ce0*/  LDGSTS.E [R3+0xb000], [R124.64], P5 ;  /* 0x0b0000007c037fae */ /* 0x0003e8000a921848 */
[----:B------:R-:W3:Y:S01]  /*38cf0*/  LDL.LU R141, [R1+0xcb8] ;  /* 0x000cb800018d7983 */ /* 0x000ee20000300800 */
[----:B-1----:R-:W-:-:S03]  /*38d00*/  IMAD.MOV.U32 R124, RZ, RZ, R130 ;  /* 0x000000ffff7c7224 */ /* 0x002fc600078e0082 */
[----:B------:R-:W3:Y:S01]  /*38d10*/  LDL.LU R130, [R1+0xcc4] ;  /* 0x000cc40001827983 */ /* 0x000ee20000300800 */
[----:B------:R-:W-:-:S03]  /*38d20*/  IMAD.MOV.U32 R125, RZ, RZ, R132 ;  /* 0x000000ffff7d7224 */ /* 0x000fc600078e0084 */
[----:B------:R-:W3:Y:S04]  /*38d30*/  LDL.LU R143, [R1+0xbe0] ;  /* 0x000be000018f7983 */ /* 0x000ee80000300800 */
[----:B------:R-:W3:Y:S04]  /*38d40*/  LDL.LU R132, [R1+0xbe4] ;  /* 0x000be40001847983 */ /* 0x000ee80000300800 */
[----:B------:R-:W3:Y:S04]  /*38d50*/  LDL.LU R140, [R1+0xcb4] ;  /* 0x000cb400018c7983 */ /* 0x000ee80000300800 */
[----:B------:R-:W3:Y:S01]  /*38d60*/  LDL.LU R139, [R1+0xcbc] ;  /* 0x000cbc00018b7983 */ /* 0x000ee20000300800 */
[----:B------:R-:W-:-:S02]  /*38d70*/  SEL R126, R126, RZ, !P0 ;  /* 0x000000ff7e7e7207 */ /* 0x000fc40004000000 */
[----:B------:R-:W-:Y:S01]  /*38d80*/  ISETP.GT.AND P4, PT, R2, 0x3c, PT ;  /* 0x0000003c0200780c */ /* 0x000fe20003f84270 */
[----:B------:R1:W-:Y:S01]  /*38d90*/  LDGSTS.E [R3+0xb200], [R124.64], P5 ;  /* 0x0b2000007c037fae */ /* 0x0003e2000a921848 */
[----:B------:R-:W-:Y:S02]  /*38da0*/  ISETP.NE.U32.AND P1, PT, R126, RZ, PT ;  /* 0x000000ff7e00720c */ /* 0x000fe40003f25070 */
[----:B------:R-:W-:Y:S02]  /*38db0*/  SEL R126, RZ, 0x4, !P4 ;  /* 0x00000004ff7e7807 */ /* 0x000fe40006000000 */
[----:B------:R-:W-:Y:S02]  /*38dc0*/  ISETP.GT.AND P5, PT, R2, 0x1, PT ;  /* 0x000000010200780c */ /* 0x000fe40003fa4270 */
[----:B-1----:R-:W-:Y:S02]  /*38dd0*/  SEL R124, R126, RZ, !P0 ;  /* 0x000000ff7e7c7207 */ /* 0x002fe40004000000 */
[----:B------:R-:W-:-:S02]  /*38de0*/  SEL R125, RZ, 0x4, !P5 ;  /* 0x00000004ff7d7807 */ /* 0x000fc40006800000 */
[-C--:B--2---:R-:W-:Y:S02]  /*38df0*/  IADD3 R136, P6, R136, R138.reuse, RZ ;  /* 0x0000008a88887210 */ /* 0x084fe40007fde0ff */
[----:B------:R-:W-:-:S03]  /*38e00*/  IADD3 R137, P4, R137, R138, RZ ;  /* 0x0000008a89897210 */ /* 0x000fc60007f9e0ff */
[----:B------:R1:W-:Y:S04]  /*38e10*/  STL [R1+0xcd4], R136 ;  /* 0x000cd48801007387 */ /* 0x0003e80000100800 */
[----:B------:R2:W-:Y:S01]  /*38e20*/  STL [R1+0xb78], R137 ;  /* 0x000b788901007387 */ /* 0x0005e20000100800 */
[----:B----4-:R-:W-:Y:S01]  /*38e30*/  IMAD.X R176, R176, 0x1, R0, P6 ;  /* 0x00000001b0b07824 */ /* 0x010fe200030e0600 */
[----:B------:R-:W-:Y:S02]  /*38e40*/  ISETP.NE.U32.AND P6, PT, R124, RZ, PT ;  /* 0x000000ff7c00720c */ /* 0x000fe40003fc5070 */
[----:B------:R-:W-:Y:S02]  /*38e50*/  SEL R124, R125, RZ, !P0 ;  /* 0x000000ff7d7c7207 */ /* 0x000fe40004000000 */
[----:B------:R-:W-:-:S02]  /*38e60*/  MOV R125, R176 ;  /* 0x000000b0007d7202 */ /* 0x000fc40000000f00 */
[-C--:B------:R-:W-:Y:S01]  /*38e70*/  IADD3 R131, P5, R131, R138.reuse, RZ ;  /* 0x0000008a83837210 */ /* 0x080fe20007fbe0ff */
[--C-:B------:R-:W-:Y:S01]  /*38e80*/  IMAD.X R142, R142, 0x1, R0.reuse, P4 ;  /* 0x000000018e8e7824 */ /* 0x100fe200020e0600 */
[----:B------:R-:W-:Y:S01]  /*38e90*/  STL [R1+0xcc8], R176 ;  /* 0x000cc8b001007387 */ /* 0x000fe20000100800 */
[----:B------:R-:W-:Y:S02]  /*38ea0*/  IADD3 R127, P4, R127, R138, RZ ;  /* 0x0000008a7f7f7210 */ /* 0x000fe40007f9e0ff */
[----:B---3--:R-:W-:Y:S01]  /*38eb0*/  IMAD.X R134, R134, 0x1, R0, P5 ;  /* 0x0000000186867824 */ /* 0x008fe200028e0600 */
[----:B------:R-:W-:Y:S01]  /*38ec0*/  ISETP.NE.U32.AND P5, PT, R124, RZ, PT ;  /* 0x000000ff7c00720c */ /* 0x000fe20003fa5070 */
[----:B------:R-:W-:Y:S01]  /*38ed0*/  IMAD.MOV.U32 R124, RZ, RZ, R136 ;  /* 0x000000ffff7c7224 */ /* 0x000fe200078e0088 */
[----:B------:R-:W-:Y:S04]  /*38ee0*/  STL [R1+0xccc], R131 ;  /* 0x000ccc8301007387 */ /* 0x000fe80000100800 */
[----:B------:R3:W-:Y:S04]  /*38ef0*/  LDGSTS.E [R3+0xc000], [R124.64], P2 ;  /* 0x0c0000007c037fae */ /* 0x0007e80009121848 */
[----:B------:R4:W-:Y:S01]  /*38f00*/  STL [R1+0xb74], R142 ;  /* 0x000b748e01007387 */ /* 0x0009e20000100800 */
[----:B------:R-:W-:-:S02]  /*38f10*/  IMAD.X R129, R129, 0x1, R0, P4 ;  /* 0x0000000181817824 */ /* 0x000fc400020e0600 */
[----:B---3--:R-:W-:Y:S02]  /*38f20*/  IMAD.MOV.U32 R124, RZ, RZ, R137 ;  /* 0x000000ffff7c7224 */ /* 0x008fe400078e0089 */
[----:B------:R-:W-:Y:S01]  /*38f30*/  IMAD.MOV.U32 R125, RZ, RZ, R142 ;  /* 0x000000ffff7d7224 */ /* 0x000fe200078e008e */
[----:B------:R-:W-:Y:S04]  /*38f40*/  STL [R1+0xbac], R127 ;  /* 0x000bac7f01007387 */ /* 0x000fe80000100800 */
[----:B------:R2:W-:Y:S04]  /*38f50*/  LDGSTS.E [R3+0xc200], [R124.64], P2 ;  /* 0x0c2000007c037fae */ /* 0x0005e80009121848 */
[----:B------:R-:W-:Y:S04]  /*38f60*/  STL [R1+0xcc0], R134 ;  /* 0x000cc08601007387 */ /* 0x000fe80000100800 */
[----:B-1----:R-:W3:Y:S01]  /*38f70*/  LDL.LU R136, [R1+0xc1c] ;  /* 0x000c1c0001887983 */ /* 0x002ee20000300800 */
[----:B--2---:R-:W-:-:S02]  /*38f80*/  IMAD.MOV.U32 R124, RZ, RZ, R131 ;  /* 0x000000ffff7c7224 */ /* 0x004fc400078e0083 */
[----:B------:R-:W-:Y:S01]  /*38f90*/  IMAD.MOV.U32 R125, RZ, RZ, R134 ;  /* 0x000000ffff7d7224 */ /* 0x000fe200078e0086 */
[----:B------:R1:W-:Y:S01]  /*38fa0*/  STL [R1+0xba8], R129 ;  /* 0x000ba88101007387 */ /* 0x0003e20000100800 */
[----:B------:R-:W-:-:S03]  /*38fb0*/  ISETP.GT.AND P2, PT, R2, 0x5, PT ;  /* 0x000000050200780c */ /* 0x000fc60003f44270 */
[----:B------:R2:W-:Y:S04]  /*38fc0*/  LDGSTS.E [R3+0xd000], [R124.64], P3 ;  /* 0x0d0000007c037fae */ /* 0x0005e80009921848 */
[----:B------:R-:W3:Y:S04]  /*38fd0*/  LDL.LU R137, [R1+0xc18] ;  /* 0x000c180001897983 */ /* 0x000ee80000300800 */
[----:B----4-:R-:W4:Y:S01]  /*38fe0*/  LDL.LU R142, [R1+0xca8] ;  /* 0x000ca800018e7983 */ /* 0x010f220000300800 */
[----:B--2---:R-:W-:Y:S01]  /*38ff0*/  IMAD.MOV.U32 R124, RZ, RZ, R127 ;  /* 0x000000ffff7c7224 */ /* 0x004fe200078e007f */
[----:B------:R-:W-:-:S02]  /*39000*/  MOV R125, R129 ;  /* 0x00000081007d7202 */ /* 0x000fc40000000f00 */
[----:B-1----:R-:W2:Y:S04]  /*39010*/  LDL.LU R129, [R1+0xcb0] ;  /* 0x000cb00001817983 */ /* 0x002ea80000300800 */
[----:B------:R1:W-:Y:S01]  /*39020*/  LDGSTS.E [R3+0xd200], [R124.64], P3 ;  /* 0x0d2000007c037fae */ /* 0x0003e20009921848 */
[-C--:B------:R-:W-:Y:S02]  /*39030*/  IADD3 R132, P3, R132, R138.reuse, RZ ;  /* 0x0000008a84847210 */ /* 0x080fe40007f7e0ff */
[----:B------:R-:W-:Y:S01]  /*39040*/  IADD3 R139, P4, R139, R138, RZ ;  /* 0x0000008a8b8b7210 */ /* 0x000fe20007f9e0ff */
[----:B------:R-:W4:Y:S01]  /*39050*/  LDL.LU R134, [R1+0x940] ;  /* 0x0009400001867983 */ /* 0x000f220000300800 */
[----:B-1----:R-:W-:-:S03]  /*39060*/  SEL R124, RZ, 0x4, !P2 ;  /* 0x00000004ff7c7807 */ /* 0x002fc60005000000 */
[----:B------:R-:W4:Y:S01]  /*39070*/  LDL.LU R131, [R1+0xcac] ;  /* 0x000cac0001837983 */ /* 0x000f220000300800 */
[----:B------:R-:W-:Y:S01]  /*39080*/  IADD3 R130, P2, R130, R138, RZ ;  /* 0x0000008a82827210 */ /* 0x000fe20007f5e0ff */
[--C-:B------:R-:W-:Y:S02]  /*39090*/  IMAD.X R143, R143, 0x1, R0.reuse, P3 ;  /* 0x000000018f8f7824 */ /* 0x100fe400018e0600 */
[--C-:B------:R-:W-:Y:S02]  /*390a0*/  IMAD.X R140, R140, 0x1, R0.reuse, P4 ;  /* 0x000000018c8c7824 */ /* 0x100fe400020e0600 */
[----:B------:R-:W-:Y:S01]  /*390b0*/  IMAD.X R141, R141, 0x1, R0, P2 ;  /* 0x000000018d8d7824 */ /* 0x000fe200010e0600 */
[----:B------:R-:W-:Y:S01]  /*390c0*/  STL [R1+0xcc4], R130 ;  /* 0x000cc48201007387 */ /* 0x000fe20000100800 */
[----:B------:R-:W-:-:S03]  /*390d0*/  SEL R124, R124, RZ, !P0 ;  /* 0x000000ff7c7c7207 */ /* 0x000fc60004000000 */
[----:B------:R-:W-:Y:S01]  /*390e0*/  STL [R1+0xbe4], R132 ;  /* 0x000be48401007387 */ /* 0x000fe20000100800 */
[----:B------:R-:W-:-:S03]  /*390f0*/  IMAD.MOV.U32 R125, RZ, RZ, R141 ;  /* 0x000000ffff7d7224 */ /* 0x000fc600078e008d */
[----:B------:R-:W-:Y:S04]  /*39100*/  STL [R1+0xcbc], R139 ;  /* 0x000cbc8b01007387 */ /* 0x000fe80000100800 */
[----:B------:R1:W-:Y:S01]  /*39110*/  STL [R1+0xcb8], R141 ;  /* 0x000cb88d01007387 */ /* 0x0003e20000100800 */
[----:B------:R-:W-:-:S03]  /*39120*/  ISETP.NE.U32.AND P2, PT, R124, RZ, PT ;  /* 0x000000ff7c00720c */ /* 0x000fc60003f45070 */
[----:B------:R-:W-:Y:S01]  /*39130*/  STL [R1+0xbe0], R143 ;  /* 0x000be08f01007387 */ /* 0x000fe20000100800 */
[----:B------:R-:W-:-:S03]  /*39140*/  IMAD.MOV.U32 R124, RZ, RZ, R130 ;  /* 0x000000ffff7c7224 */ /* 0x000fc600078e0082 */
[----:B------:R-:W-:Y:S04]  /*39150*/  STL [R1+0xcb4], R140 ;  /* 0x000cb48c01007387 */ /* 0x000fe80000100800 */
[----:B-1----:R-:W4:Y:S04]  /*39160*/  LDL.LU R141, [R1+0x93c] ;  /* 0x00093c00018d7983 */ /* 0x002f280000300800 */
[----:B------:R-:W4:Y:S04]  /*39170*/  LDL.LU R130, [R1+0x970] ;  /* 0x0009700001827983 */ /* 0x000f280000300800 */
[----:B------:R1:W-:Y:S02]  /*39180*/  LDGSTS.E [R3+0xe000], [R124.64], P1 ;  /* 0x0e0000007c037fae */ /* 0x0003e40008921848 */
[----:B-1----:R-:W-:-:S02]  /*39190*/  IMAD.MOV.U32 R124, RZ, RZ, R132 ;  /* 0x000000ffff7c7224 */ /* 0x002fc400078e0084 */
[----:B------:R-:W4:Y:S01]  /*391a0*/  LDL.LU R132, [R1+0xca0] ;  /* 0x000ca00001847983 */ /* 0x000f220000300800 */
[C---:B------:R-:W-:Y:S02]  /*391b0*/  ISETP.GT.AND P4, PT, R2.reuse, 0xd, PT ;  /* 0x0000000d0200780c */ /* 0x040fe40003f84270 */
[----:B------:R-:W-:Y:S02]  /*391c0*/  MOV R125, R143 ;  /* 0x0000008f007d7202 */ /* 0x000fe40000000f00 */
[----:B------:R-:W-:Y:S02]  /*391d0*/  SEL R126, RZ, 0x4, !P4 ;  /* 0x00000004ff7e7807 */ /* 0x000fe40006000000 */
[----:B------:R-:W-:Y:S01]  /*391e0*/  ISETP.GT.AND P3, PT, R2, 0x9, PT ;  /* 0x000000090200780c */ /* 0x000fe20003f64270 */
[----:B------:R1:W-:Y:S03]  /*391f0*/  LDGSTS.E [R3+0xe200], [R124.64], P1 ;  /* 0x0e2000007c037fae */ /* 0x0003e60008921848 */
[----:B------:R-:W-:-:S02]  /*39200*/  SEL R127, RZ, 0x4, !P3 ;  /* 0x00000004ff7f7807 */ /* 0x000fc40005800000 */
[----:B------:R-:W-:Y:S01]  /*39210*/  LOP3.LUT R133, R133, 0x7f, RZ, 0xc0, !PT ;  /* 0x0000007f85857812 */ /* 0x000fe200078ec0ff */
[----:B-1----:R-:W-:Y:S02]  /*39220*/  IMAD.MOV.U32 R124, RZ, RZ, R139 ;  /* 0x000000ffff7c7224 */ /* 0x002fe400078e008b */
[----:B------:R-:W-:Y:S01]  /*39230*/  IMAD.MOV.U32 R125, RZ, RZ, R140 ;  /* 0x000000ffff7d7224 */ /* 0x000fe200078e008c */
[----:B------:R-:W-:-:S04]  /*39240*/  SEL R127, R127, RZ, !P0 ;  /* 0x000000ff7f7f7207 */ /* 0x000fc80004000000 */
[----:B------:R1:W-:Y:S01]  /*39250*/  LDGSTS.E [R3+0xf000], [R124.64], P6 ;  /* 0x0f0000007c037fae */ /* 0x0003e2000b121848 */
[----:B------:R-:W-:Y:S01]  /*39260*/  IMAD.SHL.U32 R133, R133, 0x4, RZ ;  /* 0x0000000485857824 */ /* 0x000fe200078e00ff */
[----:B------:R-:W-:-:S04]  /*39270*/  ISETP.NE.U32.AND P3, PT, R127, RZ, PT ;  /* 0x000000ff7f00720c */ /* 0x000fc80003f65070 */
[----:B------:R-:W-:Y:S02]  /*39280*/  LOP3.LUT R133, R133, 0x20, RZ, 0x3c, !PT ;  /* 0x0000002085857812 */ /* 0x000fe400078e3cff */
[----:B------:R-:W-:-:S04]  /*39290*/  SEL R126, R126, RZ, !P0 ;  /* 0x000000ff7e7e7207 */ /* 0x000fc80004000000 */
[----:B------:R-:W-:Y:S02]  /*392a0*/  ISETP.NE.U32.AND P1, PT, R126, RZ, PT ;  /* 0x000000ff7e00720c */ /* 0x000fe40003f25070 */
[----:B---3--:R-:W-:-:S05]  /*392b0*/  IADD3 R136, P4, R136, R138, RZ ;  /* 0x0000008a88887210 */ /* 0x008fca0007f9e0ff */
[----:B-1----:R-:W-:Y:S01]  /*392c0*/  IMAD.MOV.U32 R124, RZ, RZ, R136 ;  /* 0x000000ffff7c7224 */ /* 0x002fe200078e0088 */
[----:B------:R1:W-:Y:S04]  /*392d0*/  STL [R1+0xc1c], R136 ;  /* 0x000c1c8801007387 */ /* 0x0003e80000100800 */
[----:B------:R-:W3:Y:S01]  /*392e0*/  LDL.LU R139, [R1+0x96c] ;  /* 0x00096c00018b7983 */ /* 0x000ee20000300800 */
[----:B------:R-:W-:-:S04]  /*392f0*/  IMAD.X R137, R137, 0x1, R0, P4 ;  /* 0x0000000189897824 */ /* 0x000fc800020e0600 */
[----:B------:R-:W-:Y:S01]  /*39300*/  IMAD.MOV.U32 R125, RZ, RZ, R137 ;  /* 0x000000ffff7d7224 */ /* 0x000fe200078e0089 */
[----:B------:R1:W-:Y:S04]  /*39310*/  STL [R1+0xc18], R137 ;  /* 0x000c188901007387 */ /* 0x0003e80000100800 */
[----:B------:R4:W-:Y:S01]  /*39320*/  LDGSTS.E [R3+0xf200], [R124.64], P6 ;  /* 0x0f2000007c037fae */ /* 0x0009e2000b121848 */
[----:B--2---:R-:W-:-:S03]  /*39330*/  IADD3 R129, P4, R129, R138, RZ ;  /* 0x0000008a81817210 */ /* 0x004fc60007f9e0ff */
[----:B------:R-:W2:Y:S02]  /*39340*/  LDL.LU R127, [R1+0xca4] ;  /* 0x000ca400017f7983 */ /* 0x000ea40000300800 */
[----:B----4-:R-:W-:Y:S02]  /*39350*/  IMAD.X R142, R142, 0x1, R0, P4 ;  /* 0x000000018e8e7824 */ /* 0x010fe400020e0600 */
[----:B-1----:R-:W4:Y:S01]  /*39360*/  LDL.LU R136, [R1+0x9a0] ;  /* 0x0009a00001887983 */ /* 0x002f220000300800 */
[----:B------:R-:W-:-:S03]  /*39370*/  IADD3 R134, P6, R134, R138, RZ ;  /* 0x0000008a86867210 */ /* 0x000fc60007fde0ff */
[----:B------:R1:W-:Y:S01]  /*39380*/  STL [R1+0xcb0], R129 ;  /* 0x000cb08101007387 */ /* 0x0003e20000100800 */
[----:B------:R-:W-:-:S03]  /*39390*/  MOV R3, UR5 ;  /* 0x0000000500037c02 */ /* 0x000fc60008000f00 */
[----:B------:R1:W-:Y:S04]  /*393a0*/  STL [R1+0x940], R134 ;  /* 0x0009408601007387 */ /* 0x0003e80000100800 */
[----:B------:R-:W-:Y:S01]  /*393b0*/  STL [R1+0xca8], R142 ;  /* 0x000ca88e01007387 */ /* 0x000fe20000100800 */
[----:B------:R-:W-:-:S03]  /*393c0*/  ISETP.GT.AND P4, PT, R2, 0x11, PT ;  /* 0x000000110200780c */ /* 0x000fc60003f84270 */
[----:B------:R-:W4:Y:S01]  /*393d0*/  LDL.LU R140, [R1+0xc98] ;  /* 0x000c9800018c7983 */ /* 0x000f220000300800 */
[----:B------:R-:W-:-:S03]  /*393e0*/  IMAD R3, R3, 0x10000, R133 ;  /* 0x0001000003037824 */ /* 0x000fc600078e0285 */
[----:B------:R-:W4:Y:S01]  /*393f0*/  LDL.LU R137, [R1+0x99c] ;  /* 0x00099c0001897983 */ /* 0x000f220000300800 */
[----:B------:R-:W-:Y:S02]  /*39400*/  IMAD.MOV.U32 R124, RZ, RZ, R129 ;  /* 0x000000ffff7c7224 */ /* 0x000fe400078e0081 */
[----:B------:R-:W-:Y:S01]  /*39410*/  IMAD.MOV.U32 R125, RZ, RZ, R142 ;  /* 0x000000ffff7d7224 */ /* 0x000fe200078e008e */
[----:B------:R-:W4:Y:S01]  /*39420*/  LDL.LU R133, [R1+0xc9c] ;  /* 0x000c9c0001857983 */ /* 0x000f220000300800 */
[----:B------:R-:W-:-:S03]  /*39430*/  SEL R126, RZ, 0x4, !P4 ;  /* 0x00000004ff7e7807 */ /* 0x000fc60006000000 */
[----:B------:R1:W-:Y:S01]  /*39440*/  LDGSTS.E [R3+0x400], [R124.64], P5 ;  /* 0x004000007c037fae */ /* 0x0003e2000a921848 */
[--C-:B------:R-:W-:Y:S01]  /*39450*/  IMAD.X R141, R141, 0x1, R0.reuse, P6 ;  /* 0x000000018d8d7824 */ /* 0x100fe200030e0600 */
[-C--:B------:R-:W-:Y:S02]  /*39460*/  IADD3 R131, P6, R131, R138.reuse, RZ ;  /* 0x0000008a83837210 */ /* 0x080fe40007fde0ff */
[----:B------:R-:W-:Y:S02]  /*39470*/  IADD3 R130, P4, R130, R138, RZ ;  /* 0x0000008a82827210 */ /* 0x000fe40007f9e0ff */
[----:B------:R-:W-:Y:S01]  /*39480*/  STL [R1+0x93c], R141 ;  /* 0x00093c8d01007387 */ /* 0x000fe20000100800 */
[----:B-1----:R-:W-:Y:S01]  /*39490*/  MOV R124, R134 ;  /* 0x00000086007c7202 */ /* 0x002fe20000000f00 */
[----:B------:R-:W-:Y:S02]  /*394a0*/  IMAD.MOV.U32 R125, RZ, RZ, R141 ;  /* 0x000000ffff7d7224 */ /* 0x000fe400078e008d */
[----:B------:R-:W4:Y:S04]  /*394b0*/  LDL.LU R129, [R1+0x9d0] ;  /* 0x0009d00001817983 */ /* 0x000f280000300800 */
[----:B------:R1:W-:Y:S04]  /*394c0*/  STL [R1+0xcac], R131 ;  /* 0x000cac8301007387 */ /* 0x0003e80000100800 */
[----:B------:R-:W-:Y:S04]  /*394d0*/  STL [R1+0x970], R130 ;  /* 0x0009708201007387 */ /* 0x000fe80000100800 */
[----:B------:R-:W4:Y:S01]  /*394e0*/  LDL.LU R134, [R1+0xc90] ;  /* 0x000c900001867983 */ /* 0x000f220000300800 */
[----:B------:R-:W-:-:S03]  /*394f0*/  IMAD.X R132, R132, 0x1, R0, P6 ;  /* 0x0000000184847824 */ /* 0x000fc600030e0600 */
[----:B------:R1:W-:Y:S04]  /*39500*/  LDGSTS.E [R3+0x600], [R124.64], P5 ;  /* 0x006000007c037fae */ /* 0x0003e8000a921848 */
[----:B------:R1:W-:Y:S02]  /*39510*/  STL [R1+0xca0], R132 ;  /* 0x000ca08401007387 */ /* 0x0003e40000100800 */
[----:B-1----:R-:W-:Y:S02]  /*39520*/  IMAD.MOV.U32 R124, RZ, RZ, R131 ;  /* 0x000000ffff7c7224 */ /* 0x002fe400078e0083 */
[----:B------:R-:W4:Y:S01]  /*39530*/  LDL.LU R131, [R1+0x9cc] ;  /* 0x0009cc0001837983 */ /* 0x000f220000300800 */
[----:B------:R-:W-:-:S03]  /*39540*/  IMAD.MOV.U32 R125, RZ, RZ, R132 ;  /* 0x000000ffff7d7224 */ /* 0x000fc600078e0084 */
[----:B------:R-:W4:Y:S01]  /*39550*/  LDL.LU R132, [R1+0xc94] ;  /* 0x000c940001847983 */ /* 0x000f220000300800 */
[----:B------:R-:W-:Y:S02]  /*39560*/  SEL R126, R126, RZ, !P0 ;  /* 0x000000ff7e7e7207 */ /* 0x000fe40004000000 */
[----:B------:R-:W-:Y:S01]  /*39570*/  ISETP.GT.AND P6, PT, R2, 0x15, PT ;  /* 0x000000150200780c */ /* 0x000fe20003fc4270 */
[----:B------:R1:W-:Y:S01]  /*39580*/  LDGSTS.E [R3+0x1400], [R124.64], P2 ;  /* 0x014000007c037fae */ /* 0x0003e20009121848 */
[----:B------:R-:W-:Y:S02]  /*39590*/  ISETP.NE.U32.AND P5, PT, R126, RZ, PT ;  /* 0x000000ff7e00720c */ /* 0x000fe40003fa5070 */
[----:B------:R-:W-:Y:S01]  /*395a0*/  SEL R126, RZ, 0x4, !P6 ;  /* 0x00000004ff7e7807 */ /* 0x000fe20007000000 */
[----:B-1----:R-:W-:Y:S02]  /*395b0*/  IMAD.MOV.U32 R124, RZ, RZ, R130 ;  /* 0x000000ffff7c7224 */ /* 0x002fe400078e0082 */
[----:B---3--:R-:W-:-:S04]  /*395c0*/  IMAD.X R139, R139, 0x1, R0, P4 ;  /* 0x000000018b8b7824 */ /* 0x008fc800020e0600 */
[----:B------:R-:W-:Y:S01]  /*395d0*/  IMAD.MOV.U32 R125, RZ, RZ, R139 ;  /* 0x000000ffff7d7224 */ /* 0x000fe200078e008b */
[----:B------:R1:W-:Y:S04]  /*395e0*/  STL [R1+0x96c], R139 ;  /* 0x00096c8b01007387 */ /* 0x0003e80000100800 */
[----:B------:R-:W3:Y:S04]  /*395f0*/  LDL.LU R142, [R1+0xc88] ;  /* 0x000c8800018e7983 */ /* 0x000ee80000300800 */
[----:B------:R4:W-:Y:S04]  /*39600*/  LDGSTS.E [R3+0x1600], [R124.64], P2 ;  /* 0x016000007c037fae */ /* 0x0009e80009121848 */
[----:B-1----:R-:W3:Y:S01]  /*39610*/  LDL.LU R139, [R1+0xa00] ;  /* 0x000a0000018b7983 */ /* 0x002ee20000300800 */
[----:B--2---:R-:W-:-:S02]  /*39620*/  IADD3 R127, P4, R127, R138, RZ ;  /* 0x0000008a7f7f7210 */ /* 0x004fc40007f9e0ff */
[----:B----4-:R-:W-:-:S03]  /*39630*/  IADD3 R136, P6, R136, R138, RZ ;  /* 0x0000008a88887210 */ /* 0x010fc60007fde0ff */
[----:B------:R1:W-:Y:S01]  /*39640*/  STL [R1+0xca4], R127 ;  /* 0x000ca47f01007387 */ /* 0x0003e20000100800 */
[----:B------:R-:W-:-:S03]  /*39650*/  SEL R124, R126, RZ, !P0 ;  /* 0x000000ff7e7c7207 */ /* 0x000fc60004000000 */
[----:B------:R-:W2:Y:S01]  /*39660*/  LDL.LU R130, [R1+0xc8c] ;  /* 0x000c8c0001827983 */ /* 0x000ea20000300800 */
[----:B------:R-:W-:-:S03]  /*39670*/  ISETP.NE.U32.AND P2, PT, R124, RZ, PT ;  /* 0x000000ff7c00720c */ /* 0x000fc60003f45070 */
[----:B------:R4:W-:Y:S01]  /*39680*/  STL [R1+0x9a0], R136 ;  /* 0x0009a08801007387 */ /* 0x0009e20000100800 */
[----:B------:R-:W-:Y:S01]  /*39690*/  IMAD.MOV.U32 R124, RZ, RZ, R127 ;  /* 0x000000ffff7c7224 */ /* 0x000fe200078e007f */
[----:B------:R-:W-:Y:S01]  /*396a0*/  IADD3.X R140, R140, R0, RZ, P4, !PT ;  /* 0x000000008c8c7210 */ /* 0x000fe200027fe4ff */
[----:B------:R-:W-:Y:S01]  /*396b0*/  IMAD.X R137, R137, 0x1, R0, P6 ;  /* 0x0000000189897824 */ /* 0x000fe200030e0600 */
[----:B------:R-:W-:-:S03]  /*396c0*/  ISETP.GT.AND P4, PT, R2, 0x19, PT ;  /* 0x000000190200780c */ /* 0x000fc60003f84270 */
[----:B------:R-:W-:Y:S01]  /*396d0*/  STL [R1+0xc98], R140 ;  /* 0x000c988c01007387 */ /* 0x000fe20000100800 */
[----:B------:R-:W-:Y:S01]  /*396e0*/  IADD3 R133, P6, R133, R138, RZ ;  /* 0x0000008a85857210 */ /* 0x000fe20007fde0ff */
[----:B------:R-:W-:Y:S02]  /*396f0*/  IMAD.MOV.U32 R125, RZ, RZ, R140 ;  /* 0x000000ffff7d7224 */ /* 0x000fe400078e008c */
[----:B------:R-:W-:Y:S01]  /*39700*/  STL [R1+0x99c], R137 ;  /* 0x00099c8901007387 */ /* 0x000fe20000100800 */
[----:B------:R-:W-:-:S03]  /*39710*/  SEL R126, RZ, 0x4, !P4 ;  /* 0x00000004ff7e7807 */ /* 0x000fc60006000000 */
[----:B------:R-:W2:Y:S04]  /*39720*/  LDL.LU R141, [R1+0x9fc] ;  /* 0x0009fc00018d7983 */ /* 0x000ea80000300800 */
[----:B------:R-:W-:Y:S04]  /*39730*/  STL [R1+0xc9c], R133 ;  /* 0x000c9c8501007387 */ /* 0x000fe80000100800 */
[----:B-1----:R-:W2:Y:S04]  /*39740*/  LDL.LU R127, [R1+0xa30] ;  /* 0x000a3000017f7983 */ /* 0x002ea80000300800 */
[----:B------:R1:W-:Y:S01]  /*39750*/  LDGSTS.E [R3+0x2400], [R124.64], P3 ;  /* 0x024000007c037fae */ /* 0x0003e20009921848 */
[----:B------:R-:W-:-:S02]  /*39760*/  SEL R126, R126, RZ, !P0 ;  /* 0x000000ff7e7e7207 */ /* 0x000fc40004000000 */
[----:B------:R-:W-:Y:S01]  /*39770*/  IADD3 R129, P4, R129, R138, RZ ;  /* 0x0000008a81817210 */ /* 0x000fe20007f9e0ff */
[----:B-1----:R-:W-:Y:S02]  /*39780*/  IMAD.MOV.U32 R124, RZ, RZ, R136 ;  /* 0x000000ffff7c7224 */ /* 0x002fe400078e0088 */
[----:B------:R-:W-:Y:S02]  /*39790*/  IMAD.MOV.U32 R125, RZ, RZ, R137 ;  /* 0x000000ffff7d7224 */ /* 0x000fe400078e0089 */
[----:B------:R-:W-:Y:S04]  /*397a0*/  STL [R1+0x9d0], R129 ;  /* 0x0009d08101007387 */ /* 0x000fe80000100800 */
[----:B----4-:R-:W4:Y:S01]  /*397b0*/  LDL.LU R136, [R1+0xc80] ;  /* 0x000c800001887983 */ /* 0x010f220000300800 */
[----:B------:R-:W-:Y:S01]  /*397c0*/  IMAD.X R134, R134, 0x1, R0, P6 ;  /* 0x0000000186867824 */ /* 0x000fe200030e0600 */
[----:B------:R-:W-:-:S02]  /*397d0*/  ISETP.GT.AND P6, PT, R2, 0x1d, PT ;  /* 0x0000001d0200780c */ /* 0x000fc40003fc4270 */
[----:B------:R1:W-:Y:S01]  /*397e0*/  LDGSTS.E [R3+0x2600], [R124.64], P3 ;  /* 0x026000007c037fae */ /* 0x0003e20009921848 */
[----:B------:R-:W-:Y:S02]  /*397f0*/  ISETP.NE.U32.AND P3, PT, R126, RZ, PT ;  /* 0x000000ff7e00720c */ /* 0x000fe40003f65070 */
[----:B------:R-:W-:Y:S01]  /*39800*/  SEL R126, RZ, 0x4, !P6 ;  /* 0x00000004ff7e7807 */ /* 0x000fe20007000000 */
[----:B------:R1:W-:Y:S02]  /*39810*/  STL [R1+0xc90], R134 ;  /* 0x000c908601007387 */ /* 0x0003e40000100800 */
[----:B-1----:R-:W-:Y:S02]  /*39820*/  IMAD.MOV.U32 R124, RZ, RZ, R133 ;  /* 0x000000ffff7c7224 */ /* 0x002fe400078e0085 */
[----:B------:R-:W-:Y:S01]  /*39830*/  IMAD.MOV.U32 R125, RZ, RZ, R134 ;  /* 0x000000ffff7d7224 */ /* 0x000fe200078e0086 */
[----:B------:R-:W-:Y:S01]  /*39840*/  IADD3.X R131, R131, R0, RZ, P4, !PT ;  /* 0x0000000083837210 */ /* 0x000fe200027fe4ff */
[----:B------:R-:W4:Y:S01]  /*39850*/  LDL.LU R134, [R1+0xa2c] ;  /* 0x000a2c0001867983 */ /* 0x000f220000300800 */
[----:B------:R-:W-:-:S03]  /*39860*/  IADD3 R132, P6, R132, R138, RZ ;  /* 0x0000008a84847210 */ /* 0x000fc60007fde0ff */
[----:B------:R1:W-:Y:S04]  /*39870*/  LDGSTS.E [R3+0x3400], [R124.64], P1 ;  /* 0x034000007c037fae */ /* 0x0003e80008921848 */
[----:B------:R1:W-:Y:S04]  /*39880*/  STL [R1+0x9cc], R131 ;  /* 0x0009cc8301007387 */ /* 0x0003e80000100800 */
[----:B------:R-:W4:Y:S01]  /*39890*/  LDL.LU R137, [R1+0xc78] ;  /* 0x000c780001897983 */ /* 0x000f220000300800 */
[----:B-1----:R-:W-:-:S03]  /*398a0*/  IMAD.MOV.U32 R124, RZ, RZ, R129 ;  /* 0x000000ffff7c7224 */ /* 0x002fc600078e0081 */
[----:B------:R-:W4:Y:S01]  /*398b0*/  LDL.LU R129, [R1+0xc84] ;  /* 0x000c840001817983 */ /* 0x000f220000300800 */
[----:B------:R-:W-:-:S03]  /*398c0*/  IMAD.MOV.U32 R125, RZ, RZ, R131 ;  /* 0x000000ffff7d7224 */ /* 0x000fc600078e0083 */
[----:B------:R1:W-:Y:S04]  /*398d0*/  STL [R1+0xc94], R132 ;  /* 0x000c948401007387 */ /* 0x0003e80000100800 */
[----:B------:R-:W4:Y:S04]  /*398e0*/  LDL.LU R140, [R1+0xa5c] ;  /* 0x000a5c00018c7983 */ /* 0x000f280000300800 */
[----:B------:R-:W4:Y:S04]  /*398f0*/  LDL.LU R131, [R1+0xa60] ;  /* 0x000a600001837983 */ /* 0x000f280000300800 */
[----:B------:R-:W4:Y:S04]  /*39900*/  LDL.LU R133, [R1+0xc7c] ;  /* 0x000c7c0001857983 */ /* 0x000f280000300800 */
[----:B------:R1:W-:Y:S02]  /*39910*/  LDGSTS.E [R3+0x3600], [R124.64], P1 ;  /* 0x036000007c037fae */ /* 0x0003e40008921848 */
[----:B-1----:R-:W-:-:S04]  /*39920*/  SEL R124, R126, RZ, !P0 ;  /* 0x000000ff7e7c7207 */ /* 0x002fc80004000000 */
[----:B------:R-:W-:Y:S02]  /*39930*/  ISETP.NE.U32.AND P1, PT, R124, RZ, PT ;  /* 0x000000ff7c00720c */ /* 0x000fe40003f25070 */
[----:B------:R-:W-:Y:S01]  /*39940*/  MOV R124, R132 ;  /* 0x00000084007c7202 */ /* 0x000fe20000000f00 */
[----:B---3--:R-:W-:Y:S01]  /*39950*/  IMAD.X R142, R142, 0x1, R0, P6 ;  /* 0x000000018e8e7824 */ /* 0x008fe200030e0600 */
[----:B------:R-:W-:Y:S02]  /*39960*/  ISETP.GT.AND P6, PT, R2, 0x21, PT ;  /* 0x000000210200780c */ /* 0x000fe40003fc4270 */
[----:B------:R-:W-:Y:S01]  /*39970*/  IADD3 R139, P4, R139, R138, RZ ;  /* 0x0000008a8b8b7210 */ /* 0x000fe20007f9e0ff */
[----:B------:R-:W-:Y:S01]  /*39980*/  IMAD.MOV.U32 R125, RZ, RZ, R142 ;  /* 0x000000ffff7d7224 */ /* 0x000fe200078e008e */
[----:B------:R-:W-:-:S03]  /*39990*/  SEL R126, RZ, 0x4, !P6 ;  /* 0x00000004ff7e7807 */ /* 0x000fc60007000000 */
[----:B------:R1:W-:Y:S04]  /*399a0*/  STL [R1+0xa00], R139 ;  /* 0x000a008b01007387 */ /* 0x0003e80000100800 */
[----:B------:R-:W-:Y:S04]  /*399b0*/  STL [R1+0xc88], R142 ;  /* 0x000c888e01007387 */ /* 0x000fe80000100800 */
[----:B------:R3:W-:Y:S01]  /*399c0*/  LDGSTS.E [R3+0x4400], [R124.64], P5 ;  /* 0x044000007c037fae */ /* 0x0007e2000a921848 */
[----:B------:R-:W-:Y:S01]  /*399d0*/  SEL R126, R126, RZ, !P0 ;  /* 0x000000ff7e7e7207 */ /* 0x000fe20004000000 */
[----:B---3--:R-:W-:-:S02]  /*399e0*/  IMAD.MOV.U32 R124, RZ, RZ, R139 ;  /* 0x000000ffff7c7224 */ /* 0x008fc400078e008b */
[----:B--2---:R-:W-:Y:S01]  /*399f0*/  IMAD.X R141, R141, 0x1, R0, P4 ;  /* 0x000000018d8d7824 */ /* 0x004fe200020e0600 */
[----:B------:R-:W-:-:S04]  /*39a00*/  IADD3 R130, P4, R130, R138, RZ ;  /* 0x0000008a82827210 */ /* 0x000fc80007f9e0ff */
[----:B------:R-:W-:Y:S01]  /*39a10*/  STL [R1+0x9fc], R141 ;  /* 0x0009fc8d01007387 */ /* 0x000fe20000100800 */
[----:B------:R-:W-:-:S03]  /*39a20*/  IADD3 R127, P6, R127, R138, RZ ;  /* 0x0000008a7f7f7210 */ /* 0x000fc60007fde0ff */
[----:B------:R-:W2:Y:S01]  /*39a30*/  LDL.LU R132, [R1+0xa90] ;  /* 0x000a900001847983 */ /* 0x000ea20000300800 */
[----:B------:R-:W-:-:S03]  /*39a40*/  IMAD.MOV.U32 R125, RZ, RZ, R141 ;  /* 0x000000ffff7d7224 */ /* 0x000fc600078e008d */
[----:B------:R-:W-:Y:S04]  /*39a50*/  STL [R1+0xc8c], R130 ;  /* 0x000c8c8201007387 */ /* 0x000fe80000100800 */
[----:B------:R-:W-:Y:S04]  /*39a60*/  STL [R1+0xa30], R127 ;  /* 0x000a307f01007387 */ /* 0x000fe80000100800 */
[----:B-1----:R-:W3:Y:S04]  /*39a70*/  LDL.LU R139, [R1+0xc70] ;  /* 0x000c7000018b7983 */ /* 0x002ee80000300800 */
[----:B------:R1:W-:Y:S01]  /*39a80*/  LDGSTS.E [R3+0x4600], [R124.64], P5 ;  /* 0x046000007c037fae */ /* 0x0003e2000a921848 */
[----:B----4-:R-:W-:Y:S01]  /*39a90*/  IMAD.X R136, R136, 0x1, R0, P4 ;  /* 0x0000000188887824 */ /* 0x010fe200020e0600 */
[----:B------:R-:W-:-:S04]  /*39aa0*/  ISETP.GT.AND P5, PT, R2, 0x25, PT ;  /* 0x000000250200780c */ /* 0x000fc80003fa4270 */
[----:B------:R4:W-:Y:S01]  /*39ab0*/  STL [R1+0xc80], R136 ;  /* 0x000c808801007387 */ /* 0x0009e20000100800 */
[----:B-1----:R-:W-:Y:S01]  /*39ac0*/  MOV R125, R136 ;  /* 0x00000088007d7202 */ /* 0x002fe20000000f00 */
[----:B------:R-:W-:Y:S01]  /*39ad0*/  IMAD.MOV.U32 R124, RZ, RZ, R130 ;  /* 0x000000ffff7c7224 */ /* 0x000fe200078e0082 */
[----:B------:R-:W-:Y:S02]  /*39ae0*/  ISETP.NE.U32.AND P4, PT, R126, RZ, PT ;  /* 0x000000ff7e00720c */ /* 0x000fe40003f85070 */
[----:B------:R-:W-:Y:S02]  /*39af0*/  SEL R126, RZ, 0x4, !P5 ;  /* 0x00000004ff7e7807 */ /* 0x000fe40006800000 */
[----:B------:R1:W-:Y:S04]  /*39b00*/  LDGSTS.E [R3+0x5400], [R124.64], P2 ;  /* 0x054000007c037fae */ /* 0x0003e80009121848 */
[----:B----4-:R-:W4:Y:S04]  /*39b10*/  LDL.LU R136, [R1+0xa8c] ;  /* 0x000a8c0001887983 */ /* 0x010f280000300800 */
[----:B------:R-:W4:Y:S01]  /*39b20*/  LDL.LU R130, [R1+0xc74] ;  /* 0x000c740001827983 */ /* 0x000f220000300800 */
[----:B------:R-:W-:-:S02]  /*39b30*/  IMAD.X R134, R134, 0x1, R0, P6 ;  /* 0x0000000186867824 */ /* 0x000fc400030e0600 */
[----:B-1----:R-:W-:-:S03]  /*39b40*/  IMAD.MOV.U32 R124, RZ, RZ, R127 ;  /* 0x000000ffff7c7224 */ /* 0x002fc600078e007f */
[----:B------:R1:W-:Y:S01]  /*39b50*/  STL [R1+0xa2c], R134 ;  /* 0x000a2c8601007387 */ /* 0x0003e20000100800 */
[----:B------:R-:W-:-:S03]  /*39b60*/  IMAD.MOV.U32 R125, RZ, RZ, R134 ;  /* 0x000000ffff7d7224 */ /* 0x000fc600078e0086 */
[----:B------:R-:W4:Y:S04]  /*39b70*/  LDL.LU R142, [R1+0xc68] ;  /* 0x000c6800018e7983 */ /* 0x000f280000300800 */
[----:B------:R1:W-:Y:S04]  /*39b80*/  LDGSTS.E [R3+0x5600], [R124.64], P2 ;  /* 0x056000007c037fae */ /* 0x0003e80009121848 */
[----:B-1----:R-:W4:Y:S01]  /*39b90*/  LDL.LU R134, [R1+0xac0] ;  /* 0x000ac00001867983 */ /* 0x002f220000300800 */
[----:B------:R-:W-:-:S05]  /*39ba0*/  IADD3 R129, P5, R129, R138, RZ ;  /* 0x0000008a81817210 */ /* 0x000fca0007fbe0ff */
[----:B------:R-:W-:Y:S01]  /*39bb0*/  IMAD.X R137, R137, 0x1, R0, P5 ;  /* 0x0000000189897824 */ /* 0x000fe200028e0600 */
[----:B------:R-:W-:Y:S04]  /*39bc0*/  STL [R1+0xc84], R129 ;  /* 0x000c848101007387 */ /* 0x000fe80000100800 */
[----:B------:R-:W4:Y:S01]  /*39bd0*/  LDL.LU R127, [R1+0xc6c] ;  /* 0x000c6c00017f7983 */ /* 0x000f220000300800 */
[----:B------:R-:W-:-:S05]  /*39be0*/  IADD3 R131, P6, R131, R138, RZ ;  /* 0x0000008a83837210 */ /* 0x000fca0007fde0ff */
[----:B------:R-:W-:Y:S01]  /*39bf0*/  IMAD.X R140, R140, 0x1, R0, P6 ;  /* 0x000000018c8c7824 */ /* 0x000fe200030e0600 */
[----:B------:R-:W-:Y:S01]  /*39c00*/  STL [R1+0xa60], R131 ;  /* 0x000a608301007387 */ /* 0x000fe20000100800 */
[----:B------:R-:W-:-:S03]  /*39c10*/  IMAD.MOV.U32 R125, RZ, RZ, R137 ;  /* 0x000000ffff7d7224 */ /* 0x000fc600078e0089 */
[----:B------:R1:W-:Y:S04]  /*39c20*/  STL [R1+0xc78], R137 ;  /* 0x000c788901007387 */ /* 0x0003e80000100800 */
[----:B------:R-:W-:Y:S04]  /*39c30*/  STL [R1+0xa5c], R140 ;  /* 0x000a5c8c01007387 */ /* 0x000fe80000100800 */
[----:B-1----:R-:W4:Y:S01]  /*39c40*/  LDL.LU R137, [R1+0xabc] ;  /* 0x000abc0001897983 */ /* 0x002f220000300800 */
[----:B------:R-:W-:Y:S02]  /*39c50*/  SEL R124, R126, RZ, !P0 ;  /* 0x000000ff7e7c7207 */ /* 0x000fe40004000000 */
[----:B------:R-:W-:-:S02]  /*39c60*/  IADD3 R133, P6, R133, R138, RZ ;  /* 0x0000008a85857210 */ /* 0x000fc40007fde0ff */
[----:B------:R-:W-:Y:S01]  /*39c70*/  ISETP.NE.U32.AND P2, PT, R124, RZ, PT ;  /* 0x000000ff7c00720c */ /* 0x000fe20003f45070 */
[----:B------:R-:W-:Y:S02]  /*39c80*/  IMAD.MOV.U32 R124, RZ, RZ, R129 ;  /* 0x000000ffff7c7224 */ /* 0x000fe400078e0081 */
[----:B------:R1:W-:Y:S04]  /*39c90*/  STL [R1+0xc7c], R133 ;  /* 0x000c7c8501007387 */ /* 0x0003e80000100800 */
[----:B------:R-:W4:Y:S01]  /*39ca0*/  LDL.LU R129, [R1+0xaf0] ;  /* 0x000af00001817983 */ /* 0x000f220000300800 */
[----:B------:R-:W-:-:S03]  /*39cb0*/  ISETP.GT.AND P5, PT, R2, 0x29, PT ;  /* 0x000000290200780c */ /* 0x000fc60003fa4270 */
[----:B------:R1:W-:Y:S01]  /*39cc0*/  LDGSTS.E [R3+0x6400], [R124.64], P3 ;  /* 0x064000007c037fae */ /* 0x0003e20009921848 */
[----:B------:R-:W-:Y:S01]  /*39cd0*/  SEL R126, RZ, 0x4, !P5 ;  /* 0x00000004ff7e7807 */ /* 0x000fe20006800000 */
[----:B-1----:R-:W-:Y:S02]  /*39ce0*/  IMAD.MOV.U32 R124, RZ, RZ, R131 ;  /* 0x000000ffff7c7224 */ /* 0x002fe400078e0083 */
[----:B------:R-:W-:-:S05]  /*39cf0*/  IMAD.MOV.U32 R125, RZ, RZ, R140 ;  /* 0x000000ffff7d7224 */ /* 0x000fca00078e008c */
[----:B------:R1:W-:Y:S01]  /*39d00*/  LDGSTS.E [R3+0x6600], [R124.64], P3 ;  /* 0x066000007c037fae */ /* 0x0003e20009921848 */
[----:B------:R-:W-:Y:S01]  /*39d10*/  SEL R126, R126, RZ, !P0 ;  /* 0x000000ff7e7e7207 */ /* 0x000fe20004000000 */
[----:B-1----:R-:W-:-:S03]  /*39d20*/  IMAD.MOV.U32 R124, RZ, RZ, R133 ;  /* 0x000000ffff7c7224 */ /* 0x002fc600078e0085 */
[----:B------:R-:W-:Y:S02]  /*39d30*/  ISETP.NE.U32.AND P3, PT, R126, RZ, PT ;  /* 0x000000ff7e00720c */ /* 0x000fe40003f65070 */
[----:B--2---:R-:W-:-:S05]  /*39d40*/  IADD3 R132, P5, R132, R138, RZ ;  /* 0x0000008a84847210 */ /* 0x004fca0007fbe0ff */
[----:B------:R1:W-:Y:S04]  /*39d50*/  STL [R1+0xa90], R132 ;  /* 0x000a908401007387 */ /* 0x0003e80000100800 */
[----:B------:R-:W2:Y:S01]  /*39d60*/  LDL.LU R131, [R1+0xc60] ;  /* 0x000c600001837983 */ /* 0x000ea20000300800 */
[----:B---3--:R-:W-:-:S05]  /*39d70*/  IADD3.X R139, R139, R0, RZ, P6, !PT ;  /* 0x000000008b8b7210 */ /* 0x008fca00037fe4ff */
[----:B------:R-:W-:Y:S01]  /*39d80*/  IMAD.MOV.U32 R125, RZ, RZ, R139 ;  /* 0x000000ffff7d7224 */ /* 0x000fe200078e008b */
[----:B------:R3:W-:Y:S04]  /*39d90*/  STL [R1+0xc70], R139 ;  /* 0x000c708b01007387 */ /* 0x0007e80000100800 */
[----:B------:R-:W2:Y:S01]  /*39da0*/  LDL.LU R133, [R1+0xaec] ;  /* 0x000aec0001857983 */ /* 0x000ea20000300800 */
[----:B------:R-:W-:-:S03]  /*39db0*/  ISETP.GT.AND P6, PT, R2, 0x2d, PT ;  /* 0x0000002d0200780c */ /* 0x000fc60003fc4270 */
[----:B------:R1:W-:Y:S01]  /*39dc0*/  LDGSTS.E [R3+0x7400], [R124.64], P1 ;  /* 0x074000007c037fae */ /* 0x0003e20008921848 */
[----:B----4-:R-:W-:Y:S01]  /*39dd0*/  IMAD.X R136, R136, 0x1, R0, P5 ;  /* 0x0000000188887824 */ /* 0x010fe200028e0600 */
[----:B------:R-:W-:-:S04]  /*39de0*/  IADD3 R130, P5, R130, R138, RZ ;  /* 0x0000008a82827210 */ /* 0x000fc80007fbe0ff */
[----:B------:R4:W-:Y:S01]  /*39df0*/  STL [R1+0xa8c], R136 ;  /* 0x000a8c8801007387 */ /* 0x0009e20000100800 */
[----:B-1----:R-:W-:-:S03]  /*39e00*/  IMAD.MOV.U32 R124, RZ, RZ, R132 ;  /* 0x000000ffff7c7224 */ /* 0x002fc600078e0084 */
[----:B------:R-:W2:Y:S04]  /*39e10*/  LDL.LU R140, [R1+0xc58] ;  /* 0x000c5800018c7983 */ /* 0x000ea80000300800 */
[----:B------:R-:W2:Y:S04]  /*39e20*/  LDL.LU R132, [R1+0xc64] ;  /* 0x000c640001847983 */ /* 0x000ea80000300800 */
[----:B------:R1:W-:Y:S01]  /*39e30*/  STL [R1+0xc74], R130 ;  /* 0x000c748201007387 */ /* 0x0003e20000100800 */
[----:B------:R-:W-:-:S03]  /*39e40*/  SEL R126, RZ, 0x4, !P6 ;  /* 0x00000004ff7e7807 */ /* 0x000fc60007000000 */
[----:B------:R-:W2:Y:S01]  /*39e50*/  LDL.LU R141, [R1+0xb1c] ;  /* 0x000b1c00018d7983 */ /* 0x000ea20000300800 */
[----:B------:R-:W-:-:S03]  /*39e60*/  MOV R125, R136 ;  /* 0x00000088007d7202 */ /* 0x000fc60000000f00 */
[----:B---3--:R-:W3:Y:S01]  /*39e70*/  LDL.LU R139, [R1+0xb20] ;  /* 0x000b2000018b7983 */ /* 0x008ee20000300800 */
[----:B------:R-:W-:Y:S01]  /*39e80*/  IADD3 R134, P6, R134, R138, RZ ;  /* 0x0000008a86867210 */ /* 0x000fe20007fde0ff */
[----:B------:R-:W-:Y:S02]  /*39e90*/  IMAD.X R142, R142, 0x1, R0, P5 ;  /* 0x000000018e8e7824 */ /* 0x000fe400028e0600 */
[----:B------:R1:W-:Y:S04]  /*39ea0*/  LDGSTS.E [R3+0x7600], [R124.64], P1 ;  /* 0x076000007c037fae */ /* 0x0003e80008921848 */
[----:B----4-:R-:W3:Y:S04]  /*39eb0*/  LDL.LU R136, [R1+0xc5c] ;  /* 0x000c5c0001887983 */ /* 0x010ee80000300800 */
[----:B------:R-:W-:Y:S01]  /*39ec0*/  STL [R1+0xac0], R134 ;  /* 0x000ac08601007387 */ /* 0x000fe20000100800 */
[----:B-1----:R-:W-:-:S03]  /*39ed0*/  SEL R124, R126, RZ, !P0 ;  /* 0x000000ff7e7c7207 */ /* 0x002fc60004000000 */
[----:B------:R-:W-:Y:S01]  /*39ee0*/  STL [R1+0xc68], R142 ;  /* 0x000c688e01007387 */ /* 0x000fe20000100800 */
[----:B------:R-:W-:Y:S01]  /*39ef0*/  ISETP.NE.U32.AND P1, PT, R124, RZ, PT ;  /* 0x000000ff7c00720c */ /* 0x000fe20003f25070 */
[----:B------:R-:W-:Y:S02]  /*39f00*/  IMAD.MOV.U32 R124, RZ, RZ, R130 ;  /* 0x000000ffff7c7224 */ /* 0x000fe400078e0082 */
[----:B------:R-:W-:-:S05]  /*39f10*/  IMAD.X R137, R137, 0x1, R0, P6 ;  /* 0x0000000189897824 */ /* 0x000fca00030e0600 */
[----:B------:R1:W-:Y:S04]  /*39f20*/  STL [R1+0xabc], R137 ;  /* 0x000abc8901007387 */ /* 0x0003e80000100800 */
[----:B------:R-:W3:Y:S01]  /*39f30*/  LDL.LU R130, [R1+0xb50] ;  /* 0x000b500001827983 */ /* 0x000ee20000300800 */
[----:B------:R-:W-:Y:S01]  /*39f40*/  ISETP.GT.AND P5, PT, R2, 0x31, PT ;  /* 0x000000310200780c */ /* 0x000fe20003fa4270 */
[----:B------:R-:W-:Y:S01]  /*39f50*/  IMAD.MOV.U32 R125, RZ, RZ, R142 ;  /* 0x000000ffff7d7224 */ /* 0x000fe200078e008e */
[-C--:B------:R-:W-:Y:S02]  /*39f60*/  IADD3 R127, P6, R127, R138.reuse, RZ ;  /* 0x0000008a7f7f7210 */ /* 0x080fe40007fde0ff */
[----:B------:R-:W-:Y:S02]  /*39f70*/  SEL R126, RZ, 0x4, !P5 ;  /* 0x00000004ff7e7807 */ /* 0x000fe40006800000 */
[----:B------:R-:W-:Y:S01]  /*39f80*/  IADD3 R129, P5, R129, R138, RZ ;  /* 0x0000008a81817210 */ /* 0x000fe20007fbe0ff */
[----:B------:R-:W-:Y:S04]  /*39f90*/  STL [R1+0xc6c], R127 ;  /* 0x000c6c7f01007387 */ /* 0x000fe80000100800 */
[----:B------:R1:W-:Y:S04]  /*39fa0*/  LDGSTS.E [R3+0x8400], [R124.64], P4 ;  /* 0x084000007c037fae */ /* 0x0003e8000a121848 */
[----:B------:R-:W-:Y:S01]  /*39fb0*/  STL [R1+0xaf0], R129 ;  /* 0x000af08101007387 */ /* 0x000fe20000100800 */
[----:B-1----:R-:W-:-:S03]  /*39fc0*/  MOV R125, R137 ;  /* 0x00000089007d7202 */ /* 0x002fc60000000f00 */
[----:B------:R-:W3:Y:S01]  /*39fd0*/  LDL.LU R137, [R1+0xc50] ;  /* 0x000c500001897983 */ /* 0x000ee20000300800 */
[----:B------:R-:W-:Y:S01]  /*39fe0*/  IMAD.MOV.U32 R124, RZ, RZ, R134 ;  /* 0x000000ffff7c7224 */ /* 0x000fe200078e0086 */
[----:B------:R-:W-:-:S04]  /*39ff0*/  SEL R126, R126, RZ, !P0 ;  /* 0x000000ff7e7e7207 */ /* 0x000fc80004000000 */
[----:B------:R1:W-:Y:S01]  /*3a000*/  LDGSTS.E [R3+0x8600], [R124.64], P4 ;  /* 0x086000007c037fae */ /* 0x0003e2000a121848 */
[----:B------:R-:W-:Y:S01]  /*3a010*/  ISETP.NE.U32.AND P4, PT, R126, RZ, PT ;  /* 0x000000ff7e00720c */ /* 0x000fe20003f85070 */
[----:B-1----:R-:W-:Y:S02]  /*3a020*/  IMAD.MOV.U32 R124, RZ, RZ, R127 ;  /* 0x000000ffff7c7224 */ /* 0x002fe400078e007f */
[----:B--2---:R-:W-:Y:S01]  /*3a030*/  IMAD.X R131, R131, 0x1, R0, P6 ;  /* 0x0000000183837824 */ /* 0x004fe200030e0600 */
[----:B------:R-:W-:-:S03]  /*3a040*/  ISETP.GT.AND P6, PT, R2, 0x35, PT ;  /* 0x000000350200780c */ /* 0x000fc60003fc4270 */
[----:B------:R-:W-:Y:S01]  /*3a050*/  IMAD.MOV.U32 R125, RZ, RZ, R131 ;  /* 0x000000ffff7d7224 */ /* 0x000fe200078e0083 */
[----:B------:R1:W-:Y:S01]  /*3a060*/  STL [R1+0xc60], R131 ;  /* 0x000c608301007387 */ /* 0x0003e20000100800 */
[----:B------:R-:W-:-:S03]  /*3a070*/  SEL R126, RZ, 0x4, !P6 ;  /* 0x00000004ff7e7807 */ /* 0x000fc60007000000 */
[----:B------:R2:W-:Y:S01]  /*3a080*/  LDGSTS.E [R3+0x9400], [R124.64], P2 ;  /* 0x094000007c037fae */ /* 0x0005e20009121848 */
[----:B------:R-:W-:-:S03]  /*3a090*/  IMAD.X R133, R133, 0x1, R0, P5 ;  /* 0x0000000185857824 */ /* 0x000fc600028e0600 */
[----:B-1----:R-:W4:Y:S04]  /*3a0a0*/  LDL.LU R131, [R1+0xb4c] ;  /* 0x000b4c0001837983 */ /* 0x002f280000300800 */
[----:B------:R-:W4:Y:S01]  /*3a0b0*/  LDL.LU R127, [R1+0xc54] ;  /* 0x000c5400017f7983 */ /* 0x000f220000300800 */
[----:B--2---:R-:W-:-:S03]  /*3a0c0*/  IMAD.MOV.U32 R124, RZ, RZ, R129 ;  /* 0x000000ffff7c7224 */ /* 0x004fc600078e0081 */
[----:B------:R1:W-:Y:S01]  /*3a0d0*/  STL [R1+0xaec], R133 ;  /* 0x000aec8501007387 */ /* 0x0003e20000100800 */
[----:B------:R-:W-:-:S03]  /*3a0e0*/  IMAD.MOV.U32 R125, RZ, RZ, R133 ;  /* 0x000000ffff7d7224 */ /* 0x000fc600078e0085 */
[----:B------:R-:W2:Y:S04]  /*3a0f0*/  LDL.LU R134, [R1+0xb7c] ;  /* 0x000b7c0001867983 */ /* 0x000ea80000300800 */
[----:B------:R3:W-:Y:S04]  /*3a100*/  LDGSTS.E [R3+0x9600], [R124.64], P2 ;  /* 0x096000007c037fae */ /* 0x0007e80009121848 */
[----:B-1----:R-:W2:Y:S01]  /*3a110*/  LDL.LU R133, [R1+0xb84] ;  /* 0x000b840001857983 */ /* 0x002ea20000300800 */
[----:B------:R-:W-:-:S05]  /*3a120*/  IADD3 R132, P5, R132, R138, RZ ;  /* 0x0000008a84847210 */ /* 0x000fca0007fbe0ff */
[----:B------:R-:W-:Y:S01]  /*3a130*/  IMAD.X R140, R140, 0x1, R0, P5 ;  /* 0x000000018c8c7824 */ /* 0x000fe200028e0600 */
[----:B------:R-:W-:Y:S01]  /*3a140*/  STL [R1+0xc64], R132 ;  /* 0x000c648401007387 */ /* 0x000fe20000100800 */
[----:B---3--:R-:W-:-:S03]  /*3a150*/  IADD3 R139, P6, R139, R138, RZ ;  /* 0x0000008a8b8b7210 */ /* 0x008fc60007fde0ff */
[----:B------:R-:W3:Y:S01]  /*3a160*/  LDL.LU R129, [R1+0xbb4] ;  /* 0x000bb40001817983 */ /* 0x000ee20000300800 */
[----:B------:R-:W-:-:S03]  /*3a170*/  IADD3.X R141, R141, R0, RZ, P6, !PT ;  /* 0x000000008d8d7210 */ /* 0x000fc600037fe4ff */
[----:B------:R-:W-:Y:S01]  /*3a180*/  STL [R1+0xb20], R139 ;  /* 0x000b208b01007387 */ /* 0x000fe20000100800 */
[----:B------:R-:W-:Y:S01]  /*3a190*/  ISETP.GT.AND P5, PT, R2, 0x39, PT ;  /* 0x000000390200780c */ /* 0x000fe20003fa4270 */
[----:B------:R-:W-:Y:S02]  /*3a1a0*/  IMAD.MOV.U32 R125, RZ, RZ, R140 ;  /* 0x000000ffff7d7224 */ /* 0x000fe400078e008c */
[----:B------:R1:W-:Y:S01]  /*3a1b0*/  STL [R1+0xc58], R140 ;  /* 0x000c588c01007387 */ /* 0x0003e20000100800 */
[----:B------:R-:W-:-:S03]  /*3a1c0*/  SEL R124, R126, RZ, !P0 ;  /* 0x000000ff7e7c7207 */ /* 0x000fc60004000000 */
[----:B------:R4:W-:Y:S01]  /*3a1d0*/  STL [R1+0xb1c], R141 ;  /* 0x000b1c8d01007387 */ /* 0x0009e20000100800 */
[-C--:B------:R-:W-:Y:S02]  /*3a1e0*/  IADD3 R136, P6, R136, R138.reuse, RZ ;  /* 0x0000008a88887210 */ /* 0x080fe40007fde0ff */
[----:B------:R-:W-:Y:S01]  /*3a1f0*/  SEL R126, RZ, 0x4, !P5 ;  /* 0x00000004ff7e7807 */ /* 0x000fe20006800000 */
[----:B-1----:R-:W3:Y:S01]  /*3a200*/  LDL.LU R140, [R1+0xb80] ;  /* 0x000b8000018c7983 */ /* 0x002ee20000300800 */
[----:B------:R-:W-:Y:S01]  /*3a210*/  ISETP.NE.U32.AND P2, PT, R124, RZ, PT ;  /* 0x000000ff7c00720c */ /* 0x000fe20003f45070 */
[----:B------:R-:W-:Y:S02]  /*3a220*/  IMAD.MOV.U32 R124, RZ, RZ, R132 ;  /* 0x000000ffff7c7224 */ /* 0x000fe400078e0084 */
[----:B------:R-:W-:Y:S04]  /*3a230*/  STL [R1+0xc5c], R136 ;  /* 0x000c5c8801007387 */ /* 0x000fe80000100800 */
[----:B------:R-:W3:Y:S04]  /*3a240*/  LDL.LU R132, [R1+0xbbc] ;  /* 0x000bbc0001847983 */ /* 0x000ee80000300800 */
[----:B------:R1:W-:Y:S01]  /*3a250*/  LDGSTS.E [R3+0xa400], [R124.64], P3 ;  /* 0x0a4000007c037fae */ /* 0x0003e20009921848 */
[----:B------:R-:W-:-:S05]  /*3a260*/  IADD3 R130, P5, R130, R138, RZ ;  /* 0x0000008a82827210 */ /* 0x000fca0007fbe0ff */
[----:B------:R-:W-:Y:S04]  /*3a270*/  STL [R1+0xb50], R130 ;  /* 0x000b508201007387 */ /* 0x000fe80000100800 */
[----:B------:R-:W3:Y:S01]  /*3a280*/  LDL.LU R142, [R1+0xbb0] ;  /* 0x000bb000018e7983 */ /* 0x000ee20000300800 */
[----:B-1----:R-:W-:Y:S02]  /*3a290*/  IMAD.MOV.U32 R124, RZ, RZ, R139 ;  /* 0x000000ffff7c7224 */ /* 0x002fe400078e008b */
[----:B------:R-:W-:-:S05]  /*3a2a0*/  IMAD.X R137, R137, 0x1, R0, P6 ;  /* 0x0000000189897824 */ /* 0x000fca00030e0600 */
[----:B------:R1:W-:Y:S04]  /*3a2b0*/  STL [R1+0xc50], R137 ;  /* 0x000c508901007387 */ /* 0x0003e80000100800 */
[----:B------:R-:W3:Y:S01]  /*3a2c0*/  LDL.LU R139, [R1+0xbb8] ;  /* 0x000bb800018b7983 */ /* 0x000ee20000300800 */
[----:B------:R-:W-:Y:S01]  /*3a2d0*/  IMAD.MOV.U32 R125, RZ, RZ, R141 ;  /* 0x000000ffff7d7224 */ /* 0x000fe200078e008d */
[----:B------:R-:W-:Y:S02]  /*3a2e0*/  SEL R126, R126, RZ, !P0 ;  /* 0x000000ff7e7e7207 */ /* 0x000fe40004000000 */
[----:B------:R-:W-:Y:S02]  /*3a2f0*/  ISETP.GT.AND P6, PT, R2, 0x3d, PT ;  /* 0x0000003d0200780c */ /* 0x000fe40003fc4270 */
[----:B------:R1:W-:Y:S01]  /*3a300*/  LDGSTS.E [R3+0xa600], [R124.64], P3 ;  /* 0x0a6000007c037fae */ /* 0x0003e20009921848 */
[----:B------:R-:W-:-:S02]  /*3a310*/  ISETP.NE.U32.AND P3, PT, R126, RZ, PT ;  /* 0x000000ff7e00720c */ /* 0x000fc40003f65070 */
[----:B------:R-:W-:Y:S02]  /*3a320*/  SEL R126, RZ, 0x4, !P6 ;  /* 0x00000004ff7e7807 */ /* 0x000fe40007000000 */
[----:B-1----:R-:W-:Y:S01]  /*3a330*/  MOV R124, R136 ;  /* 0x00000088007c7202 */ /* 0x002fe20000000f00 */
[----:B------:R-:W-:-:S05]  /*3a340*/  IMAD.MOV.U32 R125, RZ, RZ, R137 ;  /* 0x000000ffff7d7224 */ /* 0x000fca00078e0089 */
[----:B------:R1:W-:Y:S02]  /*3a350*/  LDGSTS.E [R3+0xb400], [R124.64], P1 ;  /* 0x0b4000007c037fae */ /* 0x0003e40008921848 */
[----:B-1----:R-:W-:Y:S02]  /*3a360*/  IMAD.MOV.U32 R124, RZ, RZ, R130 ;  /* 0x000000ffff7c7224 */ /* 0x002fe400078e0082 */
[----:B----4-:R-:W-:Y:S01]  /*3a370*/  IMAD.X R131, R131, 0x1, R0, P5 ;  /* 0x0000000183837824 */ /* 0x010fe200028e0600 */
[----:B------:R-:W-:-:S04]  /*3a380*/  IADD3 R127, P5, R127, R138, RZ ;  /* 0x0000008a7f7f7210 */ /* 0x000fc80007fbe0ff */
[----:B------:R1:W-:Y:S01]  /*3a390*/  STL [R1+0xb4c], R131 ;  /* 0x000b4c8301007387 */ /* 0x0003e20000100800 */
[----:B------:R-:W-:-:S03]  /*3a3a0*/  IMAD.MOV.U32 R125, RZ, RZ, R131 ;  /* 0x000000ffff7d7224 */ /* 0x000fc600078e0083 */
[----:B------:R-:W4:Y:S04]  /*3a3b0*/  LDL.LU R141, [R1+0xbe8] ;  /* 0x000be800018d7983 */ /* 0x000f280000300800 */
[----:B------:R-:W4:Y:S01]  /*3a3c0*/  LDL.LU R137, [R1+0xbec] ;  /* 0x000bec0001897983 */ /* 0x000f220000300800 */
[----:B--2---:R-:W-:Y:S01]  /*3a3d0*/  IMAD.X R134, R134, 0x1, R0, P5 ;  /* 0x0000000186867824 */ /* 0x004fe200028e0600 */
[----:B------:R-:W-:Y:S02]  /*3a3e0*/  IADD3 R133, P6, R133, R138, RZ ;  /* 0x0000008a85857210 */ /* 0x000fe40007fde0ff */
[----:B------:R-:W-:Y:S01]  /*3a3f0*/  STL [R1+0xc54], R127 ;  /* 0x000c547f01007387 */ /* 0x000fe20000100800 */
[----:B------:R-:W-:-:S03]  /*3a400*/  ISETP.GT.AND P5, PT, R2, 0x2, PT ;  /* 0x000000020200780c */ /* 0x000fc60003fa4270 */
[----:B------:R-:W2:Y:S04]  /*3a410*/  LDL.LU R136, [R1+0xbf0] ;  /* 0x000bf00001887983 */ /* 0x000ea80000300800 */
[----:B------:R-:W2:Y:S04]  /*3a420*/  LDL.LU R130, [R1+0xbf4] ;  /* 0x000bf40001827983 */ /* 0x000ea80000300800 */
[----:B------:R1:W-:Y:S04]  /*3a430*/  LDGSTS.E [R3+0xb600], [R124.64], P1 ;  /* 0x0b6000007c037fae */ /* 0x0003e80008921848 */
[----:B-1----:R-:W2:Y:S04]  /*3a440*/  LDL.LU R131, [R1+0xc24] ;  /* 0x000c240001837983 */ /* 0x002ea80000300800 */
[----:B------:R-:W-:Y:S01]  /*3a450*/  STL [R1+0xb84], R133 ;  /* 0x000b848501007387 */ /* 0x000fe20000100800 */
[----:B------:R-:W-:-:S03]  /*3a460*/  SEL R124, R126, RZ, !P0 ;  /* 0x000000ff7e7c7207 */ /* 0x000fc60004000000 */
[----:B------:R1:W-:Y:S01]  /*3a470*/  STL [R1+0xb7c], R134 ;  /* 0x000b7c8601007387 */ /* 0x0003e20000100800 */
[----:B------:R-:W-:Y:S02]  /*3a480*/  MOV R125, R134 ;  /* 0x00000086007d7202 */ /* 0x000fe40000000f00 */
[----:B------:R-:W-:Y:S01]  /*3a490*/  ISETP.NE.U32.AND P1, PT, R124, RZ, PT ;  /* 0x000000ff7c00720c */ /* 0x000fe20003f25070 */
[----:B------:R-:W-:Y:S01]  /*3a4a0*/  IMAD.MOV.U32 R124, RZ, RZ, R127 ;  /* 0x000000ffff7c7224 */ /* 0x000fe200078e007f */
[----:B------:R-:W-:-:S04]  /*3a4b0*/  SEL R126, RZ, 0x4, !P5 ;  /* 0x00000004ff7e7807 */ /* 0x000fc80006800000 */
[----:B------:R1:W-:Y:S01]  /*3a4c0*/  LDGSTS.E [R3+0xc400], [R124.64], P4 ;  /* 0x0c4000007c037fae */ /* 0x0003e2000a121848 */
[----:B---3--:R-:W-:Y:S01]  /*3a4d0*/  IMAD.X R140, R140, 0x1, R0, P6 ;  /* 0x000000018c8c7824 */ /* 0x008fe200030e0600 */
[----:B------:R-:W-:-:S04]  /*3a4e0*/  IADD3 R129, P6, R129, R138, RZ ;  /* 0x0000008a81817210 */ /* 0x000fc80007fde0ff */
[----:B------:R3:W-:Y:S04]  /*3a4f0*/  STL [R1+0xb80], R140 ;  /* 0x000b808c01007387 */ /* 0x0007e80000100800 */
[----:B-1----:R-:W2:Y:S01]  /*3a500*/  LDL.LU R134, [R1+0xc20] ;  /* 0x000c200001867983 */ /* 0x002ea20000300800 */
[----:B------:R-:W-:-:S03]  /*3a510*/  IADD3 R132, P5, R132, R138, RZ ;  /* 0x0000008a84847210 */ /* 0x000fc60007fbe0ff */
[----:B------:R1:W-:Y:S04]  /*3a520*/  STL [R1+0xbb4], R129 ;  /* 0x000bb48101007387 */ /* 0x0003e80000100800 */
[----:B------:R-:W2:Y:S01]  /*3a530*/  LDL.LU R127, [R1+0xc2c] ;  /* 0x000c2c00017f7983 */ /* 0x000ea20000300800 */
[----:B------:R-:W-:-:S03]  /*3a540*/  IMAD.MOV.U32 R125, RZ, RZ, R140 ;  /* 0x000000ffff7d7224 */ /* 0x000fc600078e008c */
[----:B------:R-:W-:Y:S01]  /*3a550*/  STL [R1+0xbbc], R132 ;  /* 0x000bbc8401007387 */ /* 0x000fe20000100800 */
[----:B------:R-:W-:-:S03]  /*3a560*/  IMAD.MOV.U32 R124, RZ, RZ, R133 ;  /* 0x000000ffff7c7224 */ /* 0x000fc600078e0085 */
[----:B---3--:R-:W2:Y:S01]  /*3a570*/  LDL.LU R140, [R1+0xc28] ;  /* 0x000c2800018c7983 */ /* 0x008ea20000300800 */
[----:B------:R-:W-:-:S03]  /*3a580*/  IMAD.X R142, R142, 0x1, R0, P6 ;  /* 0x000000018e8e7824 */ /* 0x000fc600030e0600 */
[----:B------:R1:W-:Y:S04]  /*3a590*/  LDGSTS.E [R3+0xc600], [R124.64], P4 ;  /* 0x0c6000007c037fae */ /* 0x0003e8000a121848 */
[----:B------:R-:W-:Y:S04]  /*3a5a0*/  STL [R1+0xbb0], R142 ;  /* 0x000bb08e01007387 */ /* 0x000fe80000100800 */
[----:B------:R-:W2:Y:S01]  /*3a5b0*/  LDL.LU R133, [R1+0x948] ;  /* 0x0009480001857983 */ /* 0x000ea20000300800 */
[----:B-1----:R-:W-:Y:S02]  /*3a5c0*/  IMAD.MOV.U32 R124, RZ, RZ, R129 ;  /* 0x000000ffff7c7224 */ /* 0x002fe400078e0081 */
[----:B------:R-:W-:Y:S01]  /*3a5d0*/  IMAD.MOV.U32 R125, RZ, RZ, R142 ;  /* 0x000000ffff7d7224 */ /* 0x000fe200078e008e */
[----:B------:R-:W2:Y:S04]  /*3a5e0*/  LDL.LU R129, [R1+0x950] ;  /* 0x0009500001817983 */ /* 0x000ea80000300800 */
[----:B------:R1:W-:Y:S01]  /*3a5f0*/  LDGSTS.E [R3+0xd400], [R124.64], P2 ;  /* 0x0d4000007c037fae */ /* 0x0003e20009121848 */
[----:B------:R-:W-:-:S05]  /*3a600*/  IMAD.X R139, R139, 0x1, R0, P5 ;  /* 0x000000018b8b7824 */ /* 0x000fca00028e0600 */
[----:B------:R1:W-:Y:S02]  /*3a610*/  STL [R1+0xbb8], R139 ;  /* 0x000bb88b01007387 */ /* 0x0003e40000100800 */
[----:B-1----:R-:W-:Y:S01]  /*3a620*/  IMAD.MOV.U32 R125, RZ, RZ, R139 ;  /* 0x000000ffff7d7224 */ /* 0x002fe200078e008b */
[----:B------:R-:W-:Y:S02]  /*3a630*/  MOV R124, R132 ;  /* 0x00000084007c7202 */ /* 0x000fe40000000f00 */
[----:B------:R-:W-:Y:S02]  /*3a640*/  SEL R126, R126, RZ, !P0 ;  /* 0x000000ff7e7e7207 */ /* 0x000fe40004000000 */
[----:B------:R-:W-:Y:S01]  /*3a650*/  ISETP.GT.AND P6, PT, R2, 0x6, PT ;  /* 0x000000060200780c */ /* 0x000fe20003fc4270 */
[----:B------:R1:W-:Y:S04]  /*3a660*/  LDGSTS.E [R3+0xd600], [R124.64], P2 ;  /* 0x0d6000007c037fae */ /* 0x0003e80009121848 */
[----:B------:R-:W2:Y:S04]  /*3a670*/  LDL.LU R139, [R1+0x944] ;  /* 0x00094400018b7983 */ /* 0x000ea80000300800 */
[----:B------:R-:W2:Y:S01]  /*3a680*/  LDL.LU R132, [R1+0x94c] ;  /* 0x00094c0001847983 */ /* 0x000ea20000300800 */
[----:B------:R-:W-:-:S02]  /*3a690*/  ISETP.NE.U32.AND P4, PT, R126, RZ, PT ;  /* 0x000000ff7e00720c */ /* 0x000fc40003f85070 */
[----:B------:R-:W-:-:S04]  /*3a6a0*/  SEL R126, RZ, 0x4, !P6 ;  /* 0x00000004ff7e7807 */ /* 0x000fc80007000000 */
[----:B-1----:R-:W-:-:S04]  /*3a6b0*/  SEL R124, R126, RZ, !P0 ;  /* 0x000000ff7e7c7207 */ /* 0x002fc80004000000 */
[----:B------:R-:W-:Y:S01]  /*3a6c0*/  ISETP.NE.U32.AND P2, PT, R124, RZ, PT ;  /* 0x000000ff7c00720c */ /* 0x000fe20003f45070 */
[----:B------:R-:W-:Y:S01]  /*3a6d0*/  IMAD.SHL.U32 R252, R252, 0x4, RZ ;  /* 0x00000004fcfc7824 */ /* 0x000fe200078e00ff */
[----:B----4-:R-:W-:-:S05]  /*3a6e0*/  IADD3 R137, P5, R137, R138, RZ ;  /* 0x0000008a89897210 */ /* 0x010fca0007fbe0ff */
[----:B------:R-:W-:Y:S01]  /*3a6f0*/  IMAD.X R141, R141, 0x1, R0, P5 ;  /* 0x000000018d8d7824 */ /* 0x000fe200028e0600 */
[----:B------:R-:W-:Y:S01]  /*3a700*/  ISETP.GT.AND P5, PT, R2, 0xa, PT ;  /* 0x0000000a0200780c */ /* 0x000fe20003fa4270 */
[----:B------:R-:W-:Y:S01]  /*3a710*/  IMAD.MOV.U32 R124, RZ, RZ, R137 ;  /* 0x000000ffff7c7224 */ /* 0x000fe200078e0089 */
[----:B------:R-:W-:Y:S01]  /*3a720*/  STL [R1+0xbec], R137 ;  /* 0x000bec8901007387 */ /* 0x000fe20000100800 */
[----:B------:R-:W-:Y:S01]  /*3a730*/  IMAD.MOV.U32 R125, RZ, RZ, R141 ;  /* 0x000000ffff7d7224 */ /* 0x000fe200078e008d */
[----:B------:R-:W-:-:S04]  /*3a740*/  SEL R126, RZ, 0x4, !P5 ;  /* 0x00000004ff7e7807 */ /* 0x000fc80006800000 */
[----:B------:R1:W-:Y:S01]  /*3a750*/  LDGSTS.E [R3+0xe400], [R124.64], P3 ;  /* 0x0e4000007c037fae */ /* 0x0003e20009921848 */
[----:B--2---:R-:W-:-:S05]  /*3a760*/  IADD3 R130, P6, R130, R138, RZ ;  /* 0x0000008a82827210 */ /* 0x004fca0007fde0ff */
[----:B------:R-:W-:Y:S01]  /*3a770*/  IMAD.X R136, R136, 0x1, R0, P6 ;  /* 0x0000000188887824 */ /* 0x000fe200030e0600 */
[----:B------:R-:W-:Y:S01]  /*3a780*/  STL [R1+0xbf4], R130 ;  /* 0x000bf48201007387 */ /* 0x000fe20000100800 */
[----:B------:R-:W-:-:S03]  /*3a790*/  IADD3 R131, P6, R131, R138, RZ ;  /* 0x0000008a83837210 */ /* 0x000fc60007fde0ff */
[----:B------:R-:W-:Y:S01]  /*3a7a0*/  STL [R1+0xbe8], R141 ;  /* 0x000be88d01007387 */ /* 0x000fe20000100800 */
[----:B-1----:R-:W-:-:S03]  /*3a7b0*/  IMAD.MOV.U32 R125, RZ, RZ, R136 ;  /* 0x000000ffff7d7224 */ /* 0x002fc600078e0088 */
[----:B------:R1:W-:Y:S04]  /*3a7c0*/  STL [R1+0xbf0], R136 ;  /* 0x000bf08801007387 */ /* 0x0003e80000100800 */
[----:B------:R2:W-:Y:S01]  /*3a7d0*/  STL [R1+0xc24], R131 ;  /* 0x000c248301007387 */ /* 0x0005e20000100800 */
[----:B------:R-:W-:-:S05]  /*3a7e0*/  MOV R124, R130 ;  /* 0x00000082007c7202 */ /* 0x000fca0000000f00 */
[----:B------:R4:W-:Y:S01]  /*3a7f0*/  LDGSTS.E [R3+0xe600], [R124.64], P3 ;  /* 0x0e6000007c037fae */ /* 0x0009e20009921848 */
[----:B------:R-:W-:Y:S01]  /*3a800*/  IMAD.X R134, R134, 0x1, R0, P6 ;  /* 0x0000000186867824 */ /* 0x000fe200030e0600 */
[----:B------:R-:W-:-:S05]  /*3a810*/  IADD3 R127, P5, R127, R138, RZ ;  /* 0x0000008a7f7f7210 */ /* 0x000fca0007fbe0ff */
[----:B------:R-:W-:Y:S04]  /*3a820*/  STL [R1+0xc2c], R127 ;  /* 0x000c2c7f01007387 */ /* 0x000fe80000100800 */
[----:B-1----:R-:W3:Y:S01]  /*3a830*/  LDL.LU R136, [R1+0x978] ;  /* 0x0009780001887983 */ /* 0x002ee20000300800 */
[----:B--2---:R-:W-:-:S03]  /*3a840*/  IMAD.X R140, R140, 0x1, R0, P5 ;  /* 0x000000018c8c7824 */ /* 0x004fc600028e0600 */
[----:B------:R1:W-:Y:S04]  /*3a850*/  STL [R1+0xc20], R134 ;  /* 0x000c208601007387 */ /* 0x0003e80000100800 */
[----:B------:R-:W2:Y:S01]  /*3a860*/  LDL.LU R130, [R1+0x980] ;  /* 0x0009800001827983 */ /* 0x000ea20000300800 */
[----:B------:R-:W-:-:S03]  /*3a870*/  IADD3 R133, P6, R133, R138, RZ ;  /* 0x0000008a85857210 */ /* 0x000fc60007fde0ff */
[----:B------:R-:W2:Y:S01]  /*3a880*/  LDL.LU R137, [R1+0x974] ;  /* 0x0009740001897983 */ /* 0x000ea20000300800 */
[----:B----4-:R-:W-:-:S03]  /*3a890*/  IMAD.MOV.U32 R124, RZ, RZ, R131 ;  /* 0x000000ffff7c7224 */ /* 0x010fc600078e0083 */
[----:B------:R4:W-:Y:S01]  /*3a8a0*/  STL [R1+0x948], R133 ;  /* 0x0009488501007387 */ /* 0x0009e20000100800 */
[----:B------:R-:W-:-:S03]  /*3a8b0*/  IMAD.MOV.U32 R125, RZ, RZ, R134 ;  /* 0x000000ffff7d7224 */ /* 0x000fc600078e0086 */
[----:B------:R-:W-:Y:S04]  /*3a8c0*/  STL [R1+0xc28], R140 ;  /* 0x000c288c01007387 */ /* 0x000fe80000100800 */
[----:B------:R-:W2:Y:S04]  /*3a8d0*/  LDL.LU R131, [R1+0x97c] ;  /* 0x00097c0001837983 */ /* 0x000ea80000300800 */
[----:B------:R-:W2:Y:S04]  /*3a8e0*/  LDL.LU R143, [R1+0x9a8] ;  /* 0x0009a800018f7983 */ /* 0x000ea80000300800 */
[----:B-1----:R-:W2:Y:S01]  /*3a8f0*/  LDL.LU R134, [R1+0x9b0] ;  /* 0x0009b00001867983 */ /* 0x002ea20000300800 */
[----:B------:R-:W-:-:S02]  /*3a900*/  SEL R126, R126, RZ, !P0 ;  /* 0x000000ff7e7e7207 */ /* 0x000fc40004000000 */
[----:B------:R-:W-:Y:S01]  /*3a910*/  IADD3 R129, P5, R129, R138, RZ ;  /* 0x0000008a81817210 */ /* 0x000fe20007fbe0ff */
[----:B------:R1:W-:Y:S01]  /*3a920*/  LDGSTS.E [R3+0xf400], [R124.64], P1 ;  /* 0x0f4000007c037fae */ /* 0x0003e20008921848 */
[----:B------:R-:W-:Y:S01]  /*3a930*/  ISETP.NE.U32.AND P3, PT, R126, RZ, PT ;  /* 0x000000ff7e00720c */ /* 0x000fe20003f65070 */
[----:B------:R-:W-:Y:S01]  /*3a940*/  IMAD.U32 R126, RZ, RZ, UR5 ;  /* 0x00000005ff7e7e24 */ /* 0x000fe2000f8e00ff */
[----:B------:R-:W-:Y:S01]  /*3a950*/  LOP3.LUT R141, R252, 0x40, RZ, 0x3c, !PT ;  /* 0x00000040fc8d7812 */ /* 0x000fe200078e3cff */
[----:B------:R-:W-:Y:S01]  /*3a960*/  STL [R1+0x950], R129 ;  /* 0x0009508101007387 */ /* 0x000fe20000100800 */
[----:B------:R-:W-:Y:S01]  /*3a970*/  IADD3.X R139, R139, R0, RZ, P6, !PT ;  /* 0x000000008b8b7210 */ /* 0x000fe200037fe4ff */
[----:B------:R-:W-:Y:S02]  /*3a980*/  IMAD.X R132, R132, 0x1, R0, P5 ;  /* 0x0000000184847824 */ /* 0x000fe400028e0600 */
[----:B-1----:R-:W-:Y:S02]  /*3a990*/  IMAD R124, R126, 0x10000, R141 ;  /* 0x000100007e7c7824 */ /* 0x002fe400078e028d */
[----:B------:R-:W-:Y:S01]  /*3a9a0*/  STL [R1+0x944], R139 ;  /* 0x0009448b01007387 */ /* 0x000fe20000100800 */
[----:B------:R-:W-:-:S02]  /*3a9b0*/  IMAD.MOV.U32 R126, RZ, RZ, R127 ;  /* 0x000000ffff7e7224 */ /* 0x000fc400078e007f */
[----:B------:R-:W-:Y:S01]  /*3a9c0*/  IMAD.MOV.U32 R127, RZ, RZ, R140 ;  /* 0x000000ffff7f7224 */ /* 0x000fe200078e008c */
[----:B------:R1:W-:Y:S04]  /*3a9d0*/  STL [R1+0x94c], R132 ;  /* 0x00094c8401007387 */ /* 0x0003e80000100800 */
[----:B------:R-:W2:Y:S04]  /*3a9e0*/  LDL.LU R176, [R1+0x9a4] ;  /* 0x0009a40001b07983 */ /* 0x000ea80000300800 */
[----:B------:R1:W-:Y:S04]  /*3a9f0*/  LDGSTS.E [R3+0xf600], [R126.64], P1 ;  /* 0x0f6000007e037fae */ /* 0x0003e80008921848 */
[----:B------:R-:W2:Y:S04]  /*3aa00*/  LDL.LU R142, [R1+0x9ac] ;  /* 0x0009ac00018e7983 */ /* 0x000ea80000300800 */
[----:B------:R-:W2:Y:S01]  /*3aa10*/  LDL.LU R141, [R1+0x9d4] ;  /* 0x0009d400018d7983 */ /* 0x000ea20000300800 */
[----:B-1----:R-:W-:-:S03]  /*3aa20*/  IMAD.MOV.U32 R126, RZ, RZ, R133 ;  /* 0x000000ffff7e7224 */ /* 0x002fc600078e0085 */
[----:B----4-:R-:W4:Y:S01]  /*3aa30*/  LDL.LU R133, [R1+0x9d8] ;  /* 0x0009d80001857983 */ /* 0x010f220000300800 */
[C---:B------:R-:W-:Y:S01]  /*3aa40*/  ISETP.GT.AND P1, PT, R2.reuse, 0xe, PT ;  /* 0x0000000e0200780c */ /* 0x040fe20003f24270 */
[----:B------:R-:W-:Y:S01]  /*3aa50*/  IMAD.MOV.U32 R127, RZ, RZ, R139 ;  /* 0x000000ffff7f7224 */ /* 0x000fe200078e008b */
[C---:B------:R-:W-:Y:S02]  /*3aa60*/  ISETP.GT.AND P5, PT, R2.reuse, 0x12, PT ;  /* 0x000000120200780c */ /* 0x040fe40003fa4270 */
[----:B------:R-:W-:Y:S02]  /*3aa70*/  SEL R125, RZ, 0x4, !P1 ;  /* 0x00000004ff7d7807 */ /* 0x000fe40004800000 */
[----:B------:R1:W-:Y:S01]  /*3aa80*/  LDGSTS.E [R124+0x800], [R126.64], P4 ;  /* 0x008000007e7c7fae */ /* 0x0003e2000a121848 */
[----:B------:R-:W-:Y:S02]  /*3aa90*/  SEL R3, RZ, 0x4, !P5 ;  /* 0x00000004ff037807 */ /* 0x000fe40006800000 */
[----:B------:R-:W-:-:S02]  /*3aaa0*/  ISETP.GT.AND P6, PT, R2, 0x16, PT ;  /* 0x000000160200780c */ /* 0x000fc40003fc4270 */
[----:B------:R-:W-:Y:S02]  /*3aab0*/  SEL R3, R3, RZ, !P0 ;  /* 0x000000ff03037207 */ /* 0x000fe40004000000 */
[----:B-1----:R-:W-:Y:S01]  /*3aac0*/  MOV R126, R129 ;  /* 0x00000081007e7202 */ /* 0x002fe20000000f00 */
[----:B------:R-:W-:Y:S02]  /*3aad0*/  IMAD.MOV.U32 R127, RZ, RZ, R132 ;  /* 0x000000ffff7f7224 */ /* 0x000fe400078e0084 */
[----:B------:R-:W4:Y:S04]  /*3aae0*/  LDL.LU R132, [R1+0x9dc] ;  /* 0x0009dc0001847983 */ /* 0x000f280000300800 */
[----:B------:R-:W4:Y:S04]  /*3aaf0*/  LDL.LU R129, [R1+0x9e0] ;  /* 0x0009e00001817983 */ /* 0x000f280000300800 */
[----:B------:R1:W-:Y:S01]  /*3ab00*/  LDGSTS.E [R124+0xa00], [R126.64], P4 ;  /* 0x00a000007e7c7fae */ /* 0x0003e2000a121848 */
[----:B------:R-:W-:-:S04]  /*3ab10*/  SEL R125, R125, RZ, !P0 ;  /* 0x000000ff7d7d7207 */ /* 0x000fc80004000000 */
[----:B------:R-:W-:Y:S02]  /*3ab20*/  ISETP.NE.U32.AND P4, PT, R125, RZ, PT ;  /* 0x000000ff7d00720c */ /* 0x000fe40003f85070 */
[-C--:B---3--:R-:W-:Y:S02]  /*3ab30*/  IADD3 R136, P1, R136, R138.reuse, RZ ;  /* 0x0000008a88887210 */ /* 0x088fe40007f3e0ff */
[----:B--2---:R-:W-:-:S03]  /*3ab40*/  IADD3 R130, P5, R130, R138, RZ ;  /* 0x0000008a82827210 */ /* 0x004fc60007fbe0ff */
[----:B-1----:R-:W-:Y:S02]  /*3ab50*/  IMAD.MOV.U32 R126, RZ, RZ, R136 ;  /* 0x000000ffff7e7224 */ /* 0x002fe400078e0088 */
[--C-:B------:R-:W-:Y:S01]  /*3ab60*/  IMAD.X R137, R137, 0x1, R0.reuse, P1 ;  /* 0x0000000189897824 */ /* 0x100fe200008e0600 */
[----:B------:R-:W-:Y:S01]  /*3ab70*/  ISETP.NE.U32.AND P1, PT, R3, RZ, PT ;  /* 0x000000ff0300720c */ /* 0x000fe20003f25070 */
[----:B------:R-:W-:Y:S02]  /*3ab80*/  STL [R1+0x978], R136 ;  /* 0x0009788801007387 */ /* 0x000fe40000100800 */
[----:B------:R-:W-:Y:S01]  /*3ab90*/  IMAD.MOV.U32 R127, RZ, RZ, R137 ;  /* 0x000000ffff7f7224 */ /* 0x000fe200078e0089 */
[----:B------:R-:W-:Y:S01]  /*3aba0*/  SEL R3, RZ, 0x4, !P6 ;  /* 0x00000004ff037807 */ /* 0x000fe20007000000 */
[----:B------:R-:W-:Y:S01]  /*3abb0*/  STL [R1+0x980], R130 ;  /* 0x0009808201007387 */ /* 0x000fe20000100800 */
[----:B------:R-:W-:-:S03]  /*3abc0*/  IMAD.X R131, R131, 0x1, R0, P5 ;  /* 0x0000000183837824 */ /* 0x000fc600028e0600 */
[----:B------:R-:W-:Y:S01]  /*3abd0*/  STL [R1+0x974], R137 ;  /* 0x0009748901007387 */ /* 0x000fe20000100800 */
[----:B------:R-:W-:-:S03]  /*3abe0*/  IADD3 R143, P5, R143, R138, RZ ;  /* 0x0000008a8f8f7210 */ /* 0x000fc60007fbe0ff */
[----:B------:R1:W-:Y:S01]  /*3abf0*/  LDGSTS.E [R124+0x1800], [R126.64], P2 ;  /* 0x018000007e7c7fae */ /* 0x0003e20009121848 */
[----:B------:R-:W-:-:S03]  /*3ac00*/  IADD3 R134, P6, R134, R138, RZ ;  /* 0x0000008a86867210 */ /* 0x000fc60007fde0ff */
[----:B------:R2:W-:Y:S04]  /*3ac10*/  STL [R1+0x97c], R131 ;  /* 0x00097c8301007387 */ /* 0x0005e80000100800 */
[----:B------:R-:W-:Y:S01]  /*3ac20*/  STL [R1+0x9a8], R143 ;  /* 0x0009a88f01007387 */ /* 0x000fe20000100800 */
[----:B-1----:R-:W-:Y:S01]  /*3ac30*/  MOV R127, R131 ;  /* 0x00000083007f7202 */ /* 0x002fe20000000f00 */
[----:B------:R-:W-:Y:S02]  /*3ac40*/  IMAD.MOV.U32 R126, RZ, RZ, R130 ;  /* 0x000000ffff7e7224 */ /* 0x000fe400078e0082 */
[----:B--2---:R-:W2:Y:S04]  /*3ac50*/  LDL.LU R131, [R1+0xa04] ;  /* 0x000a040001837983 */ /* 0x004ea80000300800 */
[----:B------:R1:W-:Y:S04]  /*3ac60*/  STL [R1+0x9b0], R134 ;  /* 0x0009b08601007387 */ /* 0x0003e80000100800 */
[----:B------:R-:W3:Y:S04]  /*3ac70*/  LDL.LU R130, [R1+0xa08] ;  /* 0x000a080001827983 */ /* 0x000ee80000300800 */
[----:B------:R-:W2:Y:S04]  /*3ac80*/  LDL.LU R140, [R1+0xa0c] ;  /* 0x000a0c00018c7983 */ /* 0x000ea80000300800 */
[----:B------:R-:W2:Y:S04]  /*3ac90*/  LDL.LU R139, [R1+0xa10] ;  /* 0x000a1000018b7983 */ /* 0x000ea80000300800 */
[----:B------:R-:W2:Y:S04]  /*3aca0*/  LDL.LU R137, [R1+0xa34] ;  /* 0x000a340001897983 */ /* 0x000ea80000300800 */
[----:B------:R-:W2:Y:S04]  /*3acb0*/  LDL.LU R136, [R1+0xa38] ;  /* 0x000a380001887983 */ /* 0x000ea80000300800 */
[----:B------:R-:W2:Y:S01]  /*3acc0*/  LDL.LU R125, [R1+0xa40] ;  /* 0x000a4000017d7983 */ /* 0x000ea20000300800 */
[----:B------:R-:W-:-:S02]  /*3acd0*/  IMAD.X R176, R176, 0x1, R0, P5 ;  /* 0x00000001b0b07824 */ /* 0x000fc400028e0600 */
[----:B------:R-:W-:Y:S01]  /*3ace0*/  IMAD.X R142, R142, 0x1, R0, P6 ;  /* 0x000000018e8e7824 */ /* 0x000fe200030e0600 */
[----:B------:R1:W-:Y:S01]  /*3acf0*/  LDGSTS.E [R124+0x1a00], [R126.64], P2 ;  /* 0x01a000007e7c7fae */ /* 0x0003e20009121848 */
[----:B----4-:R-:W-:-:S03]  /*3ad00*/  IADD3 R133, P6, R133, R138, RZ ;  /* 0x0000008a85857210 */ /* 0x010fc60007fde0ff */
[----:B------:R-:W-:Y:S01]  /*3ad10*/  STL [R1+0x9a4], R176 ;  /* 0x0009a4b001007387 */ /* 0x000fe20000100800 */
[----:B-1----:R-:W-:Y:S02]  /*3ad20*/  IMAD.MOV.U32 R126, RZ, RZ, R143 ;  /* 0x000000ffff7e7224 */ /* 0x002fe400078e008f */
[----:B------:R-:W-:Y:S01]  /*3ad30*/  IMAD.MOV.U32 R127, RZ, RZ, R176 ;  /* 0x000000ffff7f7224 */ /* 0x000fe200078e00b0 */
[----:B------:R-:W-:Y:S04]  /*3ad40*/  STL [R1+0x9ac], R142 ;  /* 0x0009ac8e01007387 */ /* 0x000fe80000100800 */
[----:B------:R1:W-:Y:S04]  /*3ad50*/  LDGSTS.E [R124+0x2800], [R126.64], P3 ;  /* 0x028000007e7c7fae */ /* 0x0003e80009921848 */
[----:B------:R4:W-:Y:S01]  /*3ad60*/  STL [R1+0x9d8], R133 ;  /* 0x0009d88501007387 */ /* 0x0009e20000100800 */
[----:B-1----:R-:W-:-:S03]  /*3ad70*/  IMAD.MOV.U32 R126, RZ, RZ, R134 ;  /* 0x000000ffff7e7224 */ /* 0x002fc600078e0086 */
[----:B------:R-:W2:Y:S01]  /*3ad80*/  LDL.LU R134, [R1+0xa3c] ;  /* 0x000a3c0001867983 */ /* 0x000ea20000300800 */
[----:B------:R-:W-:Y:S02]  /*3ad90*/  SEL R3, R3, RZ, !P0 ;  /* 0x000000ff03037207 */ /* 0x000fe40004000000 */
[----:B------:R-:W-:Y:S02]  /*3ada0*/  ISETP.GT.AND P2, PT, R2, 0x1a, PT ;  /* 0x0000001a0200780c */ /* 0x000fe40003f44270 */
[----:B------:R-:W-:Y:S01]  /*3adb0*/  MOV R127, R142 ;  /* 0x0000008e007f7202 */ /* 0x000fe20000000f00 */
[----:B------:R-:W-:Y:S01]  /*3adc0*/  IMAD.X R141, R141, 0x1, R0, P6 ;  /* 0x000000018d8d7824 */ /* 0x000fe200030e0600 */
[----:B------:R-:W-:Y:S02]  /*3add0*/  ISETP.NE.U32.AND P5, PT, R3, RZ, PT ;  /* 0x000000ff0300720c */ /* 0x000fe40003fa5070 */
[----:B------:R-:W-:Y:S01]  /*3ade0*/  SEL R3, RZ, 0x4, !P2 ;  /* 0x00000004ff037807 */ /* 0x000fe20005000000 */
[----:B------:R1:W-:Y:S01]  /*3adf0*/  LDGSTS.E [R124+0x2a00], [R126.64], P3 ;  /* 0x02a000007e7c7fae */ /* 0x0003e20009921848 */
[----:B------:R-:W-:-:S02]  /*3ae00*/  IADD3 R129, P2, R129, R138, RZ ;  /* 0x0000008a81817210 */ /* 0x000fc40007f5e0ff */
[----:B------:R-:W-:-:S03]  /*3ae10*/  SEL R3, R3, RZ, !P0 ;  /* 0x000000ff03037207 */ /* 0x000fc60004000000 */
[----:B------:R-:W-:Y:S01]  /*3ae20*/  IMAD.X R132, R132, 0x1, R0, P2 ;  /* 0x0000000184847824 */ /* 0x000fe200010e0600 */
[----:B------:R-:W-:Y:S01]  /*3ae30*/  ISETP.GT.AND P3, PT, R2, 0x1e, PT ;  /* 0x0000001e0200780c */ /* 0x000fe20003f64270 */
[----:B-1----:R-:W-:Y:S02]  /*3ae40*/  IMAD.MOV.U32 R126, RZ, RZ, R133 ;  /* 0x000000ffff7e7224 */ /* 0x002fe400078e0085 */
[----:B------:R-:W-:Y:S01]  /*3ae50*/  IMAD.MOV.U32 R127, RZ, RZ, R141 ;  /* 0x000000ffff7f7224 */ /* 0x000fe200078e008d */
[----:B------:R-:W-:-:S04]  /*3ae60*/  ISETP.NE.U32.AND P2, PT, R3, RZ, PT ;  /* 0x000000ff0300720c */ /* 0x000fc80003f45070 */
[----:B------:R1:W-:Y:S01]  /*3ae70*/  LDGSTS.E [R124+0x3800], [R126.64], P4 ;  /* 0x038000007e7c7fae */ /* 0x0003e2000a121848 */
[----:B------:R-:W-:-:S03]  /*3ae80*/  SEL R3, RZ, 0x4, !P3 ;  /* 0x00000004ff037807 */ /* 0x000fc60005800000 */
[----:B------:R-:W-:Y:S01]  /*3ae90*/  STL [R1+0x9d4], R141 ;  /* 0x0009d48d01007387 */ /* 0x000fe20000100800 */
[----:B-1----:R-:W-:Y:S02]  /*3aea0*/  IMAD.MOV.U32 R126, RZ, RZ, R129 ;  /* 0x000000ffff7e7224 */ /* 0x002fe400078e0081 */
[----:B------:R-:W-:Y:S01]  /*3aeb0*/  IMAD.MOV.U32 R127, RZ, RZ, R132 ;  /* 0x000000ffff7f7224 */ /* 0x000fe200078e0084 */
[----:B------:R-:W-:Y:S04]  /*3aec0*/  STL [R1+0x9e0], R129 ;  /* 0x0009e08101007387 */ /* 0x000fe80000100800 */
[----:B------:R1:W-:Y:S04]  /*3aed0*/  LDGSTS.E [R124+0x3a00], [R126.64], P4 ;  /* 0x03a000007e7c7fae */ /* 0x0003e8000a121848 */
[----:B------:R1:W-:Y:S04]  /*3aee0*/  STL [R1+0x9dc], R132 ;  /* 0x0009dc8401007387 */ /* 0x0003e80000100800 */
[----:B----4-:R-:W4:Y:S04]  /*3aef0*/  LDL.LU R133, [R1+0xa64] ;  /* 0x000a640001857983 */ /* 0x010f280000300800 */
[----:B-1----:R-:W4:Y:S04]  /*3af00*/  LDL.LU R132, [R1+0xa68] ;  /* 0x000a680001847983 */ /* 0x002f280000300800 */
[----:B------:R-:W4:Y:S01]  /*3af10*/  LDL.LU R129, [R1+0xa70] ;  /* 0x000a700001817983 */ /* 0x000f220000300800 */
[----:B---3--:R-:W-:-:S05]  /*3af20*/  IADD3 R130, P3, R130, R138, RZ ;  /* 0x0000008a82827210 */ /* 0x008fca0007f7e0ff */
[----:B--2---:R-:W-:Y:S01]  /*3af30*/  IMAD.X R131, R131, 0x1, R0, P3 ;  /* 0x0000000183837824 */ /* 0x004fe200018e0600 */
[----:B------:R-:W-:Y:S01]  /*3af40*/  IADD3 R139, P4, R139, R138, RZ ;  /* 0x0000008a8b8b7210 */ /* 0x000fe20007f9e0ff */
[----:B------:R-:W-:Y:S03]  /*3af50*/  STL [R1+0xa08], R130 ;  /* 0x000a088201007387 */ /* 0x000fe60000100800 */
[----:B------:R-:W-:Y:S02]  /*3af60*/  IADD3.X R140, R140, R0, RZ, P4, !PT ;  /* 0x000000008c8c7210 */ /* 0x000fe400027fe4ff */
[-C--:B------:R-:W-:Y:S01]  /*3af70*/  IADD3 R136, P6, R136, R138.reuse, RZ ;  /* 0x0000008a88887210 */ /* 0x080fe20007fde0ff */
[----:B------:R-:W-:Y:S01]  /*3af80*/  STL [R1+0xa10], R139 ;  /* 0x000a108b01007387 */ /* 0x000fe20000100800 */
[----:B------:R-:W-:-:S03]  /*3af90*/  IADD3 R125, P4, R125, R138, RZ ;  /* 0x0000008a7d7d7210 */ /* 0x000fc60007f9e0ff */
[----:B------:R1:W-:Y:S01]  /*3afa0*/  STL [R1+0xa04], R131 ;  /* 0x000a048301007387 */ /* 0x0003e20000100800 */
[----:B------:R-:W-:Y:S02]  /*3afb0*/  IMAD.X R137, R137, 0x1, R0, P6 ;  /* 0x0000000189897824 */ /* 0x000fe400030e0600 */
[----:B------:R-:W-:Y:S01]  /*3afc0*/  IMAD.MOV.U32 R127, RZ, RZ, R131 ;  /* 0x000000ffff7f7224 */ /* 0x000fe200078e0083 */
[----:B------:R-:W-:Y:S04]  /*3afd0*/  STL [R1+0xa38], R136 ;  /* 0x000a388801007387 */ /* 0x000fe80000100800 */
[----:B------:R2:W-:Y:S04]  /*3afe0*/  STL [R1+0xa0c], R140 ;  /* 0x000a0c8c01007387 */ /* 0x0005e80000100800 */
[----:B-1----:R-:W3:Y:S01]  /*3aff0*/  LDL.LU R131, [R1+0xa6c] ;  /* 0x000a6c0001837983 */ /* 0x002ee20000300800 */
[----:B------:R-:W-:-:S03]  /*3b000*/  IMAD.MOV.U32 R126, RZ, RZ, R130 ;  /* 0x000000ffff7e7224 */ /* 0x000fc600078e0082 */
[----:B------:R-:W-:Y:S04]  /*3b010*/  STL [R1+0xa40], R125 ;  /* 0x000a407d01007387 */ /* 0x000fe80000100800 */
[----:B------:R1:W-:Y:S04]  /*3b020*/  STL [R1+0xa34], R137 ;  /* 0x000a348901007387 */ /* 0x0003e80000100800 */
[----:B------:R-:W3:Y:S04]  /*3b030*/  LDL.LU R143, [R1+0xa98] ;  /* 0x000a9800018f7983 */ /* 0x000ee80000300800 */
[----:B------:R-:W3:Y:S04]  /*3b040*/  LDL.LU R130, [R1+0xaa0] ;  /* 0x000aa00001827983 */ /* 0x000ee80000300800 */
[----:B------:R1:W-:Y:S01]  /*3b050*/  LDGSTS.E [R124+0x4800], [R126.64], P1 ;  /* 0x048000007e7c7fae */ /* 0x0003e20008921848 */
[----:B------:R-:W-:-:S05]  /*3b060*/  IMAD.X R134, R134, 0x1, R0, P4 ;  /* 0x0000000186867824 */ /* 0x000fca00020e0600 */
[----:B------:R2:W-:Y:S04]  /*3b070*/  STL [R1+0xa3c], R134 ;  /* 0x000a3c8601007387 */ /* 0x0005e80000100800 */
[----:B------:R-:W3:Y:S01]  /*3b080*/  LDL.LU R176, [R1+0xa94] ;  /* 0x000a940001b07983 */ /* 0x000ee20000300800 */
[----:B-1----:R-:W-:-:S03]  /*3b090*/  IMAD.MOV.U32 R127, RZ, RZ, R140 ;  /* 0x000000ffff7f7224 */ /* 0x002fc600078e008c */
[----:B------:R-:W3:Y:S04]  /*3b0a0*/  LDL.LU R142, [R1+0xa9c] ;  /* 0x000a9c00018e7983 */ /* 0x000ee80000300800 */
[----:B------:R-:W3:Y:S04]  /*3b0b0*/  LDL.LU R141, [R1+0xac4] ;  /* 0x000ac400018d7983 */ /* 0x000ee80000300800 */
[----:B--2---:R-:W2:Y:S01]  /*3b0c0*/  LDL.LU R140, [R1+0xac8] ;  /* 0x000ac800018c7983 */ /* 0x004ea20000300800 */
[----:B------:R-:W-:Y:S01]  /*3b0d0*/  IMAD.MOV.U32 R126, RZ, RZ, R139 ;  /* 0x000000ffff7e7224 */ /* 0x000fe200078e008b */
[----:B------:R-:W-:-:S02]  /*3b0e0*/  SEL R3, R3, RZ, !P0 ;  /* 0x000000ff03037207 */ /* 0x000fc40004000000 */
[C---:B------:R-:W-:Y:S01]  /*3b0f0*/  ISETP.GT.AND P4, PT, R2.reuse, 0x26, PT ;  /* 0x000000260200780c */ /* 0x040fe20003f84270 */
[----:B------:R-:W2:Y:S04]  /*3b100*/  LDL.LU R139, [R1+0xacc] ;  /* 0x000acc00018b7983 */ /* 0x000ea80000300800 */
[----:B------:R1:W-:Y:S01]  /*3b110*/  LDGSTS.E [R124+0x4a00], [R126.64], P1 ;  /* 0x04a000007e7c7fae */ /* 0x0003e20008921848 */
[----:B------:R-:W-:Y:S02]  /*3b120*/  ISETP.GT.AND P1, PT, R2, 0x22, PT ;  /* 0x000000220200780c */ /* 0x000fe40003f24270 */
[----:B------:R-:W-:Y:S02]  /*3b130*/  ISETP.NE.U32.AND P3, PT, R3, RZ, PT ;  /* 0x000000ff0300720c */ /* 0x000fe40003f65070 */
[----:B-1----:R-:W-:Y:S01]  /*3b140*/  MOV R126, R136 ;  /* 0x00000088007e7202 */ /* 0x002fe20000000f00 */
[----:B------:R-:W-:Y:S01]  /*3b150*/  IMAD.MOV.U32 R127, RZ, RZ, R137 ;  /* 0x000000ffff7f7224 */ /* 0x000fe200078e0089 */
[----:B------:R-:W-:Y:S01]  /*3b160*/  SEL R3, RZ, 0x4, !P4 ;  /* 0x00000004ff037807 */ /* 0x000fe20006000000 */
[----:B------:R-:W2:Y:S04]  /*3b170*/  LDL.LU R137, [R1+0xad0] ;  /* 0x000ad00001897983 */ /* 0x000ea80000300800 */
[----:B------:R1:W-:Y:S01]  /*3b180*/  LDGSTS.E [R124+0x5800], [R126.64], P5 ;  /* 0x058000007e7c7fae */ /* 0x0003e2000a921848 */
[----:B------:R-:W-:-:S02]  /*3b190*/  SEL R3, R3, RZ, !P0 ;  /* 0x000000ff03037207 */ /* 0x000fc40004000000 */
[----:B------:R-:W-:Y:S01]  /*3b1a0*/  ISETP.GT.AND P6, PT, R2, 0x2a, PT ;  /* 0x0000002a0200780c */ /* 0x000fe20003fc4270 */
[----:B-1----:R-:W-:Y:S02]  /*3b1b0*/  IMAD.MOV.U32 R126, RZ, RZ, R125 ;  /* 0x000000ffff7e7224 */ /* 0x002fe400078e007d */
[----:B------:R-:W-:Y:S01]  /*3b1c0*/  IMAD.MOV.U32 R127, RZ, RZ, R134 ;  /* 0x000000ffff7f7224 */ /* 0x000fe200078e0086 */
[----:B------:R-:W-:Y:S02]  /*3b1d0*/  SEL R125, RZ, 0x4, !P1 ;  /* 0x00000004ff7d7807 */ /* 0x000fe40004800000 */
[-C--:B----4-:R-:W-:Y:S02]  /*3b1e0*/  IADD3 R132, P1, R132, R138.reuse, RZ ;  /* 0x0000008a84847210 */ /* 0x090fe40007f3e0ff */
[----:B------:R1:W-:Y:S01]  /*3b1f0*/  LDGSTS.E [R124+0x5a00], [R126.64], P5 ;  /* 0x05a000007e7c7fae */ /* 0x0003e2000a921848 */
[----:B------:R-:W-:Y:S02]  /*3b200*/  IADD3 R129, P5, R129, R138, RZ ;  /* 0x0000008a81817210 */ /* 0x000fe40007fbe0ff */
[----:B------:R-:W-:Y:S01]  /*3b210*/  IMAD.X R133, R133, 0x1, R0, P1 ;  /* 0x0000000185857824 */ /* 0x000fe200008e0600 */
[----:B------:R-:W-:Y:S01]  /*3b220*/  ISETP.NE.U32.AND P1, PT, R3, RZ, PT ;  /* 0x000000ff0300720c */ /* 0x000fe20003f25070 */
[----:B------:R-:W-:Y:S01]  /*3b230*/  STL [R1+0xa68], R132 ;  /* 0x000a688401007387 */ /* 0x000fe20000100800 */
[----:B------:R-:W-:-:S03]  /*3b240*/  SEL R3, RZ, 0x4, !P6 ;  /* 0x00000004ff037807 */ /* 0x000fc60007000000 */
[----:B------:R4:W-:Y:S01]  /*3b250*/  STL [R1+0xa70], R129 ;  /* 0x000a708101007387 */ /* 0x0009e20000100800 */
[----:B-1----:R-:W-:Y:S01]  /*3b260*/  IMAD.MOV.U32 R126, RZ, RZ, R132 ;  /* 0x000000ffff7e7224 */ /* 0x002fe200078e0084 */
[----:B------:R-:W-:Y:S02]  /*3b270*/  MOV R127, R133 ;  /* 0x00000085007f7202 */ /* 0x000fe40000000f00 */
[----:B------:R1:W-:Y:S04]  /*3b280*/  STL [R1+0xa64], R133 ;  /* 0x000a648501007387 */ /* 0x0003e80000100800 */
[----:B------:R1:W-:Y:S01]  /*3b290*/  LDGSTS.E [R124+0x6800], [R126.64], P2 ;  /* 0x068000007e7c7fae */ /* 0x0003e20009121848 */
[----:B------:R-:W-:Y:S01]  /*3b2a0*/  SEL R125, R125, RZ, !P0 ;  /* 0x000000ff7d7d7207 */ /* 0x000fe20004000000 */
[----:B-1----:R-:W-:-:S03]  /*3b2b0*/  IMAD.MOV.U32 R126, RZ, RZ, R129 ;  /* 0x000000ffff7e7224 */ /* 0x002fc600078e0081 */
[----:B------:R-:W-:Y:S01]  /*3b2c0*/  ISETP.NE.U32.AND P4, PT, R125, RZ, PT ;  /* 0x000000ff7d00720c */ /* 0x000fe20003f85070 */
[----:B---3--:R-:W-:-:S05]  /*3b2d0*/  IMAD.X R131, R131, 0x1, R0, P5 ;  /* 0x0000000183837824 */ /* 0x008fca00028e0600 */
[----:B------:R1:W-:Y:S01]  /*3b2e0*/  STL [R1+0xa6c], R131 ;  /* 0x000a6c8301007387 */ /* 0x0003e20000100800 */
[-C--:B------:R-:W-:Y:S02]  /*3b2f0*/  IADD3 R143, P5, R143, R138.reuse, RZ ;  /* 0x0000008a8f8f7210 */ /* 0x080fe40007fbe0ff */
[----:B------:R-:W-:-:S03]  /*3b300*/  IADD3 R130, P6, R130, R138, RZ ;  /* 0x0000008a82827210 */ /* 0x000fc60007fde0ff */
[----:B------:R-:W-:Y:S04]  /*3b310*/  STL [R1+0xa98], R143 ;  /* 0x000a988f01007387 */ /* 0x000fe80000100800 */
[----:B------:R-:W3:Y:S04]  /*3b320*/  LDL.LU R134, [R1+0xaf4] ;  /* 0x000af40001867983 */ /* 0x000ee80000300800 */
[----:B------:R1:W-:Y:S04]  /*3b330*/  STL [R1+0xaa0], R130 ;  /* 0x000aa08201007387 */ /* 0x0003e80000100800 */
[----:B----4-:R-:W4:Y:S01]  /*3b340*/  LDL.LU R129, [R1+0xaf8] ;  /* 0x000af80001817983 */ /* 0x010f220000300800 */
[----:B------:R-:W-:-:S03]  /*3b350*/  IMAD.MOV.U32 R127, RZ, RZ, R131 ;  /* 0x000000ffff7f7224 */ /* 0x000fc600078e0083 */
[----:B------:R-:W3:Y:S04]  /*3b360*/  LDL.LU R136, [R1+0xafc] ;  /* 0x000afc0001887983 */ /* 0x000ee80000300800 */
[----:B------:R-:W3:Y:S04]  /*3b370*/  LDL.LU R133, [R1+0xb00] ;  /* 0x000b000001857983 */ /* 0x000ee80000300800 */
[----:B------:R-:W3:Y:S04]  /*3b380*/  LDL.LU R132, [R1+0xb24] ;  /* 0x000b240001847983 */ /* 0x000ee80000300800 */
[----:B-1----:R-:W3:Y:S01]  /*3b390*/  LDL.LU R131, [R1+0xb28] ;  /* 0x000b280001837983 */ /* 0x002ee20000300800 */
[----:B------:R-:W-:-:S03]  /*3b3a0*/  IMAD.X R176, R176, 0x1, R0, P5 ;  /* 0x00000001b0b07824 */ /* 0x000fc600028e0600 */
[----:B------:R-:W3:Y:S01]  /*3b3b0*/  LDL.LU R125, [R1+0xb30] ;  /* 0x000b3000017d7983 */ /* 0x000ee20000300800 */
[----:B------:R-:W-:Y:S01]  /*3b3c0*/  IMAD.X R142, R142, 0x1, R0, P6 ;  /* 0x000000018e8e7824 */ /* 0x000fe200030e0600 */
[----:B--2---:R-:W-:Y:S02]  /*3b3d0*/  IADD3 R140, P6, R140, R138, RZ ;  /* 0x0000008a8c8c7210 */ /* 0x004fe40007fde0ff */
[----:B------:R1:W-:Y:S04]  /*3b3e0*/  LDGSTS.E [R124+0x6a00], [R126.64], P2 ;  /* 0x06a000007e7c7fae */ /* 0x0003e80009121848 */
[----:B------:R-:W-:Y:S01]  /*3b3f0*/  STL [R1+0xa94], R176 ;  /* 0x000a94b001007387 */ /* 0x000fe20000100800 */
[----:B-1----:R-:W-:Y:S02]  /*3b400*/  IMAD.MOV.U32 R126, RZ, RZ, R143 ;  /* 0x000000ffff7e7224 */ /* 0x002fe400078e008f */
[----:B------:R-:W-:Y:S01]  /*3b410*/  IMAD.MOV.U32 R127, RZ, RZ, R176 ;  /* 0x000000ffff7f7224 */ /* 0x000fe200078e00b0 */
[----:B------:R1:W-:Y:S04]  /*3b420*/  STL [R1+0xa9c], R142 ;  /* 0x000a9c8e01007387 */ /* 0x0003e80000100800 */
[----:B------:R2:W-:Y:S04]  /*3b430*/  LDGSTS.E [R124+0x7800], [R126.64], P3 ;  /* 0x078000007e7c7fae */ /* 0x0005e80009921848 */
[----:B------:R-:W-:Y:S01]  /*3b440*/  STL [R1+0xac8], R140 ;  /* 0x000ac88c01007387 */ /* 0x000fe20000100800 */
[----:B--2---:R-:W-:-:S03]  /*3b450*/  IMAD.MOV.U32 R126, RZ, RZ, R130 ;  /* 0x000000ffff7e7224 */ /* 0x004fc600078e0082 */
[----:B------:R-:W4:Y:S01]  /*3b460*/  LDL.LU R130, [R1+0xb2c] ;  /* 0x000b2c0001827983 */ /* 0x000f220000300800 */
[----:B------:R-:W-:Y:S02]  /*3b470*/  SEL R3, R3, RZ, !P0 ;  /* 0x000000ff03037207 */ /* 0x000fe40004000000 */
[----:B------:R-:W-:Y:S01]  /*3b480*/  ISETP.GT.AND P2, PT, R2, 0x2e, PT ;  /* 0x0000002e0200780c */ /* 0x000fe20003f44270 */
[----:B------:R-:W-:Y:S01]  /*3b490*/  IMAD.MOV.U32 R127, RZ, RZ, R142 ;  /* 0x000000ffff7f7224 */ /* 0x000fe200078e008e */
[----:B------:R-:W-:Y:S02]  /*3b4a0*/  ISETP.NE.U32.AND P5, PT, R3, RZ, PT ;  /* 0x000000ff0300720c */ /* 0x000fe40003fa5070 */
[----:B------:R-:W-:Y:S02]  /*3b4b0*/  SEL R3, RZ, 0x4, !P2 ;  /* 0x00000004ff037807 */ /* 0x000fe40005000000 */
[----:B------:R-:W-:Y:S01]  /*3b4c0*/  IADD3.X R141, R141, R0, RZ, P6, !PT ;  /* 0x000000008d8d7210 */ /* 0x000fe200037fe4ff */
        /* <DEDUP_REMOVED lines=10> */
[----:B------:R1:W-:Y:S02]  /*3b570*/  STL [R1+0xac4], R141 ;  /* 0x000ac48d01007387 */ /* 0x0003e40000100800 */
[----:B-1----:R-:W-:Y:S01]  /*3b580*/  IMAD.MOV.U32 R126, RZ, RZ, R137 ;  /* 0x000000ffff7e7224 */ /* 0x002fe200078e0089 */
[----:B------:R-:W-:Y:S01]  /*3b590*/  MOV R127, R139 ;  /* 0x0000008b007f7202 */ /* 0x000fe20000000f00 */
[----:B------:R-:W-:Y:S04]  /*3b5a0*/  STL [R1+0xad0], R137 ;  /* 0x000ad08901007387 */ /* 0x000fe80000100800 */
[----:B------:R1:W-:Y:S04]  /*3b5b0*/  LDGSTS.E [R124+0x8a00], [R126.64], P4 ;  /* 0x08a000007e7c7fae */ /* 0x0003e8000a121848 */
[----:B------:R1:W-:Y:S04]  /*3b5c0*/  STL [R1+0xacc], R139 ;  /* 0x000acc8b01007387 */ /* 0x0003e80000100800 */
[----:B------:R-:W4:Y:S04]  /*3b5d0*/  LDL.LU R142, [R1+0xb54] ;  /* 0x000b5400018e7983 */ /* 0x000f280000300800 */
[----:B------:R-:W4:Y:S04]  /*3b5e0*/  LDL.LU R141, [R1+0xb58] ;  /* 0x000b5800018d7983 */ /* 0x000f280000300800 */
[----:B-1----:R-:W4:Y:S02]  /*3b5f0*/  LDL.LU R139, [R1+0xb60] ;  /* 0x000b6000018b7983 */ /* 0x002f240000300800 */
[----:B----4-:R-:W-:-:S05]  /*3b600*/  IADD3 R129, P3, R129, R138, RZ ;  /* 0x0000008a81817210 */ /* 0x010fca0007f7e0ff */
[--C-:B---3--:R-:W-:Y:S01]  /*3b610*/  IMAD.X R134, R134, 0x1, R0.reuse, P3 ;  /* 0x0000000186867824 */ /* 0x108fe200018e0600 */
[-C--:B------:R-:W-:Y:S01]  /*3b620*/  IADD3 R133, P4, R133, R138.reuse, RZ ;  /* 0x0000008a85857210 */ /* 0x080fe20007f9e0ff */
[----:B------:R1:W-:Y:S04]  /*3b630*/  STL [R1+0xaf8], R129 ;  /* 0x000af88101007387 */ /* 0x0003e80000100800 */
[----:B------:R-:W-:Y:S01]  /*3b640*/  IMAD.X R136, R136, 0x1, R0, P4 ;  /* 0x0000000188887824 */ /* 0x000fe200020e0600 */
[-C--:B------:R-:W-:Y:S01]  /*3b650*/  IADD3 R131, P6, R131, R138.reuse, RZ ;  /* 0x0000008a83837210 */ /* 0x080fe20007fde0ff */
[----:B------:R-:W-:Y:S01]  /*3b660*/  STL [R1+0xb00], R133 ;  /* 0x000b008501007387 */ /* 0x000fe20000100800 */
[----:B------:R-:W-:-:S03]  /*3b670*/  IADD3 R125, P4, R125, R138, RZ ;  /* 0x0000008a7d7d7210 */ /* 0x000fc60007f9e0ff */
[----:B------:R3:W-:Y:S01]  /*3b680*/  STL [R1+0xaf4], R134 ;  /* 0x000af48601007387 */ /* 0x0007e20000100800 */
[----:B------:R-:W-:-:S03]  /*3b690*/  IMAD.X R132, R132, 0x1, R0, P6 ;  /* 0x0000000184847824 */ /* 0x000fc600030e0600 */
[----:B------:R-:W-:Y:S01]  /*3b6a0*/  STL [R1+0xb28], R131 ;  /* 0x000b288301007387 */ /* 0x000fe20000100800 */
[----:B------:R-:W-:-:S03]  /*3b6b0*/  IMAD.MOV.U32 R126, RZ, RZ, R129 ;  /* 0x000000ffff7e7224 */ /* 0x000fc600078e0081 */
[----:B------:R4:W-:Y:S01]  /*3b6c0*/  STL [R1+0xafc], R136 ;  /* 0x000afc8801007387 */ /* 0x0009e20000100800 */
[----:B------:R-:W-:-:S03]  /*3b6d0*/  IMAD.MOV.U32 R127, RZ, RZ, R134 ;  /* 0x000000ffff7f7224 */ /* 0x000fc600078e0086 */
[----:B------:R-:W2:Y:S04]  /*3b6e0*/  LDL.LU R140, [R1+0xb5c] ;  /* 0x000b5c00018c7983 */ /* 0x000ea80000300800 */
[----:B------:R-:W-:Y:S04]  /*3b6f0*/  STL [R1+0xb30], R125 ;  /* 0x000b307d01007387 */ /* 0x000fe80000100800 */
[----:B------:R4:W-:Y:S04]  /*3b700*/  STL [R1+0xb24], R132 ;  /* 0x000b248401007387 */ /* 0x0009e80000100800 */
[----:B-1----:R-:W2:Y:S04]  /*3b710*/  LDL.LU R129, [R1+0xb8c] ;  /* 0x000b8c0001817983 */ /* 0x002ea80000300800 */
[----:B---3--:R-:W3:Y:S04]  /*3b720*/  LDL.LU R134, [R1+0xb94] ;  /* 0x000b940001867983 */ /* 0x008ee80000300800 */
[----:B------:R1:W-:Y:S04]  /*3b730*/  LDGSTS.E [R124+0x9800], [R126.64], P1 ;  /* 0x098000007e7c7fae */ /* 0x0003e80008921848 */
[----:B------:R-:W3:Y:S01]  /*3b740*/  LDL.LU R137, [R1+0xb88] ;  /* 0x000b880001897983 */ /* 0x000ee20000300800 */
[----:B----4-:R-:W-:Y:S01]  /*3b750*/  IMAD.X R130, R130, 0x1, R0, P4 ;  /* 0x0000000182827824 */ /* 0x010fe200020e0600 */
[----:B-1----:R-:W-:Y:S01]  /*3b760*/  MOV R127, R136 ;  /* 0x00000088007f7202 */ /* 0x002fe20000000f00 */
[----:B------:R-:W-:Y:S01]  /*3b770*/  IMAD.MOV.U32 R126, RZ, RZ, R133 ;  /* 0x000000ffff7e7224 */ /* 0x000fe200078e0085 */
[----:B------:R-:W4:Y:S04]  /*3b780*/  LDL.LU R136, [R1+0xb90] ;  /* 0x000b900001887983 */ /* 0x000f280000300800 */
[----:B------:R1:W-:Y:S04]  /*3b790*/  LDGSTS.E [R124+0x9a00], [R126.64], P1 ;  /* 0x09a000007e7c7fae */ /* 0x0003e80008921848 */
[----:B------:R1:W-:Y:S02]  /*3b7a0*/  STL [R1+0xb2c], R130 ;  /* 0x000b2c8201007387 */ /* 0x0003e40000100800 */
[----:B-1----:R-:W-:-:S02]  /*3b7b0*/  IMAD.MOV.U32 R127, RZ, RZ, R132 ;  /* 0x000000ffff7f7224 */ /* 0x002fc400078e0084 */
[----:B------:R-:W4:Y:S04]  /*3b7c0*/  LDL.LU R132, [R1+0xbc4] ;  /* 0x000bc40001847983 */ /* 0x000f280000300800 */
[----:B------:R-:W4:Y:S01]  /*3b7d0*/  LDL.LU R133, [R1+0xbc0] ;  /* 0x000bc00001857983 */ /* 0x000f220000300800 */
[----:B------:R-:W-:Y:S01]  /*3b7e0*/  IMAD.MOV.U32 R126, RZ, RZ, R131 ;  /* 0x000000ffff7e7224 */ /* 0x000fe200078e0083 */
[----:B------:R-:W-:Y:S02]  /*3b7f0*/  SEL R3, R3, RZ, !P0 ;  /* 0x000000ff03037207 */ /* 0x000fe40004000000 */
[----:B------:R-:W4:Y:S01]  /*3b800*/  LDL.LU R131, [R1+0xbc8] ;  /* 0x000bc80001837983 */ /* 0x000f220000300800 */
[----:B------:R-:W-:-:S03]  /*3b810*/  ISETP.GT.AND P4, PT, R2, 0x3a, PT ;  /* 0x0000003a0200780c */ /* 0x000fc60003f84270 */
[----:B------:R1:W-:Y:S01]  /*3b820*/  LDGSTS.E [R124+0xa800], [R126.64], P5 ;  /* 0x0a8000007e7c7fae */ /* 0x0003e2000a921848 */
[----:B------:R-:W-:Y:S02]  /*3b830*/  ISETP.GT.AND P1, PT, R2, 0x36, PT ;  /* 0x000000360200780c */ /* 0x000fe40003f24270 */
[----:B------:R-:W-:Y:S02]  /*3b840*/  ISETP.NE.U32.AND P3, PT, R3, RZ, PT ;  /* 0x000000ff0300720c */ /* 0x000fe40003f65070 */
[----:B------:R-:W-:Y:S01]  /*3b850*/  SEL R3, RZ, 0x4, !P4 ;  /* 0x00000004ff037807 */ /* 0x000fe20006000000 */
[----:B-1----:R-:W-:Y:S02]  /*3b860*/  IMAD.MOV.U32 R127, RZ, RZ, R130 ;  /* 0x000000ffff7f7224 */ /* 0x002fe400078e0082 */
[----:B------:R-:W4:Y:S01]  /*3b870*/  LDL.LU R130, [R1+0xbcc] ;  /* 0x000bcc0001827983 */ /* 0x000f220000300800 */
[----:B------:R-:W-:Y:S01]  /*3b880*/  IMAD.MOV.U32 R126, RZ, RZ, R125 ;  /* 0x000000ffff7e7224 */ /* 0x000fe200078e007d */
[----:B------:R-:W-:-:S02]  /*3b890*/  SEL R125, RZ, 0x4, !P1 ;  /* 0x00000004ff7d7807 */ /* 0x000fc40004800000 */
[-C--:B------:R-:W-:Y:S02]  /*3b8a0*/  IADD3 R141, P1, R141, R138.reuse, RZ ;  /* 0x0000008a8d8d7210 */ /* 0x080fe40007f3e0ff */
[----:B------:R1:W-:Y:S01]  /*3b8b0*/  LDGSTS.E [R124+0xaa00], [R126.64], P5 ;  /* 0x0aa000007e7c7fae */ /* 0x0003e2000a921848 */
[----:B------:R-:W-:Y:S02]  /*3b8c0*/  SEL R3, R3, RZ, !P0 ;  /* 0x000000ff03037207 */ /* 0x000fe40004000000 */
[----:B------:R-:W-:Y:S02]  /*3b8d0*/  IADD3 R139, P5, R139, R138, RZ ;  /* 0x0000008a8b8b7210 */ /* 0x000fe40007fbe0ff */
[----:B------:R-:W-:Y:S01]  /*3b8e0*/  ISETP.GT.AND P6, PT, R2, 0x3e, PT ;  /* 0x0000003e0200780c */ /* 0x000fe20003fc4270 */
[----:B------:R-:W-:Y:S01]  /*3b8f0*/  IMAD.X R142, R142, 0x1, R0, P1 ;  /* 0x000000018e8e7824 */ /* 0x000fe200008e0600 */
[----:B------:R-:W-:Y:S02]  /*3b900*/  ISETP.NE.U32.AND P4, PT, R3, RZ, PT ;  /* 0x000000ff0300720c */ /* 0x000fe40003f85070 */
[----:B------:R-:W-:Y:S01]  /*3b910*/  SEL R3, RZ, 0x4, !P6 ;  /* 0x00000004ff037807 */ /* 0x000fe20007000000 */
[----:B------:R-:W-:Y:S01]  /*3b920*/  STL [R1+0xb58], R141 ;  /* 0x000b588d01007387 */ /* 0x000fe20000100800 */
[----:B-1----:R-:W-:-:S02]  /*3b930*/  IMAD.MOV.U32 R126, RZ, RZ, R141 ;  /* 0x000000ffff7e7224 */ /* 0x002fc400078e008d */
[----:B------:R-:W-:Y:S01]  /*3b940*/  IMAD.MOV.U32 R127, RZ, RZ, R142 ;  /* 0x000000ffff7f7224 */ /* 0x000fe200078e008e */
[----:B------:R-:W-:Y:S04]  /*3b950*/  STL [R1+0xb60], R139 ;  /* 0x000b608b01007387 */ /* 0x000fe80000100800 */
[----:B------:R-:W-:Y:S04]  /*3b960*/  STL [R1+0xb54], R142 ;  /* 0x000b548e01007387 */ /* 0x000fe80000100800 */
[----:B------:R1:W-:Y:S02]  /*3b970*/  LDGSTS.E [R124+0xb800], [R126.64], P2 ;  /* 0x0b8000007e7c7fae */ /* 0x0003e40009121848 */
[----:B-1----:R-:W-:Y:S01]  /*3b980*/  IMAD.MOV.U32 R126, RZ, RZ, R139 ;  /* 0x000000ffff7e7224 */ /* 0x002fe200078e008b */
[----:B--2---:R-:W-:-:S05]  /*3b990*/  IADD3.X R140, R140, R0, RZ, P5, !PT ;  /* 0x000000008c8c7210 */ /* 0x004fca0002ffe4ff */
[----:B------:R1:W-:Y:S01]  /*3b9a0*/  STL [R1+0xb5c], R140 ;  /* 0x000b5c8c01007387 */ /* 0x0003e20000100800 */
[-C--:B------:R-:W-:Y:S02]  /*3b9b0*/  IADD3 R129, P5, R129, R138.reuse, RZ ;  /* 0x0000008a81817210 */ /* 0x080fe40007fbe0ff */
[----:B---3--:R-:W-:-:S03]  /*3b9c0*/  IADD3 R134, P6, R134, R138, RZ ;  /* 0x0000008a86867210 */ /* 0x008fc60007fde0ff */
[----:B------:R-:W-:Y:S01]  /*3b9d0*/  STL [R1+0xb8c], R129 ;  /* 0x000b8c8101007387 */ /* 0x000fe20000100800 */
[----:B------:R-:W-:-:S03]  /*3b9e0*/  IMAD.MOV.U32 R127, RZ, RZ, R140 ;  /* 0x000000ffff7f7224 */ /* 0x000fc600078e008c */
[----:B------:R-:W2:Y:S01]  /*3b9f0*/  LDL.LU R143, [R1+0xbfc] ;  /* 0x000bfc00018f7983 */ /* 0x000ea20000300800 */
[----:B------:R-:W-:-:S03]  /*3ba00*/  IMAD.X R137, R137, 0x1, R0, P5 ;  /* 0x0000000189897824 */ /* 0x000fc600028e0600 */
[----:B------:R-:W-:Y:S04]  /*3ba10*/  STL [R1+0xb94], R134 ;  /* 0x000b948601007387 */ /* 0x000fe80000100800 */
[----:B-1----:R-:W3:Y:S01]  /*3ba20*/  LDL.LU R140, [R1+0xc04] ;  /* 0x000c0400018c7983 */ /* 0x002ee20000300800 */
[----:B----4-:R-:W-:-:S03]  /*3ba30*/  IMAD.X R136, R136, 0x1, R0, P6 ;  /* 0x0000000188887824 */ /* 0x010fc600030e0600 */
[----:B------:R1:W-:Y:S04]  /*3ba40*/  STL [R1+0xb88], R137 ;  /* 0x000b888901007387 */ /* 0x0003e80000100800 */
[----:B------:R4:W-:Y:S04]  /*3ba50*/  STL [R1+0xb90], R136 ;  /* 0x000b908801007387 */ /* 0x0009e80000100800 */
[----:B------:R-:W3:Y:S04]  /*3ba60*/  LDL.LU R176, [R1+0xbf8] ;  /* 0x000bf80001b07983 */ /* 0x000ee80000300800 */
[----:B------:R1:W-:Y:S04]  /*3ba70*/  LDGSTS.E [R124+0xba00], [R126.64], P2 ;  /* 0x0ba000007e7c7fae */ /* 0x0003e80009121848 */
[----:B------:R-:W3:Y:S01]  /*3ba80*/  LDL.LU R141, [R1+0xc00] ;  /* 0x000c0000018d7983 */ /* 0x000ee20000300800 */
[----:B------:R-:W-:-:S05]  /*3ba90*/  IADD3 R132, P6, R132, R138, RZ ;  /* 0x0000008a84847210 */ /* 0x000fca0007fde0ff */
[----:B------:R-:W-:Y:S01]  /*3baa0*/  STL [R1+0xbc4], R132 ;  /* 0x000bc48401007387 */ /* 0x000fe20000100800 */
[----:B------:R-:W-:Y:S01]  /*3bab0*/  IMAD.X R133, R133, 0x1, R0, P6 ;  /* 0x0000000185857824 */ /* 0x000fe200030e0600 */
[----:B-1----:R-:W-:Y:S01]  /*3bac0*/  MOV R126, R129 ;  /* 0x00000081007e7202 */ /* 0x002fe20000000f00 */
[----:B------:R-:W-:Y:S02]  /*3bad0*/  IMAD.MOV.U32 R127, RZ, RZ, R137 ;  /* 0x000000ffff7f7224 */ /* 0x000fe400078e0089 */
[----:B------:R-:W3:Y:S04]  /*3bae0*/  LDL.LU R137, [R1+0xc34] ;  /* 0x000c340001897983 */ /* 0x000ee80000300800 */
[----:B------:R-:W3:Y:S04]  /*3baf0*/  LDL.LU R129, [R1+0xc3c] ;  /* 0x000c3c0001817983 */ /* 0x000ee80000300800 */
[----:B------:R1:W-:Y:S04]  /*3bb00*/  LDGSTS.E [R124+0xc800], [R126.64], P3 ;  /* 0x0c8000007e7c7fae */ /* 0x0003e80009921848 */
[----:B------:R-:W3:Y:S04]  /*3bb10*/  LDL.LU R139, [R1+0xc30] ;  /* 0x000c3000018b7983 */ /* 0x000ee80000300800 */
[----:B------:R4:W-:Y:S01]  /*3bb20*/  STL [R1+0xbc0], R133 ;  /* 0x000bc08501007387 */ /* 0x0009e20000100800 */
[----:B-1----:R-:W-:-:S03]  /*3bb30*/  IMAD.MOV.U32 R127, RZ, RZ, R136 ;  /* 0x000000ffff7f7224 */ /* 0x002fc600078e0088 */
[----:B----4-:R-:W4:Y:S01]  /*3bb40*/  LDL.LU R136, [R1+0xc38] ;  /* 0x000c380001887983 */ /* 0x010f220000300800 */
[----:B------:R-:W-:Y:S02]  /*3bb50*/  SEL R3, R3, RZ, !P0 ;  /* 0x000000ff03037207 */ /* 0x000fe40004000000 */
[----:B------:R-:W-:Y:S02]  /*3bb60*/  ISETP.GT.AND P2, PT, R2, 0x3, PT ;  /* 0x000000030200780c */ /* 0x000fe40003f44270 */
[----:B------:R-:W-:Y:S02]  /*3bb70*/  SEL R125, R125, RZ, !P0 ;  /* 0x000000ff7d7d7207 */ /* 0x000fe40004000000 */
[----:B------:R-:W-:Y:S02]  /*3bb80*/  ISETP.NE.U32.AND P5, PT, R3, RZ, PT ;  /* 0x000000ff0300720c */ /* 0x000fe40003fa5070 */
[----:B------:R-:W-:Y:S02]  /*3bb90*/  SEL R3, RZ, 0x4, !P2 ;  /* 0x00000004ff037807 */ /* 0x000fe40005000000 */
[----:B------:R-:W-:-:S02]  /*3bba0*/  IADD3 R130, P2, R130, R138, RZ ;  /* 0x0000008a82827210 */ /* 0x000fc40007f5e0ff */
[----:B------:R-:W-:Y:S01]  /*3bbb0*/  ISETP.NE.U32.AND P1, PT, R125, RZ, PT ;  /* 0x000000ff7d00720c */ /* 0x000fe20003f25070 */
[----:B------:R-:W-:Y:S02]  /*3bbc0*/  IMAD.MOV.U32 R126, RZ, RZ, R134 ;  /* 0x000000ffff7e7224 */ /* 0x000fe400078e0086 */
[----:B------:R-:W-:Y:S01]  /*3bbd0*/  IMAD.X R131, R131, 0x1, R0, P2 ;  /* 0x0000000183837824 */ /* 0x000fe200010e0600 */
[----:B------:R1:W-:Y:S04]  /*3bbe0*/  STL [R1+0xbcc], R130 ;  /* 0x000bcc8201007387 */ /* 0x0003e80000100800 */
[----:B------:R1:W-:Y:S04]  /*3bbf0*/  LDGSTS.E [R124+0xca00], [R126.64], P3 ;  /* 0x0ca000007e7c7fae */ /* 0x0003e80009921848 */
[----:B------:R1:W-:Y:S01]  /*3bc00*/  STL [R1+0xbc8], R131 ;  /* 0x000bc88301007387 */ /* 0x0003e20000100800 */
[----:B------:R-:W-:-:S03]  /*3bc10*/  SEL R3, R3, RZ, !P0 ;  /* 0x000000ff03037207 */ /* 0x000fc60004000000 */
[----:B------:R-:W4:Y:S01]  /*3bc20*/  LDL.LU R134, [R1+0x954] ;  /* 0x0009540001867983 */ /* 0x000f220000300800 */
[----:B-1----:R-:W-:Y:S01]  /*3bc30*/  IMAD.MOV.U32 R126, RZ, RZ, R132 ;  /* 0x000000ffff7e7224 */ /* 0x002fe200078e0084 */
[----:B------:R-:W-:Y:S02]  /*3bc40*/  MOV R127, R133 ;  /* 0x00000085007f7202 */ /* 0x000fe40000000f00 */
[----:B------:R-:W4:Y:S01]  /*3bc50*/  LDL.LU R133, [R1+0x958] ;  /* 0x0009580001857983 */ /* 0x000f220000300800 */
[----:B------:R-:W-:-:S03]  /*3bc60*/  ISETP.GT.AND P3, PT, R2, 0x7, PT ;  /* 0x000000070200780c */ /* 0x000fc60003f64270 */
[----:B------:R1:W-:Y:S01]  /*3bc70*/  LDGSTS.E [R124+0xd800], [R126.64], P1 ;  /* 0x0d8000007e7c7fae */ /* 0x0003e20008921848 */
[----:B------:R-:W-:-:S03]  /*3bc80*/  ISETP.NE.U32.AND P2, PT, R3, RZ, PT ;  /* 0x000000ff0300720c */ /* 0x000fc60003f45070 */
[----:B------:R-:W4:Y:S01]  /*3bc90*/  LDL.LU R132, [R1+0x95c] ;  /* 0x00095c0001847983 */ /* 0x000f220000300800 */
[----:B------:R-:W-:Y:S01]  /*3bca0*/  SEL R3, RZ, 0x4, !P3 ;  /* 0x00000004ff037807 */ /* 0x000fe20005800000 */
[----:B-1----:R-:W-:Y:S02]  /*3bcb0*/  IMAD.MOV.U32 R126, RZ, RZ, R130 ;  /* 0x000000ffff7e7224 */ /* 0x002fe400078e0082 */
[----:B------:R-:W4:Y:S01]  /*3bcc0*/  LDL.LU R130, [R1+0x960] ;  /* 0x0009600001827983 */ /* 0x000f220000300800 */
[----:B------:R-:W-:-:S03]  /*3bcd0*/  IMAD.MOV.U32 R127, RZ, RZ, R131 ;  /* 0x000000ffff7f7224 */ /* 0x000fc600078e0083 */
[----:B------:R-:W4:Y:S04]  /*3bce0*/  LDL.LU R142, [R1+0x988] ;  /* 0x00098800018e7983 */ /* 0x000f280000300800 */
[----:B------:R1:W-:Y:S01]  /*3bcf0*/  LDGSTS.E [R124+0xda00], [R126.64], P1 ;  /* 0x0da000007e7c7fae */ /* 0x0003e20008921848 */
[----:B------:R-:W-:-:S03]  /*3bd00*/  ISETP.GT.AND P1, PT, R2, 0xb, PT ;  /* 0x0000000b0200780c */ /* 0x000fc60003f24270 */
[----:B------:R-:W4:Y:S01]  /*3bd10*/  LDL.LU R131, [R1+0x990] ;  /* 0x0009900001837983 */ /* 0x000f220000300800 */
[----:B------:R-:W-:Y:S02]  /*3bd20*/  SEL R125, RZ, 0x4, !P1 ;  /* 0x00000004ff7d7807 */ /* 0x000fe40004800000 */
[----:B--2---:R-:W-:-:S05]  /*3bd30*/  IADD3 R143, P3, R143, R138, RZ ;  /* 0x0000008a8f8f7210 */ /* 0x004fca0007f7e0ff */
[----:B-1----:R-:W-:Y:S01]  /*3bd40*/  IMAD.MOV.U32 R126, RZ, RZ, R143 ;  /* 0x000000ffff7e7224 */ /* 0x002fe200078e008f */
[----:B---3--:R-:W-:Y:S01]  /*3bd50*/  IADD3 R140, P6, R140, R138, RZ ;  /* 0x0000008a8c8c7210 */ /* 0x008fe20007fde0ff */
[----:B------:R1:W-:Y:S01]  /*3bd60*/  STL [R1+0xbfc], R143 ;  /* 0x000bfc8f01007387 */ /* 0x0003e20000100800 */
[----:B------:R-:W-:-:S05]  /*3bd70*/  IMAD.X R176, R176, 0x1, R0, P3 ;  /* 0x00000001b0b07824 */ /* 0x000fca00018e0600 */
[----:B------:R-:W-:Y:S01]  /*3bd80*/  MOV R127, R176 ;  /* 0x000000b0007f7202 */ /* 0x000fe20000000f00 */
[----:B------:R-:W-:-:S04]  /*3bd90*/  IMAD.X R141, R141, 0x1, R0, P6 ;  /* 0x000000018d8d7824 */ /* 0x000fc800030e0600 */
[----:B------:R2:W-:Y:S04]  /*3bda0*/  LDGSTS.E [R124+0xe800], [R126.64], P4 ;  /* 0x0e8000007e7c7fae */ /* 0x0005e8000a121848 */
[----:B------:R-:W-:Y:S01]  /*3bdb0*/  STL [R1+0xc04], R140 ;  /* 0x000c048c01007387 */ /* 0x000fe20000100800 */
[-C--:B------:R-:W-:Y:S02]  /*3bdc0*/  IADD3 R137, P1, R137, R138.reuse, RZ ;  /* 0x0000008a89897210 */ /* 0x080fe40007f3e0ff */
[----:B------:R-:W-:Y:S01]  /*3bdd0*/  IADD3 R129, P6, R129, R138, RZ ;  /* 0x0000008a81817210 */ /* 0x000fe20007fde0ff */
[----:B--2---:R-:W-:Y:S02]  /*3bde0*/  IMAD.MOV.U32 R126, RZ, RZ, R140 ;  /* 0x000000ffff7e7224 */ /* 0x004fe400078e008c */
[----:B------:R-:W-:Y:S01]  /*3bdf0*/  IMAD.MOV.U32 R127, RZ, RZ, R141 ;  /* 0x000000ffff7f7224 */ /* 0x000fe200078e008d */
[----:B------:R-:W-:Y:S01]  /*3be00*/  STL [R1+0xbf8], R176 ;  /* 0x000bf8b001007387 */ /* 0x000fe20000100800 */
[----:B------:R-:W-:-:S03]  /*3be10*/  IMAD.X R139, R139, 0x1, R0, P1 ;  /* 0x000000018b8b7824 */ /* 0x000fc600008e0600 */
[----:B------:R-:W-:Y:S04]  /*3be20*/  STL [R1+0xc34], R137 ;  /* 0x000c348901007387 */ /* 0x000fe80000100800 */
[----:B------:R2:W-:Y:S01]  /*3be30*/  STL [R1+0xc00], R141 ;  /* 0x000c008d01007387 */ /* 0x0005e20000100800 */
[----:B----4-:R-:W-:-:S03]  /*3be40*/  IMAD.X R136, R136, 0x1, R0, P6 ;  /* 0x0000000188887824 */ /* 0x010fc600030e0600 */
[----:B------:R-:W-:Y:S04]  /*3be50*/  STL [R1+0xc3c], R129 ;  /* 0x000c3c8101007387 */ /* 0x000fe80000100800 */
[----:B------:R3:W-:Y:S04]  /*3be60*/  LDGSTS.E [R124+0xea00], [R126.64], P4 ;  /* 0x0ea000007e7c7fae */ /* 0x0007e8000a121848 */
[----:B------:R-:W-:Y:S04]  /*3be70*/  STL [R1+0xc30], R139 ;  /* 0x000c308b01007387 */ /* 0x000fe80000100800 */
[----:B------:R4:W-:Y:S01]  /*3be80*/  STL [R1+0xc38], R136 ;  /* 0x000c388801007387 */ /* 0x0009e20000100800 */
[----:B---3--:R-:W-:-:S03]  /*3be90*/  IMAD.MOV.U32 R126, RZ, RZ, R137 ;  /* 0x000000ffff7e7224 */ /* 0x008fc600078e0089 */
[----:B-1----:R-:W3:Y:S01]  /*3bea0*/  LDL.LU R143, [R1+0x984] ;  /* 0x00098400018f7983 */ /* 0x002ee20000300800 */
[----:B------:R-:W-:-:S03]  /*3beb0*/  IMAD.MOV.U32 R127, RZ, RZ, R139 ;  /* 0x000000ffff7f7224 */ /* 0x000fc600078e008b */
[----:B--2---:R-:W2:Y:S04]  /*3bec0*/  LDL.LU R141, [R1+0x98c] ;  /* 0x00098c00018d7983 */ /* 0x004ea80000300800 */
[----:B------:R1:W-:Y:S04]  /*3bed0*/  LDGSTS.E [R124+0xf800], [R126.64], P5 ;  /* 0x0f8000007e7c7fae */ /* 0x0003e8000a921848 */
[----:B------:R-:W2:Y:S01]  /*3bee0*/  LDL.LU R140, [R1+0x9b4] ;  /* 0x0009b400018c7983 */ /* 0x000ea20000300800 */
[----:B-1----:R-:W-:-:S03]  /*3bef0*/  MOV R127, R136 ;  /* 0x00000088007f7202 */ /* 0x002fc60000000f00 */
[----:B----4-:R-:W4:Y:S01]  /*3bf00*/  LDL.LU R136, [R1+0x9b8] ;  /* 0x0009b80001887983 */ /* 0x010f220000300800 */
[----:B------:R-:W-:Y:S01]  /*3bf10*/  IMAD.MOV.U32 R126, RZ, RZ, R129 ;  /* 0x000000ffff7e7224 */ /* 0x000fe200078e0081 */
[----:B------:R-:W-:Y:S02]  /*3bf20*/  ISETP.GT.AND P4, PT, R2, 0xf, PT ;  /* 0x0000000f0200780c */ /* 0x000fe40003f84270 */
[----:B------:R-:W-:Y:S01]  /*3bf30*/  SEL R3, R3, RZ, !P0 ;  /* 0x000000ff03037207 */ /* 0x000fe20004000000 */
[----:B------:R-:W4:Y:S04]  /*3bf40*/  LDL.LU R129, [R1+0x9c0] ;  /* 0x0009c00001817983 */ /* 0x000f280000300800 */
[----:B------:R1:W-:Y:S01]  /*3bf50*/  LDGSTS.E [R124+0xfa00], [R126.64], P5 ;  /* 0x0fa000007e7c7fae */ /* 0x0003e2000a921848 */
[----:B------:R-:W-:-:S02]  /*3bf60*/  ISETP.NE.U32.AND P3, PT, R3, RZ, PT ;  /* 0x000000ff0300720c */ /* 0x000fc40003f65070 */
[----:B------:R-:W-:Y:S02]  /*3bf70*/  SEL R3, R125, RZ, !P0 ;  /* 0x000000ff7d037207 */ /* 0x000fe40004000000 */
[-C--:B------:R-:W-:Y:S02]  /*3bf80*/  IADD3 R130, P5, R130, R138.reuse, RZ ;  /* 0x0000008a82827210 */ /* 0x080fe40007fbe0ff */
[----:B-1----:R-:W-:Y:S02]  /*3bf90*/  SEL R124, RZ, 0x4, !P4 ;  /* 0x00000004ff7c7807 */ /* 0x002fe40006000000 */
[----:B------:R-:W-:Y:S02]  /*3bfa0*/  IADD3 R133, P4, R133, R138, RZ ;  /* 0x0000008a85857210 */ /* 0x000fe40007f9e0ff */
[----:B------:R-:W-:Y:S01]  /*3bfb0*/  ISETP.NE.U32.AND P1, PT, R3, RZ, PT ;  /* 0x000000ff0300720c */ /* 0x000fe20003f25070 */
[----:B------:R-:W-:Y:S01]  /*3bfc0*/  IMAD.U32 R3, RZ, RZ, UR5 ;  /* 0x00000005ff037e24 */ /* 0x000fe2000f8e00ff */
[----:B------:R-:W-:Y:S01]  /*3bfd0*/  LOP3.LUT R135, R135, 0x60, RZ, 0x3c, !PT ;  /* 0x0000006087877812 */ /* 0x000fe200078e3cff */
[----:B------:R-:W-:Y:S01]  /*3bfe0*/  IMAD.X R134, R134, 0x1, R0, P4 ;  /* 0x0000000186867824 */ /* 0x000fe200020e0600 */
[----:B------:R-:W-:Y:S01]  /*3bff0*/  SEL R124, R124, RZ, !P0 ;  /* 0x000000ff7c7c7207 */ /* 0x000fe20004000000 */
[----:B------:R-:W-:Y:S01]  /*3c000*/  STL [R1+0x958], R133 ;  /* 0x0009588501007387 */ /* 0x000fe20000100800 */
[----:B------:R-:W-:Y:S01]  /*3c010*/  ISETP.GT.AND P6, PT, R2, 0x13, PT ;  /* 0x000000130200780c */ /* 0x000fe20003fc4270 */
[----:B------:R-:W-:-:S02]  /*3c020*/  IMAD R3, R3, 0x10000, R135 ;  /* 0x0001000003037824 */ /* 0x000fc400078e0287 */
[----:B------:R-:W-:Y:S01]  /*3c030*/  STL [R1+0x960], R130 ;  /* 0x0009608201007387 */ /* 0x000fe20000100800 */
[----:B------:R-:W-:Y:S01]  /*3c040*/  ISETP.NE.U32.AND P4, PT, R124, RZ, PT ;  /* 0x000000ff7c00720c */ /* 0x000fe20003f85070 */
[----:B------:R-:W-:Y:S02]  /*3c050*/  IMAD.X R132, R132, 0x1, R0, P5 ;  /* 0x0000000184847824 */ /* 0x000fe400028e0600 */
[----:B------:R-:W-:Y:S01]  /*3c060*/  STL [R1+0x954], R134 ;  /* 0x0009548601007387 */ /* 0x000fe20000100800 */
[----:B------:R-:W-:Y:S01]  /*3c070*/  IMAD.MOV.U32 R124, RZ, RZ, R133 ;  /* 0x000000ffff7c7224 */ /* 0x000fe200078e0085 */
[-C--:B------:R-:W-:Y:S01]  /*3c080*/  IADD3 R142, P5, R142, R138.reuse, RZ ;  /* 0x0000008a8e8e7210 */ /* 0x080fe20007fbe0ff */
[----:B------:R-:W-:Y:S01]  /*3c090*/  IMAD.MOV.U32 R125, RZ, RZ, R134 ;  /* 0x000000ffff7d7224 */ /* 0x000fe200078e0086 */
[----:B------:R-:W4:Y:S01]  /*3c0a0*/  LDL.LU R135, [R1+0x9bc] ;  /* 0x0009bc0001877983 */ /* 0x000f220000300800 */
[----:B------:R-:W-:Y:S02]  /*3c0b0*/  SEL R126, RZ, 0x4, !P6 ;  /* 0x00000004ff7e7807 */ /* 0x000fe40007000000 */
[----:B------:R-:W-:Y:S01]  /*3c0c0*/  IADD3 R131, P6, R131, R138, RZ ;  /* 0x0000008a83837210 */ /* 0x000fe20007fde0ff */
[----:B------:R1:W-:Y:S04]  /*3c0d0*/  LDGSTS.E [R3+0xc00], [R124.64], P2 ;  /* 0x00c000007c037fae */ /* 0x0003e80009121848 */
[----:B------:R1:W-:Y:S04]  /*3c0e0*/  STL [R1+0x95c], R132 ;  /* 0x00095c8401007387 */ /* 0x0003e80000100800 */
[----:B------:R-:W-:Y:S01]  /*3c0f0*/  STL [R1+0x988], R142 ;  /* 0x0009888e01007387 */ /* 0x000fe20000100800 */
[----:B-1----:R-:W-:-:S03]  /*3c100*/  IMAD.MOV.U32 R125, RZ, RZ, R132 ;  /* 0x000000ffff7d7224 */ /* 0x002fc600078e0084 */
[----:B------:R-:W4:Y:S04]  /*3c110*/  LDL.LU R132, [R1+0x9e4] ;  /* 0x0009e40001847983 */ /* 0x000f280000300800 */
[----:B------:R1:W-:Y:S04]  /*3c120*/  STL [R1+0x990], R131 ;  /* 0x0009908301007387 */ /* 0x0003e80000100800 */
[----:B------:R-:W4:Y:S04]  /*3c130*/  LDL.LU R127, [R1+0x9e8] ;  /* 0x0009e800017f7983 */ /* 0x000f280000300800 */
[----:B------:R-:W4:Y:S04]  /*3c140*/  LDL.LU R139, [R1+0x9ec] ;  /* 0x0009ec00018b7983 */ /* 0x000f280000300800 */
[----:B------:R-:W4:Y:S01]  /*3c150*/  LDL.LU R137, [R1+0x9f0] ;  /* 0x0009f00001897983 */ /* 0x000f220000300800 */
[----:B------:R-:W-:-:S03]  /*3c160*/  MOV R124, R130 ;  /* 0x00000082007c7202 */ /* 0x000fc60000000f00 */
[----:B------:R-:W4:Y:S04]  /*3c170*/  LDL.LU R134, [R1+0xa14] ;  /* 0x000a140001867983 */ /* 0x000f280000300800 */
[----:B------:R-:W4:Y:S04]  /*3c180*/  LDL.LU R133, [R1+0xa18] ;  /* 0x000a180001857983 */ /* 0x000f280000300800 */
[----:B------:R1:W-:Y:S04]  /*3c190*/  LDGSTS.E [R3+0xe00], [R124.64], P2 ;  /* 0x00e000007c037fae */ /* 0x0003e80009121848 */
[----:B------:R-:W4:Y:S01]  /*3c1a0*/  LDL.LU R130, [R1+0xa20] ;  /* 0x000a200001827983 */ /* 0x000f220000300800 */
[----:B-1----:R-:W-:-:S02]  /*3c1b0*/  IMAD.MOV.U32 R124, RZ, RZ, R142 ;  /* 0x000000ffff7c7224 */ /* 0x002fc400078e008e */
[--C-:B---3--:R-:W-:Y:S02]  /*3c1c0*/  IMAD.X R143, R143, 0x1, R0.reuse, P5 ;  /* 0x000000018f8f7824 */ /* 0x108fe400028e0600 */
[----:B--2---:R-:W-:Y:S02]  /*3c1d0*/  IMAD.X R141, R141, 0x1, R0, P6 ;  /* 0x000000018d8d7824 */ /* 0x004fe400030e0600 */
[----:B------:R-:W-:Y:S01]  /*3c1e0*/  IMAD.MOV.U32 R125, RZ, RZ, R143 ;  /* 0x000000ffff7d7224 */ /* 0x000fe200078e008f */
[----:B------:R-:W-:Y:S04]  /*3c1f0*/  STL [R1+0x984], R143 ;  /* 0x0009848f01007387 */ /* 0x000fe80000100800 */
[----:B------:R-:W-:Y:S04]  /*3c200*/  STL [R1+0x98c], R141 ;  /* 0x00098c8d01007387 */ /* 0x000fe80000100800 */
[----:B------:R1:W-:Y:S01]  /*3c210*/  LDGSTS.E [R3+0x1c00], [R124.64], P3 ;  /* 0x01c000007c037fae */ /* 0x0003e20009921848 */
[----:B----4-:R-:W-:-:S05]  /*3c220*/  IADD3 R136, P6, R136, R138, RZ ;  /* 0x0000008a88887210 */ /* 0x010fca0007fde0ff */
[----:B------:R2:W-:Y:S01]  /*3c230*/  STL [R1+0x9b8], R136 ;  /* 0x0009b88801007387 */ /* 0x0005e20000100800 */
[----:B-1----:R-:W-:-:S03]  /*3c240*/  MOV R124, R131 ;  /* 0x00000083007c7202 */ /* 0x002fc60000000f00 */
[----:B------:R-:W3:Y:S01]  /*3c250*/  LDL.LU R131, [R1+0xa1c] ;  /* 0x000a1c0001837983 */ /* 0x000ee20000300800 */
[----:B------:R-:W-:Y:S02]  /*3c260*/  SEL R126, R126, RZ, !P0 ;  /* 0x000000ff7e7e7207 */ /* 0x000fe40004000000 */
[----:B------:R-:W-:Y:S01]  /*3c270*/  ISETP.GT.AND P2, PT, R2, 0x17, PT ;  /* 0x000000170200780c */ /* 0x000fe20003f44270 */
[----:B------:R-:W-:Y:S01]  /*3c280*/  IMAD.MOV.U32 R125, RZ, RZ, R141 ;  /* 0x000000ffff7d7224 */ /* 0x000fe200078e008d */
[----:B------:R-:W-:Y:S01]  /*3c290*/  ISETP.NE.U32.AND P5, PT, R126, RZ, PT ;  /* 0x000000ff7e00720c */ /* 0x000fe20003fa5070 */
[----:B------:R-:W-:Y:S01]  /*3c2a0*/  IMAD.X R140, R140, 0x1, R0, P6 ;  /* 0x000000018c8c7824 */ /* 0x000fe200030e0600 */
[----:B------:R-:W-:Y:S02]  /*3c2b0*/  SEL R126, RZ, 0x4, !P2 ;  /* 0x00000004ff7e7807 */ /* 0x000fe40005000000 */
[----:B------:R-:W-:Y:S01]  /*3c2c0*/  IADD3 R129, P2, R129, R138, RZ ;  /* 0x0000008a81817210 */ /* 0x000fe20007f5e0ff */
[----:B------:R1:W-:Y:S01]  /*3c2d0*/  LDGSTS.E [R3+0x1e00], [R124.64], P3 ;  /* 0x01e000007c037fae */ /* 0x0003e20009921848 */
[----:B------:R-:W-:-:S02]  /*3c2e0*/  SEL R126, R126, RZ, !P0 ;  /* 0x000000ff7e7e7207 */ /* 0x000fc40004000000 */
[----:B------:R-:W-:Y:S01]  /*3c2f0*/  ISETP.GT.AND P3, PT, R2, 0x1b, PT ;  /* 0x0000001b0200780c */ /* 0x000fe20003f64270 */
[----:B-1----:R-:W-:Y:S02]  /*3c300*/  IMAD.MOV.U32 R124, RZ, RZ, R136 ;  /* 0x000000ffff7c7224 */ /* 0x002fe400078e0088 */
[----:B------:R-:W-:-:S05]  /*3c310*/  IMAD.MOV.U32 R125, RZ, RZ, R140 ;  /* 0x000000ffff7d7224 */ /* 0x000fca00078e008c */
[----:B------:R1:W-:Y:S01]  /*3c320*/  LDGSTS.E [R3+0x2c00], [R124.64], P1 ;  /* 0x02c000007c037fae */ /* 0x0003e20008921848 */
[----:B------:R-:W-:Y:S01]  /*3c330*/  IMAD.X R135, R135, 0x1, R0, P2 ;  /* 0x0000000187877824 */ /* 0x000fe200010e0600 */
[----:B------:R-:W-:Y:S01]  /*3c340*/  ISETP.NE.U32.AND P2, PT, R126, RZ, PT ;  /* 0x000000ff7e00720c */ /* 0x000fe20003f45070 */
[----:B-1----:R-:W-:Y:S02]  /*3c350*/  IMAD.MOV.U32 R124, RZ, RZ, R129 ;  /* 0x000000ffff7c7224 */ /* 0x002fe400078e0081 */
[----:B------:R-:W-:Y:S01]  /*3c360*/  IMAD.MOV.U32 R125, RZ, RZ, R135 ;  /* 0x000000ffff7d7224 */ /* 0x000fe200078e0087 */
[----:B------:R-:W-:-:S04]  /*3c370*/  SEL R126, RZ, 0x4, !P3 ;  /* 0x00000004ff7e7807 */ /* 0x000fc80005800000 */
[----:B------:R1:W-:Y:S04]  /*3c380*/  LDGSTS.E [R3+0x2e00], [R124.64], P1 ;  /* 0x02e000007c037fae */ /* 0x0003e80008921848 */
[----:B------:R-:W-:Y:S01]  /*3c390*/  STL [R1+0x9b4], R140 ;  /* 0x0009b48c01007387 */ /* 0x000fe20000100800 */
[----:B------:R-:W-:Y:S02]  /*3c3a0*/  IADD3 R127, P1, R127, R138, RZ ;  /* 0x0000008a7f7f7210 */ /* 0x000fe40007f3e0ff */
[----:B-1----:R-:W-:Y:S02]  /*3c3b0*/  SEL R124, R126, RZ, !P0 ;  /* 0x000000ff7e7c7207 */ /* 0x002fe40004000000 */
[----:B------:R-:W-:Y:S01]  /*3c3c0*/  IADD3.X R132, R132, R0, RZ, P1, !PT ;  /* 0x0000000084847210 */ /* 0x000fe20000ffe4ff */
[----:B------:R-:W-:Y:S01]  /*3c3d0*/  STL [R1+0x9c0], R129 ;  /* 0x0009c08101007387 */ /* 0x000fe20000100800 */
[----:B------:R-:W-:-:S03]  /*3c3e0*/  IADD3 R137, P3, R137, R138, RZ ;  /* 0x0000008a89897210 */ /* 0x000fc60007f7e0ff */
[----:B------:R1:W-:Y:S01]  /*3c3f0*/  STL [R1+0x9bc], R135 ;  /* 0x0009bc8701007387 */ /* 0x0003e20000100800 */
[----:B------:R-:W-:Y:S01]  /*3c400*/  ISETP.NE.U32.AND P1, PT, R124, RZ, PT ;  /* 0x000000ff7c00720c */ /* 0x000fe20003f25070 */
[----:B------:R-:W-:Y:S02]  /*3c410*/  IMAD.MOV.U32 R124, RZ, RZ, R127 ;  /* 0x000000ffff7c7224 */ /* 0x000fe400078e007f */
[----:B--2---:R-:W4:Y:S01]  /*3c420*/  LDL.LU R136, [R1+0xa44] ;  /* 0x000a440001887983 */ /* 0x004f220000300800 */
[----:B------:R-:W-:Y:S01]  /*3c430*/  IMAD.MOV.U32 R125, RZ, RZ, R132 ;  /* 0x000000ffff7d7224 */ /* 0x000fe200078e0084 */
[-C--:B------:R-:W-:Y:S01]  /*3c440*/  IADD3 R133, P6, R133, R138.reuse, RZ ;  /* 0x0000008a85857210 */ /* 0x080fe20007fde0ff */
[----:B------:R-:W-:Y:S01]  /*3c450*/  IMAD.X R139, R139, 0x1, R0, P3 ;  /* 0x000000018b8b7824 */ /* 0x000fe200018e0600 */
[----:B-1----:R-:W4:Y:S04]  /*3c460*/  LDL.LU R135, [R1+0xa48] ;  /* 0x000a480001877983 */ /* 0x002f280000300800 */
[----:B------:R-:W4:Y:S04]  /*3c470*/  LDL.LU R129, [R1+0xa50] ;  /* 0x000a500001817983 */ /* 0x000f280000300800 */
[----:B------:R-:W-:Y:S01]  /*3c480*/  STL [R1+0x9e8], R127 ;  /* 0x0009e87f01007387 */ /* 0x000fe20000100800 */
[----:B------:R-:W-:-:S03]  /*3c490*/  IADD3 R130, P3, R130, R138, RZ ;  /* 0x0000008a82827210 */ /* 0x000fc60007f7e0ff */
[----:B------:R-:W-:Y:S01]  /*3c4a0*/  STL [R1+0x9f0], R137 ;  /* 0x0009f08901007387 */ /* 0x000fe20000100800 */
[----:B------:R-:W-:-:S03]  /*3c4b0*/  IMAD.X R134, R134, 0x1, R0, P6 ;  /* 0x0000000186867824 */ /* 0x000fc600030e0600 */
[----:B------:R1:W-:Y:S04]  /*3c4c0*/  STL [R1+0x9e4], R132 ;  /* 0x0009e48401007387 */ /* 0x0003e80000100800 */
[----:B------:R-:W-:Y:S04]  /*3c4d0*/  STL [R1+0xa18], R133 ;  /* 0x000a188501007387 */ /* 0x000fe80000100800 */
[----:B------:R1:W-:Y:S04]  /*3c4e0*/  LDGSTS.E [R3+0x3c00], [R124.64], P4 ;  /* 0x03c000007c037fae */ /* 0x0003e8000a121848 */
[----:B------:R-:W-:Y:S04]  /*3c4f0*/  STL [R1+0x9ec], R139 ;  /* 0x0009ec8b01007387 */ /* 0x000fe80000100800 */
[----:B-1----:R-:W4:Y:S01]  /*3c500*/  LDL.LU R132, [R1+0xa4c] ;  /* 0x000a4c0001847983 */ /* 0x002f220000300800 */
[----:B------:R-:W-:-:S02]  /*3c510*/  IMAD.MOV.U32 R124, RZ, RZ, R137 ;  /* 0x000000ffff7c7224 */ /* 0x000fc400078e0089 */
[----:B------:R-:W-:Y:S01]  /*3c520*/  IMAD.MOV.U32 R125, RZ, RZ, R139 ;  /* 0x000000ffff7d7224 */ /* 0x000fe200078e008b */
[----:B------:R-:W-:Y:S04]  /*3c530*/  STL [R1+0xa20], R130 ;  /* 0x000a208201007387 */ /* 0x000fe80000100800 */
[----:B------:R1:W-:Y:S04]  /*3c540*/  LDGSTS.E [R3+0x3e00], [R124.64], P4 ;  /* 0x03e000007c037fae */ /* 0x0003e8000a121848 */
[----:B------:R-:W-:Y:S04]  /*3c550*/  STL [R1+0xa14], R134 ;  /* 0x000a148601007387 */ /* 0x000fe80000100800 */
[----:B------:R-:W4:Y:S01]  /*3c560*/  LDL.LU R127, [R1+0xa78] ;  /* 0x000a7800017f7983 */ /* 0x000f220000300800 */
[----:B-1----:R-:W-:-:S02]  /*3c570*/  IMAD.MOV.U32 R124, RZ, RZ, R133 ;  /* 0x000000ffff7c7224 */ /* 0x002fc400078e0085 */
[----:B------:R-:W-:-:S05]  /*3c580*/  IMAD.MOV.U32 R125, RZ, RZ, R134 ;  /* 0x000000ffff7d7224 */ /* 0x000fca00078e0086 */
[----:B------:R1:W-:Y:S02]  /*3c590*/  LDGSTS.E [R3+0x4c00], [R124.64], P5 ;  /* 0x04c000007c037fae */ /* 0x0003e4000a921848 */
[----:B-1----:R-:W-:Y:S01]  /*3c5a0*/  IMAD.MOV.U32 R124, RZ, RZ, R130 ;  /* 0x000000ffff7c7224 */ /* 0x002fe200078e0082 */
[----:B---3--:R-:W-:-:S05]  /*3c5b0*/  IADD3.X R131, R131, R0, RZ, P3, !PT ;  /* 0x0000000083837210 */ /* 0x008fca0001ffe4ff */
[----:B------:R1:W-:Y:S01]  /*3c5c0*/  STL [R1+0xa1c], R131 ;  /* 0x000a1c8301007387 */ /* 0x0003e20000100800 */
[----:B------:R-:W-:Y:S01]  /*3c5d0*/  IMAD.MOV.U32 R125, RZ, RZ, R131 ;  /* 0x000000ffff7d7224 */ /* 0x000fe200078e0083 */
[----:B------:R-:W-:-:S04]  /*3c5e0*/  ISETP.GT.AND P3, PT, R2, 0x1f, PT ;  /* 0x0000001f0200780c */ /* 0x000fc80003f64270 */
[----:B------:R3:W-:Y:S04]  /*3c5f0*/  LDGSTS.E [R3+0x4e00], [R124.64], P5 ;  /* 0x04e000007c037fae */ /* 0x0007e8000a921848 */
[----:B-1----:R-:W2:Y:S04]  /*3c600*/  LDL.LU R131, [R1+0xa74] ;  /* 0x000a740001837983 */ /* 0x002ea80000300800 */
[----:B------:R-:W2:Y:S04]  /*3c610*/  LDL.LU R176, [R1+0xa7c] ;  /* 0x000a7c0001b07983 */ /* 0x000ea80000300800 */
[----:B------:R-:W2:Y:S04]  /*3c620*/  LDL.LU R143, [R1+0xa80] ;  /* 0x000a8000018f7983 */ /* 0x000ea80000300800 */
[----:B------:R-:W2:Y:S04]  /*3c630*/  LDL.LU R134, [R1+0xaa4] ;  /* 0x000aa40001867983 */ /* 0x000ea80000300800 */
[----:B------:R-:W2:Y:S04]  /*3c640*/  LDL.LU R130, [R1+0xaa8] ;  /* 0x000aa80001827983 */ /* 0x000ea80000300800 */
[----:B------:R-:W2:Y:S04]  /*3c650*/  LDL.LU R142, [R1+0xaac] ;  /* 0x000aac00018e7983 */ /* 0x000ea80000300800 */
[----:B------:R-:W2:Y:S01]  /*3c660*/  LDL.LU R133, [R1+0xab0] ;  /* 0x000ab00001857983 */ /* 0x000ea20000300800 */
[----:B---3--:R-:W-:-:S02]  /*3c670*/  SEL R125, RZ, 0x4, !P3 ;  /* 0x00000004ff7d7807 */ /* 0x008fc40005800000 */
[C---:B------:R-:W-:Y:S02]  /*3c680*/  ISETP.GT.AND P4, PT, R2.reuse, 0x23, PT ;  /* 0x000000230200780c */ /* 0x040fe40003f84270 */
[----:B------:R-:W-:Y:S02]  /*3c690*/  ISETP.GT.AND P6, PT, R2, 0x27, PT ;  /* 0x000000270200780c */ /* 0x000fe40003fc4270 */
[----:B------:R-:W-:Y:S02]  /*3c6a0*/  SEL R124, RZ, 0x4, !P4 ;  /* 0x00000004ff7c7807 */ /* 0x000fe40006000000 */
[----:B------:R-:W-:Y:S02]  /*3c6b0*/  SEL R125, R125, RZ, !P0 ;  /* 0x000000ff7d7d7207 */ /* 0x000fe40004000000 */
[----:B------:R-:W-:Y:S02]  /*3c6c0*/  SEL R124, R124, RZ, !P0 ;  /* 0x000000ff7c7c7207 */ /* 0x000fe40004000000 */
[----:B------:R-:W-:-:S02]  /*3c6d0*/  SEL R126, RZ, 0x4, !P6 ;  /* 0x00000004ff7e7807 */ /* 0x000fc40007000000 */
[----:B------:R-:W-:Y:S02]  /*3c6e0*/  ISETP.NE.U32.AND P4, PT, R125, RZ, PT ;  /* 0x000000ff7d00720c */ /* 0x000fe40003f85070 */
[-C--:B----4-:R-:W-:Y:S02]  /*3c6f0*/  IADD3 R135, P3, R135, R138.reuse, RZ ;  /* 0x0000008a87877210 */ /* 0x090fe40007f7e0ff */
[----:B------:R-:W-:-:S03]  /*3c700*/  IADD3 R129, P5, R129, R138, RZ ;  /* 0x0000008a81817210 */ /* 0x000fc60007fbe0ff */
[----:B------:R-:W-:Y:S01]  /*3c710*/  IMAD.X R136, R136, 0x1, R0, P3 ;  /* 0x0000000188887824 */ /* 0x000fe200018e0600 */
[----:B------:R-:W-:Y:S04]  /*3c720*/  STL [R1+0xa48], R135 ;  /* 0x000a488701007387 */ /* 0x000fe80000100800 */
[----:B------:R-:W-:Y:S04]  /*3c730*/  STL [R1+0xa50], R129 ;  /* 0x000a508101007387 */ /* 0x000fe80000100800 */
[----:B------:R1:W-:Y:S01]  /*3c740*/  STL [R1+0xa44], R136 ;  /* 0x000a448801007387 */ /* 0x0003e20000100800 */
[----:B------:R-:W-:Y:S01]  /*3c750*/  ISETP.NE.U32.AND P3, PT, R124, RZ, PT ;  /* 0x000000ff7c00720c */ /* 0x000fe20003f65070 */
[----:B------:R-:W-:Y:S01]  /*3c760*/  IMAD.MOV.U32 R125, RZ, RZ, R136 ;  /* 0x000000ffff7d7224 */ /* 0x000fe200078e0088 */
[----:B------:R-:W-:-:S05]  /*3c770*/  MOV R124, R135 ;  /* 0x00000087007c7202 */ /* 0x000fca0000000f00 */
[----:B------:R3:W-:Y:S01]  /*3c780*/  LDGSTS.E [R3+0x5c00], [R124.64], P2 ;  /* 0x05c000007c037fae */ /* 0x0007e20009121848 */
[----:B------:R-:W-:-:S05]  /*3c790*/  IMAD.X R132, R132, 0x1, R0, P5 ;  /* 0x0000000184847824 */ /* 0x000fca00028e0600 */
[----:B------:R-:W-:Y:S04]  /*3c7a0*/  STL [R1+0xa4c], R132 ;  /* 0x000a4c8401007387 */ /* 0x000fe80000100800 */
[----:B------:R-:W4:Y:S04]  /*3c7b0*/  LDL.LU R141, [R1+0xad4] ;  /* 0x000ad400018d7983 */ /* 0x000f280000300800 */
[----:B------:R-:W4:Y:S01]  /*3c7c0*/  LDL.LU R140, [R1+0xad8] ;  /* 0x000ad800018c7983 */ /* 0x000f220000300800 */
[----:B------:R-:W-:Y:S01]  /*3c7d0*/  IADD3 R127, P6, R127, R138, RZ ;  /* 0x0000008a7f7f7210 */ /* 0x000fe20007fde0ff */
[----:B---3--:R-:W-:-:S04]  /*3c7e0*/  IMAD.MOV.U32 R124, RZ, RZ, R129 ;  /* 0x000000ffff7c7224 */ /* 0x008fc800078e0081 */
[----:B------:R-:W-:Y:S01]  /*3c7f0*/  STL [R1+0xa78], R127 ;  /* 0x000a787f01007387 */ /* 0x000fe20000100800 */
[----:B------:R-:W-:-:S03]  /*3c800*/  IMAD.MOV.U32 R125, RZ, RZ, R132 ;  /* 0x000000ffff7d7224 */ /* 0x000fc600078e0084 */
[----:B------:R-:W3:Y:S04]  /*3c810*/  LDL.LU R139, [R1+0xadc] ;  /* 0x000adc00018b7983 */ /* 0x000ee80000300800 */
[----:B------:R-:W3:Y:S04]  /*3c820*/  LDL.LU R137, [R1+0xae0] ;  /* 0x000ae00001897983 */ /* 0x000ee80000300800 */
[----:B-1----:R-:W3:Y:S04]  /*3c830*/  LDL.LU R136, [R1+0xb04] ;  /* 0x000b040001887983 */ /* 0x002ee80000300800 */
[----:B------:R-:W3:Y:S04]  /*3c840*/  LDL.LU R135, [R1+0xb08] ;  /* 0x000b080001877983 */ /* 0x000ee80000300800 */
[----:B------:R-:W3:Y:S04]  /*3c850*/  LDL.LU R129, [R1+0xb10] ;  /* 0x000b100001817983 */ /* 0x000ee80000300800 */
[----:B------:R1:W-:Y:S02]  /*3c860*/  LDGSTS.E [R3+0x5e00], [R124.64], P2 ;  /* 0x05e000007c037fae */ /* 0x0003e40009121848 */
[----:B-1----:R-:W-:-:S02]  /*3c870*/  IMAD.MOV.U32 R124, RZ, RZ, R127 ;  /* 0x000000ffff7c7224 */ /* 0x002fc400078e007f */
[----:B--2---:R-:W-:Y:S01]  /*3c880*/  IMAD.X R131, R131, 0x1, R0, P6 ;  /* 0x0000000183837824 */ /* 0x004fe200030e0600 */
[----:B------:R-:W-:-:S04]  /*3c890*/  IADD3 R143, P5, R143, R138, RZ ;  /* 0x0000008a8f8f7210 */ /* 0x000fc80007fbe0ff */
[----:B------:R-:W-:Y:S01]  /*3c8a0*/  MOV R125, R131 ;  /* 0x00000083007d7202 */ /* 0x000fe20000000f00 */
[----:B------:R-:W-:Y:S01]  /*3c8b0*/  IMAD.X R176, R176, 0x1, R0, P5 ;  /* 0x00000001b0b07824 */ /* 0x000fe200028e0600 */
[-C--:B------:R-:W-:Y:S01]  /*3c8c0*/  IADD3 R130, P6, R130, R138.reuse, RZ ;  /* 0x0000008a82827210 */ /* 0x080fe20007fde0ff */
[----:B------:R-:W-:Y:S04]  /*3c8d0*/  STL [R1+0xa80], R143 ;  /* 0x000a808f01007387 */ /* 0x000fe80000100800 */
[----:B------:R1:W-:Y:S01]  /*3c8e0*/  STL [R1+0xa74], R131 ;  /* 0x000a748301007387 */ /* 0x0003e20000100800 */
[----:B------:R-:W-:-:S03]  /*3c8f0*/  IADD3 R133, P5, R133, R138, RZ ;  /* 0x0000008a85857210 */ /* 0x000fc60007fbe0ff */
[----:B------:R-:W-:Y:S01]  /*3c900*/  STL [R1+0xaa8], R130 ;  /* 0x000aa88201007387 */ /* 0x000fe20000100800 */
[----:B------:R-:W-:-:S03]  /*3c910*/  IMAD.X R134, R134, 0x1, R0, P6 ;  /* 0x0000000186867824 */ /* 0x000fc600030e0600 */
[----:B------:R-:W-:Y:S01]  /*3c920*/  STL [R1+0xa7c], R176 ;  /* 0x000a7cb001007387 */ /* 0x000fe20000100800 */
[----:B------:R-:W-:-:S03]  /*3c930*/  IMAD.X R142, R142, 0x1, R0, P5 ;  /* 0x000000018e8e7824 */ /* 0x000fc600028e0600 */
[----:B-1----:R-:W2:Y:S04]  /*3c940*/  LDL.LU R131, [R1+0xb0c] ;  /* 0x000b0c0001837983 */ /* 0x002ea80000300800 */
[----:B------:R1:W-:Y:S04]  /*3c950*/  LDGSTS.E [R3+0x6c00], [R124.64], P1 ;  /* 0x06c000007c037fae */ /* 0x0003e80008921848 */
[----:B------:R-:W2:Y:S04]  /*3c960*/  LDL.LU R132, [R1+0xb38] ;  /* 0x000b380001847983 */ /* 0x000ea80000300800 */
[----:B------:R-:W-:Y:S01]  /*3c970*/  STL [R1+0xab0], R133 ;  /* 0x000ab08501007387 */ /* 0x000fe20000100800 */
[----:B-1----:R-:W-:-:S03]  /*3c980*/  IMAD.MOV.U32 R124, RZ, RZ, R143 ;  /* 0x000000ffff7c7224 */ /* 0x002fc600078e008f */
[----:B------:R-:W2:Y:S01]  /*3c990*/  LDL.LU R127, [R1+0xb40] ;  /* 0x000b4000017f7983 */ /* 0x000ea20000300800 */
[----:B------:R-:W-:-:S03]  /*3c9a0*/  IMAD.MOV.U32 R125, RZ, RZ, R176 ;  /* 0x000000ffff7d7224 */ /* 0x000fc600078e00b0 */
[----:B------:R1:W-:Y:S04]  /*3c9b0*/  STL [R1+0xaa4], R134 ;  /* 0x000aa48601007387 */ /* 0x0003e80000100800 */
[----:B------:R1:W-:Y:S04]  /*3c9c0*/  LDGSTS.E [R3+0x6e00], [R124.64], P1 ;  /* 0x06e000007c037fae */ /* 0x0003e80008921848 */
[----:B------:R-:W-:Y:S01]  /*3c9d0*/  STL [R1+0xaac], R142 ;  /* 0x000aac8e01007387 */ /* 0x000fe20000100800 */
[----:B-1----:R-:W-:Y:S02]  /*3c9e0*/  IMAD.MOV.U32 R125, RZ, RZ, R134 ;  /* 0x000000ffff7d7224 */ /* 0x002fe400078e0086 */
[----:B------:R-:W-:Y:S01]  /*3c9f0*/  IMAD.MOV.U32 R124, RZ, RZ, R130 ;  /* 0x000000ffff7c7224 */ /* 0x000fe200078e0082 */
[----:B------:R-:W2:Y:S04]  /*3ca00*/  LDL.LU R134, [R1+0xb34] ;  /* 0x000b340001867983 */ /* 0x000ea80000300800 */
[----:B------:R-:W2:Y:S04]  /*3ca10*/  LDL.LU R130, [R1+0xb3c] ;  /* 0x000b3c0001827983 */ /* 0x000ea80000300800 */
[----:B------:R1:W-:Y:S02]  /*3ca20*/  LDGSTS.E [R3+0x7c00], [R124.64], P4 ;  /* 0x07c000007c037fae */ /* 0x0003e4000a121848 */
[----:B-1----:R-:W-:-:S02]  /*3ca30*/  MOV R124, R133 ;  /* 0x00000085007c7202 */ /* 0x002fc40000000f00 */
[----:B------:R-:W2:Y:S01]  /*3ca40*/  LDL.LU R133, [R1+0xb68] ;  /* 0x000b680001857983 */ /* 0x000ea20000300800 */
[----:B------:R-:W-:Y:S01]  /*3ca50*/  IMAD.MOV.U32 R125, RZ, RZ, R142 ;  /* 0x000000ffff7d7224 */ /* 0x000fe200078e008e */
[----:B------:R-:W-:Y:S02]  /*3ca60*/  SEL R126, R126, RZ, !P0 ;  /* 0x000000ff7e7e7207 */ /* 0x000fe40004000000 */
[----:B------:R-:W-:Y:S02]  /*3ca70*/  ISETP.GT.AND P5, PT, R2, 0x2b, PT ;  /* 0x0000002b0200780c */ /* 0x000fe40003fa4270 */
[----:B------:R-:W-:Y:S01]  /*3ca80*/  ISETP.NE.U32.AND P2, PT, R126, RZ, PT ;  /* 0x000000ff7e00720c */ /* 0x000fe20003f45070 */
[----:B------:R1:W-:Y:S01]  /*3ca90*/  LDGSTS.E [R3+0x7e00], [R124.64], P4 ;  /* 0x07e000007c037fae */ /* 0x0003e2000a121848 */
[----:B------:R-:W-:Y:S02]  /*3caa0*/  SEL R126, RZ, 0x4, !P5 ;  /* 0x00000004ff7e7807 */ /* 0x000fe40006800000 */
[----:B----4-:R-:W-:-:S05]  /*3cab0*/  IADD3 R140, P4, R140, R138, RZ ;  /* 0x0000008a8c8c7210 */ /* 0x010fca0007f9e0ff */
[----:B------:R-:W-:Y:S01]  /*3cac0*/  IMAD.X R141, R141, 0x1, R0, P4 ;  /* 0x000000018d8d7824 */ /* 0x000fe200020e0600 */
[----:B-1----:R-:W-:-:S03]  /*3cad0*/  SEL R124, R126, RZ, !P0 ;  /* 0x000000ff7e7c7207 */ /* 0x002fc60004000000 */
[----:B------:R-:W-:Y:S01]  /*3cae0*/  IMAD.MOV.U32 R125, RZ, RZ, R141 ;  /* 0x000000ffff7d7224 */ /* 0x000fe200078e008d */
[----:B------:R-:W-:Y:S01]  /*3caf0*/  ISETP.NE.U32.AND P4, PT, R124, RZ, PT ;  /* 0x000000ff7c00720c */ /* 0x000fe20003f85070 */
[----:B------:R-:W-:Y:S01]  /*3cb00*/  IMAD.MOV.U32 R124, RZ, RZ, R140 ;  /* 0x000000ffff7c7224 */ /* 0x000fe200078e008c */
[----:B---3--:R-:W-:-:S04]  /*3cb10*/  IADD3 R137, P5, R137, R138, RZ ;  /* 0x0000008a89897210 */ /* 0x008fc80007fbe0ff */
[----:B------:R1:W-:Y:S01]  /*3cb20*/  LDGSTS.E [R3+0x8c00], [R124.64], P3 ;  /* 0x08c000007c037fae */ /* 0x0003e20009921848 */
[--C-:B------:R-:W-:Y:S01]  /*3cb30*/  IMAD.X R139, R139, 0x1, R0.reuse, P5 ;  /* 0x000000018b8b7824 */ /* 0x100fe200028e0600 */
[-C--:B------:R-:W-:Y:S02]  /*3cb40*/  IADD3 R135, P1, R135, R138.reuse, RZ ;  /* 0x0000008a87877210 */ /* 0x080fe40007f3e0ff */
[----:B------:R-:W-:Y:S01]  /*3cb50*/  STL [R1+0xad8], R140 ;  /* 0x000ad88c01007387 */ /* 0x000fe20000100800 */
[----:B------:R-:W-:Y:S01]  /*3cb60*/  IADD3 R129, P5, R129, R138, RZ ;  /* 0x0000008a81817210 */ /* 0x000fe20007fbe0ff */
[----:B-1----:R-:W-:Y:S01]  /*3cb70*/  IMAD.MOV.U32 R125, RZ, RZ, R139 ;  /* 0x000000ffff7d7224 */ /* 0x002fe200078e008b */
[----:B------:R-:W-:Y:S01]  /*3cb80*/  MOV R124, R137 ;  /* 0x00000089007c7202 */ /* 0x000fe20000000f00 */
[----:B------:R-:W-:Y:S01]  /*3cb90*/  STL [R1+0xae0], R137 ;  /* 0x000ae08901007387 */ /* 0x000fe20000100800 */
[----:B------:R-:W-:-:S03]  /*3cba0*/  IMAD.X R136, R136, 0x1, R0, P1 ;  /* 0x0000000188887824 */ /* 0x000fc600008e0600 */
[----:B------:R-:W-:Y:S04]  /*3cbb0*/  STL [R1+0xad4], R141 ;  /* 0x000ad48d01007387 */ /* 0x000fe80000100800 */
[----:B------:R1:W-:Y:S04]  /*3cbc0*/  STL [R1+0xb08], R135 ;  /* 0x000b088701007387 */ /* 0x0003e80000100800 */
[----:B------:R-:W-:Y:S04]  /*3cbd0*/  STL [R1+0xadc], R139 ;  /* 0x000adc8b01007387 */ /* 0x000fe80000100800 */
[----:B------:R3:W-:Y:S04]  /*3cbe0*/  LDGSTS.E [R3+0x8e00], [R124.64], P3 ;  /* 0x08e000007c037fae */ /* 0x0007e80009921848 */
[----:B------:R4:W-:Y:S04]  /*3cbf0*/  STL [R1+0xb10], R129 ;  /* 0x000b108101007387 */ /* 0x0009e80000100800 */
[----:B------:R-:W-:Y:S01]  /*3cc00*/  STL [R1+0xb04], R136 ;  /* 0x000b048801007387 */ /* 0x000fe20000100800 */
[----:B---3--:R-:W-:-:S02]  /*3cc10*/  IMAD.MOV.U32 R124, RZ, RZ, R135 ;  /* 0x000000ffff7c7224 */ /* 0x008fc400078e0087 */
[----:B------:R-:W-:-:S05]  /*3cc20*/  IMAD.MOV.U32 R125, RZ, RZ, R136 ;  /* 0x000000ffff7d7224 */ /* 0x000fca00078e0088 */
[----:B------:R3:W-:Y:S04]  /*3cc30*/  LDGSTS.E [R3+0x9c00], [R124.64], P2 ;  /* 0x09c000007c037fae */ /* 0x0007e80009121848 */
[----:B------:R-:W1:Y:S01]  /*3cc40*/  S2R R252, SR_TID.X ;  /* 0x0000000000fc7919 */ /* 0x000e620000002100 */
[----:B---3--:R-:W-:Y:S01]  /*3cc50*/  IMAD.MOV.U32 R124, RZ, RZ, R129 ;  /* 0x000000ffff7c7224 */ /* 0x008fe200078e0081 */
[----:B------:R-:W-:Y:S01]  /*3cc60*/  ISETP.GT.AND P6, PT, R2, 0x37, PT ;  /* 0x000000370200780c */ /* 0x000fe20003fc4270 */
[----:B--2---:R-:W-:-:S05]  /*3cc70*/  IMAD.X R131, R131, 0x1, R0, P5 ;  /* 0x0000000183837824 */ /* 0x004fca00028e0600 */
[----:B------:R2:W-:Y:S01]  /*3cc80*/  STL [R1+0xb0c], R131 ;  /* 0x000b0c8301007387 */ /* 0x0005e20000100800 */
[----:B------:R-:W-:-:S03]  /*3cc90*/  IADD3 R132, P1, R132, R138, RZ ;  /* 0x0000008a84847210 */ /* 0x000fc60007f3e0ff */
[----:B-1----:R-:W3:Y:S04]  /*3cca0*/  LDL.LU R135, [R1+0xb64] ;  /* 0x000b640001877983 */ /* 0x002ee80000300800 */
[----:B------:R1:W-:Y:S01]  /*3ccb0*/  STL [R1+0xb38], R132 ;  /* 0x000b388401007387 */ /* 0x0003e20000100800 */
[----:B------:R-:W-:-:S03]  /*3ccc0*/  IADD3 R127, P3, R127, R138, RZ ;  /* 0x0000008a7f7f7210 */ /* 0x000fc60007f7e0ff */
[----:B------:R-:W3:Y:S04]  /*3ccd0*/  LDL.LU R142, [R1+0xb6c] ;  /* 0x000b6c00018e7983 */ /* 0x000ee80000300800 */
[----:B------:R1:W-:Y:S04]  /*3cce0*/  STL [R1+0xb40], R127 ;  /* 0x000b407f01007387 */ /* 0x0003e80000100800 */
[----:B----4-:R-:W4:Y:S04]  /*3ccf0*/  LDL.LU R129, [R1+0xb70] ;  /* 0x000b700001817983 */ /* 0x010f280000300800 */
[----:B------:R-:W4:Y:S01]  /*3cd00*/  LDL.LU R143, [R1+0xb9c] ;  /* 0x000b9c00018f7983 */ /* 0x000f220000300800 */
[----:B------:R-:W-:Y:S01]  /*3cd10*/  IADD3.X R134, R134, R0, RZ, P1, !PT ;  /* 0x0000000086867210 */ /* 0x000fe20000ffe4ff */
[----:B------:R-:W-:-:S04]  /*3cd20*/  IMAD.X R130, R130, 0x1, R0, P3 ;  /* 0x0000000182827824 */ /* 0x000fc800018e0600 */
[----:B------:R1:W-:Y:S04]  /*3cd30*/  STL [R1+0xb34], R134 ;  /* 0x000b348601007387 */ /* 0x0003e80000100800 */
[----:B------:R1:W-:Y:S04]  /*3cd40*/  STL [R1+0xb3c], R130 ;  /* 0x000b3c8201007387 */ /* 0x0003e80000100800 */
[----:B------:R-:W4:Y:S01]  /*3cd50*/  LDL.LU R176, [R1+0xb98] ;  /* 0x000b980001b07983 */ /* 0x000f220000300800 */
[----:B------:R-:W-:Y:S01]  /*3cd60*/  IMAD.MOV.U32 R125, RZ, RZ, R131 ;  /* 0x000000ffff7d7224 */ /* 0x000fe200078e0083 */
[----:B------:R-:W-:-:S02]  /*3cd70*/  ISETP.GT.AND P3, PT, R2, 0x2f, PT ;  /* 0x0000002f0200780c */ /* 0x000fc40003f64270 */
[----:B--2---:R-:W-:Y:S01]  /*3cd80*/  LOP3.LUT R131, R252, 0x3f, RZ, 0xc0, !PT ;  /* 0x0000003ffc837812 */ /* 0x004fe200078ec0ff */
[----:B------:R-:W3:Y:S01]  /*3cd90*/  LDL.LU R141, [R1+0xba0] ;  /* 0x000ba000018d7983 */ /* 0x000ee20000300800 */
[C---:B------:R-:W-:Y:S02]  /*3cda0*/  ISETP.GT.AND P5, PT, R2.reuse, 0x33, PT ;  /* 0x000000330200780c */ /* 0x040fe40003fa4270 */
[----:B------:R-:W-:Y:S01]  /*3cdb0*/  SEL R126, RZ, 0x4, !P3 ;  /* 0x00000004ff7e7807 */ /* 0x000fe20005800000 */
[----:B------:R1:W-:Y:S01]  /*3cdc0*/  LDGSTS.E [R3+0x9e00], [R124.64], P2 ;  /* 0x09e000007c037fae */ /* 0x0003e20009121848 */
[C---:B------:R-:W-:Y:S02]  /*3cdd0*/  ISETP.GT.AND P1, PT, R2.reuse, 0x3b, PT ;  /* 0x0000003b0200780c */ /* 0x040fe40003f24270 */
[----:B------:R-:W-:Y:S02]  /*3cde0*/  ISETP.GT.AND P2, PT, R2, 0x3f, PT ;  /* 0x0000003f0200780c */ /* 0x000fe40003f44270 */
[----:B------:R-:W-:-:S02]  /*3cdf0*/  ISETP.GE.AND P3, PT, R131, R2, PT ;  /* 0x000000028300720c */ /* 0x000fc40003f66270 */
[----:B------:R-:W-:Y:S02]  /*3ce00*/  SEL R2, RZ, 0x4, !P5 ;  /* 0x00000004ff027807 */ /* 0x000fe40006800000 */
[----:B------:R-:W-:Y:S01]  /*3ce10*/  IADD3 R133, P5, R133, R138, RZ ;  /* 0x0000008a85857210 */ /* 0x000fe20007fbe0ff */
[----:B-1----:R-:W-:-:S04]  /*3ce20*/  IMAD.MOV.U32 R124, RZ, RZ, R132 ;  /* 0x000000ffff7c7224 */ /* 0x002fc800078e0084 */
[----:B------:R-:W-:Y:S04]  /*3ce30*/  STL [R1+0xb68], R133 ;  /* 0x000b688501007387 */ /* 0x000fe80000100800 */
[----:B------:R-:W3:Y:S01]  /*3ce40*/  LDL.LU R132, [R1+0xba4] ;  /* 0x000ba40001847983 */ /* 0x000ee20000300800 */
[----:B------:R-:W-:-:S03]  /*3ce50*/  IMAD.MOV.U32 R125, RZ, RZ, R134 ;  /* 0x000000ffff7d7224 */ /* 0x000fc600078e0086 */
[----:B------:R-:W3:Y:S04]  /*3ce60*/  LDL.LU R136, [R1+0xbd0] ;  /* 0x000bd00001887983 */ /* 0x000ee80000300800 */
[----:B------:R1:W-:Y:S02]  /*3ce70*/  LDGSTS.E [R3+0xac00], [R124.64], P4 ;  /* 0x0ac000007c037fae */ /* 0x0003e4000a121848 */
[----:B-1----:R-:W-:Y:S02]  /*3ce80*/  IMAD.MOV.U32 R124, RZ, RZ, R127 ;  /* 0x000000ffff7c7224 */ /* 0x002fe400078e007f */
[----:B------:R-:W3:Y:S04]  /*3ce90*/  LDL.LU R127, [R1+0xbd4] ;  /* 0x000bd400017f7983 */ /* 0x000ee80000300800 */
[----:B------:R-:W3:Y:S04]  /*3cea0*/  LDL.LU R140, [R1+0xbd8] ;  /* 0x000bd800018c7983 */ /* 0x000ee80000300800 */
[----:B------:R-:W3:Y:S01]  /*3ceb0*/  LDL.LU R137, [R1+0xbdc] ;  /* 0x000bdc0001897983 */ /* 0x000ee20000300800 */
[----:B------:R-:W-:Y:S01]  /*3cec0*/  IMAD.MOV.U32 R125, RZ, RZ, R130 ;  /* 0x000000ffff7d7224 */ /* 0x000fe200078e0082 */
[----:B------:R-:W-:-:S02]  /*3ced0*/  SEL R2, R2, RZ, !P0 ;  /* 0x000000ff02027207 */ /* 0x000fc40004000000 */
[----:B------:R-:W3:Y:S04]  /*3cee0*/  LDL.LU R134, [R1+0xc0c] ;  /* 0x000c0c0001867983 */ /* 0x000ee80000300800 */
[----:B------:R1:W-:Y:S04]  /*3cef0*/  LDGSTS.E [R3+0xae00], [R124.64], P4 ;  /* 0x0ae000007c037fae */ /* 0x0003e8000a121848 */
[----:B------:R-:W3:Y:S01]  /*3cf00*/  LDL.LU R130, [R1+0xc14] ;  /* 0x000c140001827983 */ /* 0x000ee20000300800 */
[----:B-1----:R-:W-:Y:S02]  /*3cf10*/  SEL R124, RZ, 0x4, !P1 ;  /* 0x00000004ff7c7807 */ /* 0x002fe40004800000 */
[----:B------:R-:W-:-:S02]  /*3cf20*/  SEL R125, RZ, 0x4, !P2 ;  /* 0x00000004ff7d7807 */ /* 0x000fc40005000000 */
[----:B------:R-:W-:-:S04]  /*3cf30*/  SEL R124, R124, RZ, !P0 ;  /* 0x000000ff7c7c7207 */ /* 0x000fc80004000000 */
[----:B------:R-:W-:Y:S01]  /*3cf40*/  ISETP.NE.U32.AND P2, PT, R124, RZ, PT ;  /* 0x000000ff7c00720c */ /* 0x000fe20003f45070 */
[----:B------:R-:W-:Y:S01]  /*3cf50*/  IMAD.MOV.U32 R124, RZ, RZ, R133 ;  /* 0x000000ffff7c7224 */ /* 0x000fe200078e0085 */
[----:B------:R-:W-:-:S04]  /*3cf60*/  SEL R126, R126, RZ, !P0 ;  /* 0x000000ff7e7e7207 */ /* 0x000fc80004000000 */
[----:B------:R-:W-:Y:S02]  /*3cf70*/  ISETP.NE.U32.AND P4, PT, R126, RZ, PT ;  /* 0x000000ff7e00720c */ /* 0x000fe40003f85070 */
[----:B------:R-:W-:Y:S01]  /*3cf80*/  SEL R126, RZ, 0x4, P3 ;  /* 0x00000004ff7e7807 */ /* 0x000fe20001800000 */
[----:B---3--:R-:W-:Y:S01]  /*3cf90*/  IMAD.X R135, R135, 0x1, R0, P5 ;  /* 0x0000000187877824 */ /* 0x008fe200028e0600 */
[----:B------:R-:W-:Y:S02]  /*3cfa0*/  ISETP.NE.U32.AND P5, PT, R2, RZ, PT ;  /* 0x000000ff0200720c */ /* 0x000fe40003fa5070 */
[----:B------:R-:W-:Y:S02]  /*3cfb0*/  SEL R2, RZ, 0x4, !P6 ;  /* 0x00000004ff027807 */ /* 0x000fe40007000000 */
[----:B------:R1:W-:Y:S02]  /*3cfc0*/  STL [R1+0xb64], R135 ;  /* 0x000b648701007387 */ /* 0x0003e40000100800 */
[----:B------:R-:W-:-:S02]  /*3cfd0*/  SEL R2, R2, RZ, !P0 ;  /* 0x000000ff02027207 */ /* 0x000fc40004000000 */
[-C--:B----4-:R-:W-:Y:S02]  /*3cfe0*/  IADD3 R129, P6, R129, R138.reuse, RZ ;  /* 0x0000008a81817210 */ /* 0x090fe40007fde0ff */
[----:B------:R-:W-:Y:S02]  /*3cff0*/  IADD3 R143, P1, R143, R138, RZ ;  /* 0x0000008a8f8f7210 */ /* 0x000fe40007f3e0ff */
[----:B------:R-:W-:Y:S01]  /*3d000*/  IADD3.X R142, R142, R0, RZ, P6, !PT ;  /* 0x000000008e8e7210 */ /* 0x000fe200037fe4ff */
[----:B------:R-:W-:Y:S01]  /*3d010*/  STL [R1+0xb70], R129 ;  /* 0x000b708101007387 */ /* 0x000fe20000100800 */
[----:B------:R-:W-:-:S03]  /*3d020*/  ISETP.NE.U32.AND P6, PT, R2, RZ, PT ;  /* 0x000000ff0200720c */ /* 0x000fc60003fc5070 */
[----:B------:R-:W-:Y:S01]  /*3d030*/  STL [R1+0xb9c], R143 ;  /* 0x000b9c8f01007387 */ /* 0x000fe20000100800 */
[----:B------:R-:W-:Y:S01]  /*3d040*/  SEL R2, R125, RZ, !P0 ;  /* 0x000000ff7d027207 */ /* 0x000fe20004000000 */
[----:B------:R-:W-:Y:S02]  /*3d050*/  IMAD.MOV.U32 R125, RZ, RZ, R135 ;  /* 0x000000ffff7d7224 */ /* 0x000fe400078e0087 */
[----:B------:R3:W-:Y:S04]  /*3d060*/  STL [R1+0xb6c], R142 ;  /* 0x000b6c8e01007387 */ /* 0x0007e80000100800 */
[----:B------:R4:W-:Y:S01]  /*3d070*/  LDGSTS.E [R3+0xbc00], [R124.64], P4 ;  /* 0x0bc000007c037fae */ /* 0x0009e2000a121848 */
[----:B------:R-:W-:-:S05]  /*3d080*/  IMAD.X R176, R176, 0x1, R0, P1 ;  /* 0x00000001b0b07824 */ /* 0x000fca00008e0600 */
[----:B------:R-:W-:Y:S04]  /*3d090*/  STL [R1+0xb98], R176 ;  /* 0x000b98b001007387 */ /* 0x000fe80000100800 */
[----:B------:R-:W2:Y:S04]  /*3d0a0*/  LDL.LU R139, [R1+0xc08] ;  /* 0x000c0800018b7983 */ /* 0x000ea80000300800 */
[----:B-1----:R-:W2:Y:S04]  /*3d0b0*/  LDL.LU R135, [R1+0xc10] ;  /* 0x000c100001877983 */ /* 0x002ea80000300800 */
[----:B------:R-:W2:Y:S01]  /*3d0c0*/  LDL.LU R133, [R1+0xc44] ;  /* 0x000c440001857983 */ /* 0x000ea20000300800 */
[----:B------:R-:W-:Y:S01]  /*3d0d0*/  ISETP.NE.U32.AND P1, PT, R2, RZ, PT ;  /* 0x000000ff0200720c */ /* 0x000fe20003f25070 */
[----:B----4-:R-:W-:Y:S01]  /*3d0e0*/  IMAD.MOV.U32 R125, RZ, RZ, R142 ;  /* 0x000000ffff7d7224 */ /* 0x010fe200078e008e */
[----:B------:R-:W-:-:S02]  /*3d0f0*/  SEL R2, R126, RZ, !P0 ;  /* 0x000000ff7e027207 */ /* 0x000fc40004000000 */
[----:B------:R-:W4:Y:S04]  /*3d100*/  LDL.LU R126, [R1+0xc40] ;  /* 0x000c4000017e7983 */ /* 0x000f280000300800 */
[----:B---3--:R-:W3:Y:S01]  /*3d110*/  LDL.LU R142, [R1+0xc4c] ;  /* 0x000c4c00018e7983 */ /* 0x008ee20000300800 */
[----:B------:R-:W-:Y:S01]  /*3d120*/  IADD3 R132, P0, R132, R138, RZ ;  /* 0x0000008a84847210 */ /* 0x000fe20007f1e0ff */
[----:B------:R-:W-:-:S04]  /*3d130*/  IMAD.MOV.U32 R124, RZ, RZ, R129 ;  /* 0x000000ffff7c7224 */ /* 0x000fc800078e0081 */
[----:B------:R1:W-:Y:S04]  /*3d140*/  STL [R1+0xba4], R132 ;  /* 0x000ba48401007387 */ /* 0x0003e80000100800 */
[----:B------:R1:W-:Y:S04]  /*3d150*/  LDGSTS.E [R3+0xbe00], [R124.64], P4 ;  /* 0x0be000007c037fae */ /* 0x0003e8000a121848 */
[----:B------:R-:W4:Y:S01]  /*3d160*/  LDL.LU R129, [R1+0x113c] ;  /* 0x00113c0001817983 */ /* 0x000f220000300800 */
[----:B-1----:R-:W-:-:S03]  /*3d170*/  MOV R124, R143 ;  /* 0x0000008f007c7202 */ /* 0x002fc60000000f00 */
[----:B------:R-:W4:Y:S01]  /*3d180*/  LDL.LU R143, [R1+0xc48] ;  /* 0x000c4800018f7983 */ /* 0x000f220000300800 */
[----:B------:R-:W-:Y:S01]  /*3d190*/  IMAD.MOV.U32 R125, RZ, RZ, R176 ;  /* 0x000000ffff7d7224 */ /* 0x000fe200078e00b0 */
[----:B------:R-:W-:Y:S01]  /*3d1a0*/  IADD3 R127, P4, R127, R138, RZ ;  /* 0x0000008a7f7f7210 */ /* 0x000fe20007f9e0ff */
[----:B------:R-:W-:-:S03]  /*3d1b0*/  IMAD.X R141, R141, 0x1, R0, P0 ;  /* 0x000000018d8d7824 */ /* 0x000fc600000e0600 */
[----:B------:R1:W-:Y:S01]  /*3d1c0*/  LDGSTS.E [R3+0xcc00], [R124.64], P5 ;  /* 0x0cc000007c037fae */ /* 0x0003e2000a921848 */
[----:B------:R-:W-:Y:S01]  /*3d1d0*/  IADD3 R137, P0, R137, R138, RZ ;  /* 0x0000008a89897210 */ /* 0x000fe20007f1e0ff */
[----:B------:R-:W-:Y:S02]  /*3d1e0*/  IMAD.X R136, R136, 0x1, R0, P4 ;  /* 0x0000000188887824 */ /* 0x000fe400020e0600 */
[----:B------:R-:W-:Y:S04]  /*3d1f0*/  STL [R1+0xbd4], R127 ;  /* 0x000bd47f01007387 */ /* 0x000fe80000100800 */
[----:B------:R-:W-:Y:S01]  /*3d200*/  STL [R1+0xba0], R141 ;  /* 0x000ba08d01007387 */ /* 0x000fe20000100800 */
[----:B-1----:R-:W-:Y:S02]  /*3d210*/  IMAD.MOV.U32 R124, RZ, RZ, R132 ;  /* 0x000000ffff7c7224 */ /* 0x002fe400078e0084 */
[----:B------:R-:W-:Y:S01]  /*3d220*/  IMAD.MOV.U32 R125, RZ, RZ, R141 ;  /* 0x000000ffff7d7224 */ /* 0x000fe200078e008d */
[----:B------:R-:W4:Y:S04]  /*3d230*/  LDL.LU R132, [R1+0x1138] ;  /* 0x0011380001847983 */ /* 0x000f280000300800 */
[----:B------:R-:W-:Y:S04]  /*3d240*/  STL [R1+0xbdc], R137 ;  /* 0x000bdc8901007387 */ /* 0x000fe80000100800 */
[----:B------:R1:W-:Y:S04]  /*3d250*/  LDGSTS.E [R3+0xce00], [R124.64], P5 ;  /* 0x0ce000007c037fae */ /* 0x0003e8000a921848 */
[----:B------:R1:W-:Y:S02]  /*3d260*/  STL [R1+0xbd0], R136 ;  /* 0x000bd08801007387 */ /* 0x0003e40000100800 */
[----:B-1----:R-:W-:-:S02]  /*3d270*/  MOV R125, R136 ;  /* 0x00000088007d7202 */ /* 0x002fc40000000f00 */
[----:B------:R-:W4:Y:S01]  /*3d280*/  LDL.LU R136, [R1+0x1134] ;  /* 0x0011340001887983 */ /* 0x000f220000300800 */
[----:B------:R-:W-:Y:S01]  /*3d290*/  IMAD.MOV.U32 R124, RZ, RZ, R127 ;  /* 0x000000ffff7c7224 */ /* 0x000fe200078e007f */
[-C--:B------:R-:W-:Y:S01]  /*3d2a0*/  IADD3 R134, P4, R134, R138.reuse, RZ ;  /* 0x0000008a86867210 */ /* 0x080fe20007f9e0ff */
[----:B------:R-:W-:Y:S01]  /*3d2b0*/  IMAD.X R140, R140, 0x1, R0, P0 ;  /* 0x000000018c8c7824 */ /* 0x000fe200000e0600 */
[----:B------:R-:W-:Y:S02]  /*3d2c0*/  IADD3 R130, P0, R130, R138, RZ ;  /* 0x0000008a82827210 */ /* 0x000fe40007f1e0ff */
[----:B------:R1:W-:Y:S04]  /*3d2d0*/  LDGSTS.E [R3+0xdc00], [R124.64], P6 ;  /* 0x0dc000007c037fae */ /* 0x0003e8000b121848 */
[----:B------:R2:W-:Y:S04]  /*3d2e0*/  STL [R1+0xc0c], R134 ;  /* 0x000c0c8601007387 */ /* 0x0005e80000100800 */
[----:B------:R2:W-:Y:S01]  /*3d2f0*/  STL [R1+0xbd8], R140 ;  /* 0x000bd88c01007387 */ /* 0x0005e20000100800 */
[----:B-1----:R-:W-:-:S03]  /*3d300*/  IMAD.MOV.U32 R124, RZ, RZ, R137 ;  /* 0x000000ffff7c7224 */ /* 0x002fc600078e0089 */
[----:B------:R-:W4:Y:S01]  /*3d310*/  LDL.LU R127, [R1+0x1130] ;  /* 0x00113000017f7983 */ /* 0x000f220000300800 */
[----:B------:R-:W-:-:S03]  /*3d320*/  IMAD.MOV.U32 R125, RZ, RZ, R140 ;  /* 0x000000ffff7d7224 */ /* 0x000fc600078e008c */
[----:B------:R-:W4:Y:S04]  /*3d330*/  LDL.LU R137, [R1+0x112c] ;  /* 0x00112c0001897983 */ /* 0x000f280000300800 */
[----:B------:R-:W-:Y:S04]  /*3d340*/  STL [R1+0xc14], R130 ;  /* 0x000c148201007387 */ /* 0x000fe80000100800 */
[----:B------:R1:W-:Y:S02]  /*3d350*/  LDGSTS.E [R3+0xde00], [R124.64], P6 ;  /* 0x0de000007c037fae */ /* 0x0003e4000b121848 */
[----:B-1----:R-:W-:-:S02]  /*3d360*/  IMAD.MOV.U32 R124, RZ, RZ, R134 ;  /* 0x000000ffff7c7224 */ /* 0x002fc400078e0086 */
[--C-:B--2---:R-:W-:Y:S02]  /*3d370*/  IMAD.X R139, R139, 0x1, R0.reuse, P4 ;  /* 0x000000018b8b7824 */ /* 0x104fe400020e0600 */
[----:B------:R-:W-:-:S03]  /*3d380*/  IMAD.X R135, R135, 0x1, R0, P0 ;  /* 0x0000000187877824 */ /* 0x000fc600000e0600 */
[----:B------:R-:W-:Y:S01]  /*3d390*/  STL [R1+0xc08], R139 ;  /* 0x000c088b01007387 */ /* 0x000fe20000100800 */
[----:B------:R-:W-:-:S03]  /*3d3a0*/  IADD3 R133, P4, R133, R138, RZ ;  /* 0x0000008a85857210 */ /* 0x000fc60007f9e0ff */
[----:B------:R-:W2:Y:S04]  /*3d3b0*/  LDL.LU R134, [R1+0x1128] ;  /* 0x0011280001867983 */ /* 0x000ea80000300800 */
[----:B------:R-:W-:Y:S04]  /*3d3c0*/  STL [R1+0xc44], R133 ;  /* 0x000c448501007387 */ /* 0x000fe80000100800 */
[----:B------:R1:W-:Y:S04]  /*3d3d0*/  STL [R1+0xc10], R135 ;  /* 0x000c108701007387 */ /* 0x0003e80000100800 */
[----:B------:R-:W2:Y:S01]  /*3d3e0*/  LDL.LU R140, [R1+0x1124] ;  /* 0x00112400018c7983 */ /* 0x000ea20000300800 */
[----:B------:R-:W-:Y:S01]  /*3d3f0*/  IMAD.MOV.U32 R125, RZ, RZ, R139 ;  /* 0x000000ffff7d7224 */ /* 0x000fe200078e008b */
[----:B---3--:R-:W-:-:S02]  /*3d400*/  IADD3 R142, P0, R142, R138, RZ ;  /* 0x0000008a8e8e7210 */ /* 0x008fc40007f1e0ff */
[----:B----4-:R-:W-:Y:S02]  /*3d410*/  IADD3.X R126, R126, R0, RZ, P4, !PT ;  /* 0x000000007e7e7210 */ /* 0x010fe400027fe4ff */
[----:B------:R3:W-:Y:S04]  /*3d420*/  LDGSTS.E [R3+0xec00], [R124.64], P2 ;  /* 0x0ec000007c037fae */ /* 0x0007e80009121848 */
[----:B------:R-:W-:Y:S01]  /*3d430*/  STL [R1+0xc4c], R142 ;  /* 0x000c4c8e01007387 */ /* 0x000fe20000100800 */
[----:B---3--:R-:W-:Y:S02]  /*3d440*/  IMAD.MOV.U32 R124, RZ, RZ, R130 ;  /* 0x000000ffff7c7224 */ /* 0x008fe400078e0082 */
[----:B------:R-:W-:Y:S02]  /*3d450*/  IMAD.MOV.U32 R125, RZ, RZ, R135 ;  /* 0x000000ffff7d7224 */ /* 0x000fe400078e0087 */
[----:B-1----:R-:W3:Y:S04]  /*3d460*/  LDL.LU R135, [R1+0x111c] ;  /* 0x00111c0001877983 */ /* 0x002ee80000300800 */
[----:B------:R1:W-:Y:S01]  /*3d470*/  STL [R1+0xc40], R126 ;  /* 0x000c407e01007387 */ /* 0x0003e20000100800 */
[----:B------:R-:W-:-:S03]  /*3d480*/  IMAD.X R143, R143, 0x1, R0, P0 ;  /* 0x000000018f8f7824 */ /* 0x000fc600000e0600 */
[----:B------:R-:W4:Y:S04]  /*3d490*/  LDL.LU R130, [R1+0x1120] ;  /* 0x0011200001827983 */ /* 0x000f280000300800 */
[----:B------:R1:W-:Y:S01]  /*3d4a0*/  LDGSTS.E [R3+0xee00], [R124.64], P2 ;  /* 0x0ee000007c037fae */ /* 0x0003e20009121848 */
[----:B------:R-:W-:-:S03]  /*3d4b0*/  IADD3 R129, P2, R129, UR7, RZ ;  /* 0x0000000781817c10 */ /* 0x000fc6000ff5e0ff */
[----:B------:R-:W4:Y:S04]  /*3d4c0*/  LDL.LU R139, [R1+0x1114] ;  /* 0x00111400018b7983 */ /* 0x000f280000300800 */
[----:B------:R-:W-:Y:S01]  /*3d4d0*/  STL [R1+0x113c], R129 ;  /* 0x00113c8101007387 */ /* 0x000fe20000100800 */
[----:B-1----:R-:W-:-:S03]  /*3d4e0*/  IMAD.MOV.U32 R125, RZ, RZ, R126 ;  /* 0x000000ffff7d7224 */ /* 0x002fc600078e007e */
[----:B------:R-:W-:Y:S04]  /*3d4f0*/  STL [R1+0xc48], R143 ;  /* 0x000c488f01007387 */ /* 0x000fe80000100800 */
[----:B------:R-:W4:Y:S01]  /*3d500*/  LDL.LU R126, [R1+0x1118] ;  /* 0x00111800017e7983 */ /* 0x000f220000300800 */
[----:B------:R-:W-:-:S03]  /*3d510*/  IMAD.MOV.U32 R124, RZ, RZ, R133 ;  /* 0x000000ffff7c7224 */ /* 0x000fc600078e0085 */
[----:B------:R-:W1:Y:S01]  /*3d520*/  S2R R133, SR_TID.X ;  /* 0x0000000000857919 */ /* 0x000e620000002100 */
[----:B------:R-:W-:-:S03]  /*3d530*/  IADD3 R132, P0, R132, UR7, RZ ;  /* 0x0000000784847c10 */ /* 0x000fc6000ff1e0ff */
[----:B------:R-:W4:Y:S01]  /*3d540*/  LDL.LU R138, [R1+0x1110] ;  /* 0x00111000018a7983 */ /* 0x000f220000300800 */
[----:B------:R-:W-:-:S03]  /*3d550*/  IADD3.X R136, R136, UR6, RZ, P2, !PT ;  /* 0x0000000688887c10 */ /* 0x000fc600097fe4ff */
[----:B------:R-:W-:Y:S01]  /*3d560*/  STL [R1+0x1138], R132 ;  /* 0x0011388401007387 */ /* 0x000fe20000100800 */
[----:B------:R-:W-:Y:S01]  /*3d570*/  ISETP.NE.U32.AND P3, PT, R2, RZ, PT ;  /* 0x000000ff0200720c */ /* 0x000fe20003f65070 */
[----:B------:R-:W-:Y:S02]  /*3d580*/  IMAD.U32 R2, RZ, RZ, UR5 ;  /* 0x00000005ff027e24 */ /* 0x000fe4000f8e00ff */
[----:B------:R1:W-:Y:S02]  /*3d590*/  LDGSTS.E [R3+0xfc00], [R124.64], P1 ;  /* 0x0fc000007c037fae */ /* 0x0003e40008921848 */
[----:B-1----:R-:W-:Y:S02]  /*3d5a0*/  SHF.R.S32.HI R141, RZ, 0x6, R133 ;  /* 0x00000006ff8d7819 */ /* 0x002fe40000011485 */
[----:B------:R-:W-:Y:S02]  /*3d5b0*/  LOP3.LUT R133, R133, 0x3f, RZ, 0xc0, !PT ;  /* 0x0000003f85857812 */ /* 0x000fe400078ec0ff */
[----:B------:R-:W-:-:S03]  /*3d5c0*/  SGXT R141, R141, 0x1 ;  /* 0x000000018d8d781a */ /* 0x000fc60000000200 */
[----:B------:R-:W-:Y:S01]  /*3d5d0*/  IMAD.SHL.U32 R133, R133, 0x4, RZ ;  /* 0x0000000485857824 */ /* 0x000fe200078e00ff */
[----:B------:R1:W-:Y:S01]  /*3d5e0*/  STL [R1+0x1134], R136 ;  /* 0x0011348801007387 */ /* 0x0003e20000100800 */
[----:B------:R-:W-:Y:S01]  /*3d5f0*/  MOV R124, R142 ;  /* 0x0000008e007c7202 */ /* 0x000fe20000000f00 */
[----:B------:R-:W-:Y:S02]  /*3d600*/  IMAD.MOV.U32 R125, RZ, RZ, R143 ;  /* 0x000000ffff7d7224 */ /* 0x000fe400078e008f */
[----:B------:R-:W-:Y:S02]  /*3d610*/  LOP3.LUT R133, R133, 0x110, R141, 0x78, !PT ;  /* 0x0000011085857812 */ /* 0x000fe400078e788d */
[----:B------:R-:W4:Y:S03]  /*3d620*/  LDL.LU R141, [R1+0x110c] ;  /* 0x00110c00018d7983 */ /* 0x000f260000300800 */
[----:B------:R-:W-:Y:S01]  /*3d630*/  IMAD R2, R2, 0x10000, R133 ;  /* 0x0001000002027824 */ /* 0x000fe200078e0285 */
[----:B------:R1:W-:Y:S04]  /*3d640*/  LDGSTS.E [R3+0xfe00], [R124.64], P1 ;  /* 0x0fe000007c037fae */ /* 0x0003e80008921848 */
[----:B------:R-:W4:Y:S01]  /*3d650*/  LDL.LU R133, [R1+0x1108] ;  /* 0x0011080001857983 */ /* 0x000f220000300800 */
[----:B------:R-:W-:-:S02]  /*3d660*/  IADD3 R127, P1, R127, UR7, RZ ;  /* 0x000000077f7f7c10 */ /* 0x000fc4000ff3e0ff */
[----:B------:R-:W-:Y:S01]  /*3d670*/  IADD3.X R137, R137, UR6, RZ, P0, !PT ;  /* 0x0000000689897c10 */ /* 0x000fe200087fe4ff */
[----:B------:R-:W0:Y:S04]  /*3d680*/  LDGDEPBAR ;  /* 0x00000000000079af */ /* 0x000e280000000000 */
[----:B-1----:R-:W4:Y:S01]  /*3d690*/  LDL.LU R3, [R1+0x1104] ;  /* 0x0011040001037983 */ /* 0x002f220000300800 */
[----:B------:R-:W-:Y:S02]  /*3d6a0*/  IMAD.MOV.U32 R124, RZ, RZ, R129 ;  /* 0x000000ffff7c7224 */ /* 0x000fe400078e0081 */
[----:B------:R-:W-:Y:S01]  /*3d6b0*/  IMAD.MOV.U32 R125, RZ, RZ, R136 ;  /* 0x000000ffff7d7224 */ /* 0x000fe200078e0088 */
[----:B------:R-:W-:Y:S04]  /*3d6c0*/  STL [R1+0x1130], R127 ;  /* 0x0011307f01007387 */ /* 0x000fe80000100800 */
[----:B------:R1:W-:Y:S04]  /*3d6d0*/  STL [R1+0x112c], R137 ;  /* 0x00112c8901007387 */ /* 0x0003e80000100800 */
[----:B------:R-:W4:Y:S04]  /*3d6e0*/  LDL.LU R136, [R1+0x10fc] ;  /* 0x0010fc0001887983 */ /* 0x000f280000300800 */
[----:B------:R-:W4:Y:S04]  /*3d6f0*/  LDL.LU R129, [R1+0x1100] ;  /* 0x0011000001817983 */ /* 0x000f280000300800 */
[----:B------:R1:W-:Y:S02]  /*3d700*/  LDGSTS.E [R2+0x40000], [R124.64], P3 ;  /* 0x400000007c027fae */ /* 0x0003e40009921848 */
[----:B-1----:R-:W-:-:S02]  /*3d710*/  MOV R125, R137 ;  /* 0x00000089007d7202 */ /* 0x002fc40000000f00 */
[----:B------:R-:W4:Y:S01]  /*3d720*/  LDL.LU R137, [R1+0x10f4] ;  /* 0x0010f40001897983 */ /* 0x000f220000300800 */
[----:B------:R-:W-:-:S05]  /*3d730*/  IMAD.MOV.U32 R124, RZ, RZ, R132 ;  /* 0x000000ffff7c7224 */ /* 0x000fca00078e0084 */
[----:B------:R1:W-:Y:S02]  /*3d740*/  LDGSTS.E [R2+0x40800], [R124.64], P3 ;  /* 0x408000007c027fae */ /* 0x0003e40009921848 */
[----:B-1----:R-:W-:Y:S01]  /*3d750*/  IMAD.MOV.U32 R124, RZ, RZ, R127 ;  /* 0x000000ffff7c7224 */ /* 0x002fe200078e007f */
[----:B--2---:R-:W-:-:S05]  /*3d760*/  IADD3 R134, P0, R134, UR7, RZ ;  /* 0x0000000786867c10 */ /* 0x004fca000ff1e0ff */
[----:B------:R-:W-:Y:S01]  /*3d770*/  STL [R1+0x1128], R134 ;  /* 0x0011288601007387 */ /* 0x000fe20000100800 */
[----:B------:R-:W-:-:S05]  /*3d780*/  IADD3.X R140, R140, UR6, RZ, P1, !PT ;  /* 0x000000068c8c7c10 */ /* 0x000fca0008ffe4ff */
[----:B------:R1:W-:Y:S04]  /*3d790*/  STL [R1+0x1124], R140 ;  /* 0x0011248c01007387 */ /* 0x0003e80000100800 */
[----:B------:R-:W2:Y:S01]  /*3d7a0*/  LDL.LU R132, [R1+0x10f8] ;  /* 0x0010f80001847983 */ /* 0x000ea20000300800 */
[----:B------:R-:W-:-:S03]  /*3d7b0*/  IMAD.MOV.U32 R125, RZ, RZ, R140 ;  /* 0x000000ffff7d7224 */ /* 0x000fc600078e008c */
[----:B-1----:R-:W2:Y:S04]  /*3d7c0*/  LDL.LU R140, [R1+0x10ec] ;  /* 0x0010ec00018c7983 */ /* 0x002ea80000300800 */
[----:B------:R1:W-:Y:S01]  /*3d7d0*/  LDGSTS.E [R2+0x41000], [R124.64], P3 ;  /* 0x410000007c027fae */ /* 0x0003e20009921848 */
[----:B---3--:R-:W-:Y:S02]  /*3d7e0*/  IADD3.X R135, R135, UR6, RZ, P0, !PT ;  /* 0x0000000687877c10 */ /* 0x008fe400087fe4ff */
[----:B----4-:R-:W-:-:S05]  /*3d7f0*/  IADD3 R130, P1, R130, UR7, RZ ;  /* 0x0000000782827c10 */ /* 0x010fca000ff3e0ff */
[----:B------:R-:W-:Y:S04]  /*3d800*/  STL [R1+0x1120], R130 ;  /* 0x0011208201007387 */ /* 0x000fe80000100800 */
[----:B------:R3:W-:Y:S01]  /*3d810*/  STL [R1+0x111c], R135 ;  /* 0x00111c8701007387 */ /* 0x0007e20000100800 */
[----:B------:R-:W-:-:S03]  /*3d820*/  IADD3.X R139, R139, UR6, RZ, P1, !PT ;  /* 0x000000068b8b7c10 */ /* 0x000fc60008ffe4ff */
[----:B------:R-:W4:Y:S01]  /*3d830*/  LDL.LU R127, [R1+0x10f0] ;  /* 0x0010f000017f7983 */ /* 0x000f220000300800 */
[----:B-1----:R-:W-:Y:S02]  /*3d840*/  IMAD.MOV.U32 R125, RZ, RZ, R135 ;  /* 0x000000ffff7d7224 */ /* 0x002fe400078e0087 */
[----:B------:R-:W-:Y:S01]  /*3d850*/  IMAD.MOV.U32 R124, RZ, RZ, R134 ;  /* 0x000000ffff7c7224 */ /* 0x000fe200078e0086 */
[----:B---3--:R-:W4:Y:S01]  /*3d860*/  LDL.LU R135, [R1+0x10e4] ;  /* 0x0010e40001877983 */ /* 0x008f220000300800 */
[----:B------:R-:W-:-:S03]  /*3d870*/  IADD3 R126, P0, R126, UR7, RZ ;  /* 0x000000077e7e7c10 */ /* 0x000fc6000ff1e0ff */
[----:B------:R1:W-:Y:S04]  /*3d880*/  LDGSTS.E [R2+0x41800], [R124.64], P3 ;  /* 0x418000007c027fae */ /* 0x0003e80009921848 */
[----:B------:R-:W-:Y:S04]  /*3d890*/  STL [R1+0x1118], R126 ;  /* 0x0011187e01007387 */ /* 0x000fe80000100800 */
[----:B------:R1:W-:Y:S04]  /*3d8a0*/  STL [R1+0x1114], R139 ;  /* 0x0011148b01007387 */ /* 0x0003e80000100800 */
[----:B------:R-:W4:Y:S01]  /*3d8b0*/  LDL.LU R134, [R1+0x10e8] ;  /* 0x0010e80001867983 */ /* 0x000f220000300800 */
[----:B------:R-:W-:Y:S01]  /*3d8c0*/  IADD3 R138, P1, R138, UR7, RZ ;  /* 0x000000078a8a7c10 */ /* 0x000fe2000ff3e0ff */
[----:B-1----:R-:W-:-:S02]  /*3d8d0*/  IMAD.MOV.U32 R124, RZ, RZ, R130 ;  /* 0x000000ffff7c7224 */ /* 0x002fc400078e0082 */
[----:B------:R-:W-:Y:S02]  /*3d8e0*/  IMAD.MOV.U32 R125, RZ, RZ, R139 ;  /* 0x000000ffff7d7224 */ /* 0x000fe400078e008b */
[----:B------:R-:W4:Y:S04]  /*3d8f0*/  LDL.LU R139, [R1+0x10dc] ;  /* 0x0010dc00018b7983 */ /* 0x000f280000300800 */
[----:B------:R1:W-:Y:S04]  /*3d900*/  STL [R1+0x1110], R138 ;  /* 0x0011108a01007387 */ /* 0x0003e80000100800 */
[----:B------:R1:W-:Y:S01]  /*3d910*/  LDGSTS.E [R2+0x42000], [R124.64], P3 ;  /* 0x420000007c027fae */ /* 0x0003e20009921848 */
[----:B------:R-:W-:-:S02]  /*3d920*/  IADD3.X R141, R141, UR6, RZ, P0, !PT ;  /* 0x000000068d8d7c10 */ /* 0x000fc400087fe4ff */
[----:B-1----:R-:W-:-:S03]  /*3d930*/  MOV R124, R126 ;  /* 0x0000007e007c7202 */ /* 0x002fc60000000f00 */
[----:B------:R-:W-:Y:S01]  /*3d940*/  STL [R1+0x110c], R141 ;  /* 0x00110c8d01007387 */ /* 0x000fe20000100800 */
[----:B------:R-:W-:Y:S01]  /*3d950*/  IMAD.MOV.U32 R125, RZ, RZ, R141 ;  /* 0x000000ffff7d7224 */ /* 0x000fe200078e008d */
[----:B------:R-:W-:Y:S02]  /*3d960*/  IADD3 R133, P0, R133, UR7, RZ ;  /* 0x0000000785857c10 */ /* 0x000fe4000ff1e0ff */
[----:B------:R-:W4:Y:S04]  /*3d970*/  LDL.LU R130, [R1+0x10e0] ;  /* 0x0010e00001827983 */ /* 0x000f280000300800 */
[----:B------:R-:W4:Y:S01]  /*3d980*/  LDL.LU R126, [R1+0x10d8] ;  /* 0x0010d800017e7983 */ /* 0x000f220000300800 */
[----:B------:R-:W-:-:S03]  /*3d990*/  IADD3.X R3, R3, UR6, RZ, P1, !PT ;  /* 0x0000000603037c10 */ /* 0x000fc60008ffe4ff */
[----:B------:R-:W-:Y:S04]  /*3d9a0*/  STL [R1+0x1108], R133 ;  /* 0x0011088501007387 */ /* 0x000fe80000100800 */
[----:B------:R1:W-:Y:S04]  /*3d9b0*/  LDGSTS.E [R2+0x42800], [R124.64], P3 ;  /* 0x428000007c027fae */ /* 0x0003e80009921848 */
[----:B------:R1:W-:Y:S02]  /*3d9c0*/  STL [R1+0x1104], R3 ;  /* 0x0011040301007387 */ /* 0x0003e40000100800 */
[----:B-1----:R-:W-:-:S02]  /*3d9d0*/  IMAD.MOV.U32 R124, RZ, RZ, R138 ;  /* 0x000000ffff7c7224 */ /* 0x002fc400078e008a */
[----:B------:R-:W4:Y:S01]  /*3d9e0*/  LDL.LU R138, [R1+0x10d4] ;  /* 0x0010d400018a7983 */ /* 0x000f220000300800 */
[----:B------:R-:W-:Y:S01]  /*3d9f0*/  IADD3 R129, P1, R129, UR7, RZ ;  /* 0x0000000781817c10 */ /* 0x000fe2000ff3e0ff */
[----:B------:R-:W-:Y:S01]  /*3da00*/  IMAD.MOV.U32 R125, RZ, RZ, R3 ;  /* 0x000000ffff7d7224 */ /* 0x000fe200078e0003 */
[----:B------:R-:W-:-:S03]  /*3da10*/  IADD3.X R136, R136, UR6, RZ, P0, !PT ;  /* 0x0000000688887c10 */ /* 0x000fc600087fe4ff */
[----:B------:R-:W-:Y:S04]  /*3da20*/  STL [R1+0x1100], R129 ;  /* 0x0011008101007387 */ /* 0x000fe80000100800 */
[----:B------:R1:W-:Y:S04]  /*3da30*/  STL [R1+0x10fc], R136 ;  /* 0x0010fc8801007387 */ /* 0x0003e80000100800 */
[----:B------:R1:W-:Y:S01]  /*3da40*/  LDGSTS.E [R2+0x43000], [R124.64], P3 ;  /* 0x430000007c027fae */ /* 0x0003e20009921848 */
[----:B------:R-:W-:-:S03]  /*3da50*/  IADD3.X R137, R137, UR6, RZ, P1, !PT ;  /* 0x0000000689897c10 */ /* 0x000fc60008ffe4ff */
[----:B------:R-:W4:Y:S01]  /*3da60*/  LDL.LU R3, [R1+0x10d0] ;  /* 0x0010d00001037983 */ /* 0x000f220000300800 */
[----:B-1----:R-:W-:Y:S02]  /*3da70*/  IMAD.MOV.U32 R124, RZ, RZ, R133 ;  /* 0x000000ffff7c7224 */ /* 0x002fe400078e0085 */
[----:B------:R-:W-:Y:S02]  /*3da80*/  IMAD.MOV.U32 R125, RZ, RZ, R136 ;  /* 0x000000ffff7d7224 */ /* 0x000fe400078e0088 */
[----:B------:R-:W4:Y:S04]  /*3da90*/  LDL.LU R136, [R1+0x10cc] ;  /* 0x0010cc0001887983 */ /* 0x000f280000300800 */
[----:B------:R1:W-:Y:S02]  /*3daa0*/  LDGSTS.E [R2+0x43800], [R124.64], P3 ;  /* 0x438000007c027fae */ /* 0x0003e40009921848 */
[----:B-1----:R-:W-:Y:S01]  /*3dab0*/  MOV R125, R137 ;  /* 0x00000089007d7202 */ /* 0x002fe20000000f00 */
[----:B------:R-:W-:-:S05]  /*3dac0*/  IMAD.MOV.U32 R124, RZ, RZ, R129 ;  /* 0x000000ffff7c7224 */ /* 0x000fca00078e0081 */
[----:B------:R1:W-:Y:S01]  /*3dad0*/  LDGSTS.E [R2+0x44000], [R124.64], P3 ;  /* 0x440000007c027fae */ /* 0x0003e20009921848 */
[----:B--2---:R-:W-:-:S05]  /*3dae0*/  IADD3 R132, P0, R132, UR7, RZ ;  /* 0x0000000784847c10 */ /* 0x004fca000ff1e0ff */
[----:B------:R-:W-:Y:S04]  /*3daf0*/  STL [R1+0x10f8], R132 ;  /* 0x0010f88401007387 */ /* 0x000fe80000100800 */
[----:B------:R2:W-:Y:S04]  /*3db00*/  STL [R1+0x10f4], R137 ;  /* 0x0010f48901007387 */ /* 0x0005e80000100800 */
[----:B------:R-:W3:Y:S04]  /*3db10*/  LDL.LU R133, [R1+0x10c8] ;  /* 0x0010c80001857983 */ /* 0x000ee80000300800 */
[----:B--2---:R-:W2:Y:S01]  /*3db20*/  LDL.LU R137, [R1+0x10c4] ;  /* 0x0010c40001897983 */ /* 0x004ea20000300800 */
[----:B------:R-:W-:Y:S01]  /*3db30*/  IADD3.X R140, R140, UR6, RZ, P0, !PT ;  /* 0x000000068c8c7c10 */ /* 0x000fe200087fe4ff */
[----:B-1----:R-:W-:Y:S01]  /*3db40*/  IMAD.MOV.U32 R124, RZ, RZ, R132 ;  /* 0x000000ffff7c7224 */ /* 0x002fe200078e0084 */
[----:B----4-:R-:W-:-:S05]  /*3db50*/  IADD3 R127, P1, R127, UR7, RZ ;  /* 0x000000077f7f7c10 */ /* 0x010fca000ff3e0ff */
[----:B------:R-:W-:Y:S04]  /*3db60*/  STL [R1+0x10f0], R127 ;  /* 0x0010f07f01007387 */ /* 0x000fe80000100800 */
[----:B------:R-:W-:Y:S01]  /*3db70*/  STL [R1+0x10ec], R140 ;  /* 0x0010ec8c01007387 */ /* 0x000fe20000100800 */
[----:B------:R-:W-:-:S03]  /*3db80*/  IADD3.X R135, R135, UR6, RZ, P1, !PT ;  /* 0x0000000687877c10 */ /* 0x000fc60008ffe4ff */
[----:B------:R-:W4:Y:S01]  /*3db90*/  LDL.LU R129, [R1+0x10c0] ;  /* 0x0010c00001817983 */ /* 0x000f220000300800 */
[----:B------:R-:W-:-:S03]  /*3dba0*/  IMAD.MOV.U32 R125, RZ, RZ, R140 ;  /* 0x000000ffff7d7224 */ /* 0x000fc600078e008c */
[----:B------:R-:W4:Y:S04]  /*3dbb0*/  LDL.LU R141, [R1+0x10bc] ;  /* 0x0010bc00018d7983 */ /* 0x000f280000300800 */
[----:B------:R1:W-:Y:S01]  /*3dbc0*/  LDGSTS.E [R2+0x44800], [R124.64], P3 ;  /* 0x448000007c027fae */ /* 0x0003e20009921848 */
[----:B------:R-:W-:-:S05]  /*3dbd0*/  IADD3 R134, P0, R134, UR7, RZ ;  /* 0x0000000786867c10 */ /* 0x000fca000ff1e0ff */
[----:B------:R-:W-:Y:S04]  /*3dbe0*/  STL [R1+0x10e8], R134 ;  /* 0x0010e88601007387 */ /* 0x000fe80000100800 */
[----:B------:R1:W-:Y:S02]  /*3dbf0*/  STL [R1+0x10e4], R135 ;  /* 0x0010e48701007387 */ /* 0x0003e40000100800 */
[----:B-1----:R-:W-:Y:S02]  /*3dc00*/  IMAD.MOV.U32 R125, RZ, RZ, R135 ;  /* 0x000000ffff7d7224 */ /* 0x002fe400078e0087 */
[----:B------:R-:W4:Y:S04]  /*3dc10*/  LDL.LU R132, [R1+0x10b8] ;  /* 0x0010b80001847983 */ /* 0x000f280000300800 */
[----:B------:R-:W4:Y:S01]  /*3dc20*/  LDL.LU R135, [R1+0x10b4] ;  /* 0x0010b40001877983 */ /* 0x000f220000300800 */
[----:B------:R-:W-:Y:S01]  /*3dc30*/  IADD3.X R139, R139, UR6, RZ, P0, !PT ;  /* 0x000000068b8b7c10 */ /* 0x000fe200087fe4ff */
[----:B------:R-:W-:-:S05]  /*3dc40*/  IMAD.MOV.U32 R124, RZ, RZ, R127 ;  /* 0x000000ffff7c7224 */ /* 0x000fca00078e007f */
[----:B------:R1:W-:Y:S01]  /*3dc50*/  LDGSTS.E [R2+0x45000], [R124.64], P3 ;  /* 0x450000007c027fae */ /* 0x0003e20009921848 */
[----:B------:R-:W-:Y:S01]  /*3dc60*/  IADD3 R130, P1, R130, UR7, RZ ;  /* 0x0000000782827c10 */ /* 0x000fe2000ff3e0ff */
[----:B-1----:R-:W-:Y:S01]  /*3dc70*/  IMAD.MOV.U32 R125, RZ, RZ, R139 ;  /* 0x000000ffff7d7224 */ /* 0x002fe200078e008b */
[----:B------:R-:W-:-:S03]  /*3dc80*/  IADD3 R126, P0, R126, UR7, RZ ;  /* 0x000000077e7e7c10 */ /* 0x000fc6000ff1e0ff */
[----:B------:R-:W-:Y:S04]  /*3dc90*/  STL [R1+0x10e0], R130 ;  /* 0x0010e08201007387 */ /* 0x000fe80000100800 */
[----:B------:R1:W-:Y:S04]  /*3dca0*/  STL [R1+0x10dc], R139 ;  /* 0x0010dc8b01007387 */ /* 0x0003e80000100800 */
[----:B------:R-:W4:Y:S01]  /*3dcb0*/  LDL.LU R140, [R1+0x10ac] ;  /* 0x0010ac00018c7983 */ /* 0x000f220000300800 */
[----:B------:R-:W-:-:S03]  /*3dcc0*/  IMAD.MOV.U32 R124, RZ, RZ, R134 ;  /* 0x000000ffff7c7224 */ /* 0x000fc600078e0086 */
[----:B------:R-:W4:Y:S04]  /*3dcd0*/  LDL.LU R127, [R1+0x10b0] ;  /* 0x0010b000017f7983 */ /* 0x000f280000300800 */
[----:B-1----:R-:W4:Y:S01]  /*3dce0*/  LDL.LU R139, [R1+0x10a4] ;  /* 0x0010a400018b7983 */ /* 0x002f220000300800 */
[----:B------:R-:W-:-:S03]  /*3dcf0*/  IADD3.X R138, R138, UR6, RZ, P1, !PT ;  /* 0x000000068a8a7c10 */ /* 0x000fc60008ffe4ff */
[----:B------:R-:W-:Y:S04]  /*3dd00*/  STL [R1+0x10d8], R126 ;  /* 0x0010d87e01007387 */ /* 0x000fe80000100800 */
[----:B------:R1:W-:Y:S04]  /*3dd10*/  STL [R1+0x10d4], R138 ;  /* 0x0010d48a01007387 */ /* 0x0003e80000100800 */
[----:B------:R-:W4:Y:S04]  /*3dd20*/  LDL.LU R134, [R1+0x10a8] ;  /* 0x0010a80001867983 */ /* 0x000f280000300800 */
[----:B------:R1:W-:Y:S01]  /*3dd30*/  LDGSTS.E [R2+0x45800], [R124.64], P3 ;  /* 0x458000007c027fae */ /* 0x0003e20009921848 */
[----:B------:R-:W-:-:S02]  /*3dd40*/  IADD3 R3, P1, R3, UR7, RZ ;  /* 0x0000000703037c10 */ /* 0x000fc4000ff3e0ff */
[----:B-1----:R-:W-:Y:S01]  /*3dd50*/  MOV R124, R130 ;  /* 0x00000082007c7202 */ /* 0x002fe20000000f00 */
[----:B------:R-:W-:Y:S02]  /*3dd60*/  IMAD.MOV.U32 R125, RZ, RZ, R138 ;  /* 0x000000ffff7d7224 */ /* 0x000fe400078e008a */
[----:B------:R-:W4:Y:S01]  /*3dd70*/  LDL.LU R138, [R1+0x109c] ;  /* 0x00109c00018a7983 */ /* 0x000f220000300800 */
[----:B------:R-:W-:-:S03]  /*3dd80*/  IADD3.X R136, R136, UR6, RZ, P0, !PT ;  /* 0x0000000688887c10 */ /* 0x000fc600087fe4ff */
[----:B------:R-:W-:Y:S04]  /*3dd90*/  STL [R1+0x10d0], R3 ;  /* 0x0010d00301007387 */ /* 0x000fe80000100800 */
[----:B------:R1:W-:Y:S04]  /*3dda0*/  STL [R1+0x10cc], R136 ;  /* 0x0010cc8801007387 */ /* 0x0003e80000100800 */
[----:B------:R-:W4:Y:S04]  /*3ddb0*/  LDL.LU R130, [R1+0x10a0] ;  /* 0x0010a00001827983 */ /* 0x000f280000300800 */
[----:B------:R1:W-:Y:S02]  /*3ddc0*/  LDGSTS.E [R2+0x46000], [R124.64], P3 ;  /* 0x460000007c027fae */ /* 0x0003e40009921848 */
[----:B-1----:R-:W-:-:S02]  /*3ddd0*/  IMAD.MOV.U32 R125, RZ, RZ, R136 ;  /* 0x000000ffff7d7224 */ /* 0x002fc400078e0088 */
[----:B------:R-:W4:Y:S01]  /*3dde0*/  LDL.LU R136, [R1+0x1094] ;  /* 0x0010940001887983 */ /* 0x000f220000300800 */
[----:B------:R-:W-:-:S05]  /*3ddf0*/  IMAD.MOV.U32 R124, RZ, RZ, R126 ;  /* 0x000000ffff7c7224 */ /* 0x000fca00078e007e */
[----:B------:R1:W-:Y:S02]  /*3de00*/  LDGSTS.E [R2+0x46800], [R124.64], P3 ;  /* 0x468000007c027fae */ /* 0x0003e40009921848 */
[----:B-1----:R-:W-:Y:S01]  /*3de10*/  IMAD.MOV.U32 R124, RZ, RZ, R3 ;  /* 0x000000ffff7c7224 */ /* 0x002fe200078e0003 */
[----:B---3--:R-:W-:Y:S02]  /*3de20*/  IADD3 R133, P0, R133, UR7, RZ ;  /* 0x0000000785857c10 */ /* 0x008fe4000ff1e0ff */
[----:B--2---:R-:W-:-:S03]  /*3de30*/  IADD3.X R137, R137, UR6, RZ, P1, !PT ;  /* 0x0000000689897c10 */ /* 0x004fc60008ffe4ff */
[----:B------:R-:W-:Y:S04]  /*3de40*/  STL [R1+0x10c8], R133 ;  /* 0x0010c88501007387 */ /* 0x000fe80000100800 */
[----:B------:R1:W-:Y:S04]  /*3de50*/  STL [R1+0x10c4], R137 ;  /* 0x0010c48901007387 */ /* 0x0003e80000100800 */
[----:B------:R-:W2:Y:S01]  /*3de60*/  LDL.LU R126, [R1+0x1098] ;  /* 0x00109800017e7983 */ /* 0x000ea20000300800 */
[----:B------:R-:W-:-:S03]  /*3de70*/  IMAD.MOV.U32 R125, RZ, RZ, R137 ;  /* 0x000000ffff7d7224 */ /* 0x000fc600078e0089 */
[----:B-1----:R-:W3:Y:S04]  /*3de80*/  LDL.LU R137, [R1+0x108c] ;  /* 0x00108c0001897983 */ /* 0x002ee80000300800 */
[----:B------:R1:W-:Y:S01]  /*3de90*/  LDGSTS.E [R2+0x47000], [R124.64], P3 ;  /* 0x470000007c027fae */ /* 0x0003e20009921848 */
[----:B----4-:R-:W-:Y:S02]  /*3dea0*/  IADD3 R129, P1, R129, UR7, RZ ;  /* 0x0000000781817c10 */ /* 0x010fe4000ff3e0ff */
[----:B------:R-:W-:-:S03]  /*3deb0*/  IADD3.X R141, R141, UR6, RZ, P0, !PT ;  /* 0x000000068d8d7c10 */ /* 0x000fc600087fe4ff */
[----:B------:R-:W-:Y:S01]  /*3dec0*/  STL [R1+0x10c0], R129 ;  /* 0x0010c08101007387 */ /* 0x000fe20000100800 */
[----:B-1----:R-:W-:-:S03]  /*3ded0*/  IMAD.MOV.U32 R124, RZ, RZ, R133 ;  /* 0x000000ffff7c7224 */ /* 0x002fc600078e0085 */
[----:B------:R-:W-:Y:S01]  /*3dee0*/  STL [R1+0x10bc], R141 ;  /* 0x0010bc8d01007387 */ /* 0x000fe20000100800 */
[----:B------:R-:W-:-:S03]  /*3def0*/  MOV R125, R141 ;  /* 0x0000008d007d7202 */ /* 0x000fc60000000f00 */
[----:B------:R-:W3:Y:S04]  /*3df00*/  LDL.LU R3, [R1+0x1090] ;  /* 0x0010900001037983 */ /* 0x000ee80000300800 */
[----:B------:R-:W3:Y:S04]  /*3df10*/  LDL.LU R133, [R1+0x1088] ;  /* 0x0010880001857983 */ /* 0x000ee80000300800 */
[----:B------:R1:W-:Y:S01]  /*3df20*/  LDGSTS.E [R2+0x47800], [R124.64], P3 ;  /* 0x478000007c027fae */ /* 0x0003e20009921848 */
[----:B------:R-:W-:Y:S02]  /*3df30*/  IADD3 R132, P0, R132, UR7, RZ ;  /* 0x0000000784847c10 */ /* 0x000fe4000ff1e0ff */
[----:B------:R-:W-:-:S03]  /*3df40*/  IADD3.X R135, R135, UR6, RZ, P1, !PT ;  /* 0x0000000687877c10 */ /* 0x000fc60008ffe4ff */
[----:B------:R-:W-:Y:S04]  /*3df50*/  STL [R1+0x10b8], R132 ;  /* 0x0010b88401007387 */ /* 0x000fe80000100800 */
[----:B------:R1:W-:Y:S02]  /*3df60*/  STL [R1+0x10b4], R135 ;  /* 0x0010b48701007387 */ /* 0x0003e40000100800 */
[----:B-1----:R-:W-:Y:S02]  /*3df70*/  IMAD.MOV.U32 R125, RZ, RZ, R135 ;  /* 0x000000ffff7d7224 */ /* 0x002fe400078e0087 */
[----:B------:R-:W3:Y:S01]  /*3df80*/  LDL.LU R135, [R1+0x1084] ;  /* 0x0010840001877983 */ /* 0x000ee20000300800 */
[----:B------:R-:W-:-:S05]  /*3df90*/  IMAD.MOV.U32 R124, RZ, RZ, R129 ;  /* 0x000000ffff7c7224 */ /* 0x000fca00078e0081 */
[----:B------:R1:W-:Y:S01]  /*3dfa0*/  LDGSTS.E [R2+0x48000], [R124.64], P3 ;  /* 0x480000007c027fae */ /* 0x0003e20009921848 */
[----:B------:R-:W-:Y:S02]  /*3dfb0*/  IADD3.X R140, R140, UR6, RZ, P0, !PT ;  /* 0x000000068c8c7c10 */ /* 0x000fe400087fe4ff */
[----:B------:R-:W-:-:S04]  /*3dfc0*/  IADD3 R127, P1, R127, UR7, RZ ;  /* 0x000000077f7f7c10 */ /* 0x000fc8000ff3e0ff */
[----:B------:R-:W-:Y:S01]  /*3dfd0*/  IADD3.X R139, R139, UR6, RZ, P1, !PT ;  /* 0x000000068b8b7c10 */ /* 0x000fe20008ffe4ff */
[----:B------:R-:W-:Y:S04]  /*3dfe0*/  STL [R1+0x10b0], R127 ;  /* 0x0010b07f01007387 */ /* 0x000fe80000100800 */
[----:B------:R1:W-:Y:S02]  /*3dff0*/  STL [R1+0x10ac], R140 ;  /* 0x0010ac8c01007387 */ /* 0x0003e40000100800 */
[----:B-1----:R-:W-:Y:S02]  /*3e000*/  IMAD.MOV.U32 R124, RZ, RZ, R132 ;  /* 0x000000ffff7c7224 */ /* 0x002fe400078e0084 */
[----:B------:R-:W3:Y:S01]  /*3e010*/  LDL.LU R129, [R1+0x1080] ;  /* 0x0010800001817983 */ /* 0x000ee20000300800 */
[----:B------:R-:W-:-:S03]  /*3e020*/  IADD3 R134, P0, R134, UR7, RZ ;  /* 0x0000000786867c10 */ /* 0x000fc6000ff1e0ff */
[----:B------:R-:W3:Y:S01]  /*3e030*/  LDL.LU R141, [R1+0x107c] ;  /* 0x00107c00018d7983 */ /* 0x000ee20000300800 */
[----:B------:R-:W-:-:S03]  /*3e040*/  IMAD.MOV.U32 R125, RZ, RZ, R140 ;  /* 0x000000ffff7d7224 */ /* 0x000fc600078e008c */
[----:B------:R-:W-:Y:S04]  /*3e050*/  STL [R1+0x10a8], R134 ;  /* 0x0010a88601007387 */ /* 0x000fe80000100800 */
[----:B------:R1:W-:Y:S04]  /*3e060*/  STL [R1+0x10a4], R139 ;  /* 0x0010a48b01007387 */ /* 0x0003e80000100800 */
[----:B------:R-:W3:Y:S04]  /*3e070*/  LDL.LU R132, [R1+0x1078] ;  /* 0x0010780001847983 */ /* 0x000ee80000300800 */
[----:B------:R-:W3:Y:S01]  /*3e080*/  LDL.LU R140, [R1+0x1074] ;  /* 0x00107400018c7983 */ /* 0x000ee20000300800 */
[----:B------:R-:W-:-:S03]  /*3e090*/  IADD3.X R138, R138, UR6, RZ, P0, !PT ;  /* 0x000000068a8a7c10 */ /* 0x000fc600087fe4ff */
[----:B------:R1:W-:Y:S01]  /*3e0a0*/  LDGSTS.E [R2+0x48800], [R124.64], P3 ;  /* 0x488000007c027fae */ /* 0x0003e20009921848 */
[----:B------:R-:W-:Y:S01]  /*3e0b0*/  IADD3 R130, P1, R130, UR7, RZ ;  /* 0x0000000782827c10 */ /* 0x000fe2000ff3e0ff */
[----:B-1----:R-:W-:Y:S02]  /*3e0c0*/  IMAD.MOV.U32 R124, RZ, RZ, R127 ;  /* 0x000000ffff7c7224 */ /* 0x002fe400078e007f */
[----:B------:R-:W-:Y:S02]  /*3e0d0*/  IMAD.MOV.U32 R125, RZ, RZ, R139 ;  /* 0x000000ffff7d7224 */ /* 0x000fe400078e008b */
[----:B------:R-:W-:Y:S04]  /*3e0e0*/  STL [R1+0x10a0], R130 ;  /* 0x0010a08201007387 */ /* 0x000fe80000100800 */
[----:B------:R-:W-:Y:S04]  /*3e0f0*/  STL [R1+0x109c], R138 ;  /* 0x00109c8a01007387 */ /* 0x000fe80000100800 */
[----:B------:R1:W-:Y:S04]  /*3e100*/  LDGSTS.E [R2+0x49000], [R124.64], P3 ;  /* 0x490000007c027fae */ /* 0x0003e80009921848 */
[----:B------:R-:W3:Y:S01]  /*3e110*/  LDL.LU R127, [R1+0x1070] ;  /* 0x00107000017f7983 */ /* 0x000ee20000300800 */
[----:B------:R-:W-:-:S03]  /*3e120*/  IADD3.X R136, R136, UR6, RZ, P1, !PT ;  /* 0x0000000688887c10 */ /* 0x000fc60008ffe4ff */
[----:B------:R-:W3:Y:S01]  /*3e130*/  LDL.LU R139, [R1+0x106c] ;  /* 0x00106c00018b7983 */ /* 0x000ee20000300800 */
[----:B-1----:R-:W-:Y:S01]  /*3e140*/  MOV R124, R134 ;  /* 0x00000086007c7202 */ /* 0x002fe20000000f00 */
[----:B------:R-:W-:-:S05]  /*3e150*/  IMAD.MOV.U32 R125, RZ, RZ, R138 ;  /* 0x000000ffff7d7224 */ /* 0x000fca00078e008a */
[----:B------:R1:W-:Y:S02]  /*3e160*/  LDGSTS.E [R2+0x49800], [R124.64], P3 ;  /* 0x498000007c027fae */ /* 0x0003e40009921848 */
[----:B-1----:R-:W-:Y:S02]  /*3e170*/  IMAD.MOV.U32 R125, RZ, RZ, R136 ;  /* 0x000000ffff7d7224 */ /* 0x002fe400078e0088 */
[----:B------:R-:W-:-:S05]  /*3e180*/  IMAD.MOV.U32 R124, RZ, RZ, R130 ;  /* 0x000000ffff7c7224 */ /* 0x000fca00078e0082 */
[----:B------:R1:W-:Y:S01]  /*3e190*/  LDGSTS.E [R2+0x4a000], [R124.64], P3 ;  /* 0x4a0000007c027fae */ /* 0x0003e20009921848 */
[----:B--2---:R-:W-:-:S05]  /*3e1a0*/  IADD3 R126, P0, R126, UR7, RZ ;  /* 0x000000077e7e7c10 */ /* 0x004fca000ff1e0ff */
[----:B------:R-:W-:Y:S04]  /*3e1b0*/  STL [R1+0x1098], R126 ;  /* 0x0010987e01007387 */ /* 0x000fe80000100800 */
[----:B------:R2:W-:Y:S04]  /*3e1c0*/  STL [R1+0x1094], R136 ;  /* 0x0010948801007387 */ /* 0x0005e80000100800 */
[----:B------:R-:W4:Y:S04]  /*3e1d0*/  LDL.LU R134, [R1+0x1068] ;  /* 0x0010680001867983 */ /* 0x000f280000300800 */
[----:B--2---:R-:W2:Y:S01]  /*3e1e0*/  LDL.LU R136, [R1+0x1064] ;  /* 0x0010640001887983 */ /* 0x004ea20000300800 */
[----:B---3--:R-:W-:-:S02]  /*3e1f0*/  IADD3.X R137, R137, UR6, RZ, P0, !PT ;  /* 0x0000000689897c10 */ /* 0x008fc400087fe4ff */
[----:B------:R-:W-:-:S05]  /*3e200*/  IADD3 R3, P1, R3, UR7, RZ ;  /* 0x0000000703037c10 */ /* 0x000fca000ff3e0ff */
[----:B------:R-:W-:Y:S01]  /*3e210*/  STL [R1+0x1090], R3 ;  /* 0x0010900301007387 */ /* 0x000fe20000100800 */
[----:B------:R-:W-:-:S03]  /*3e220*/  IADD3 R133, P0, R133, UR7, RZ ;  /* 0x0000000785857c10 */ /* 0x000fc6000ff1e0ff */
[----:B------:R3:W-:Y:S04]  /*3e230*/  STL [R1+0x108c], R137 ;  /* 0x00108c8901007387 */ /* 0x0007e80000100800 */
[----:B------:R-:W2:Y:S01]  /*3e240*/  LDL.LU R138, [R1+0x105c] ;  /* 0x00105c00018a7983 */ /* 0x000ea20000300800 */
[----:B-1----:R-:W-:-:S03]  /*3e250*/  IMAD.MOV.U32 R125, RZ, RZ, R137 ;  /* 0x000000ffff7d7224 */ /* 0x002fc600078e0089 */
[----:B------:R-:W2:Y:S01]  /*3e260*/  LDL.LU R130, [R1+0x1060] ;  /* 0x0010600001827983 */ /* 0x000ea20000300800 */
[----:B------:R-:W-:-:S03]  /*3e270*/  IMAD.MOV.U32 R124, RZ, RZ, R126 ;  /* 0x000000ffff7c7224 */ /* 0x000fc600078e007e */
[----:B---3--:R-:W3:Y:S04]  /*3e280*/  LDL.LU R137, [R1+0x1054] ;  /* 0x0010540001897983 */ /* 0x008ee80000300800 */
[----:B------:R-:W-:Y:S04]  /*3e290*/  STL [R1+0x1088], R133 ;  /* 0x0010888501007387 */ /* 0x000fe80000100800 */
[----:B------:R1:W-:Y:S01]  /*3e2a0*/  LDGSTS.E [R2+0x4a800], [R124.64], P3 ;  /* 0x4a8000007c027fae */ /* 0x0003e20009921848 */
[----:B------:R-:W-:-:S05]  /*3e2b0*/  IADD3.X R135, R135, UR6, RZ, P1, !PT ;  /* 0x0000000687877c10 */ /* 0x000fca0008ffe4ff */
[----:B------:R1:W-:Y:S04]  /*3e2c0*/  STL [R1+0x1084], R135 ;  /* 0x0010848701007387 */ /* 0x0003e80000100800 */
[----:B------:R-:W3:Y:S01]  /*3e2d0*/  LDL.LU R126, [R1+0x1058] ;  /* 0x00105800017e7983 */ /* 0x000ee20000300800 */
[----:B-1----:R-:W-:Y:S01]  /*3e2e0*/  IMAD.MOV.U32 R124, RZ, RZ, R3 ;  /* 0x000000ffff7c7224 */ /* 0x002fe200078e0003 */
[----:B------:R-:W-:Y:S02]  /*3e2f0*/  MOV R125, R135 ;  /* 0x00000087007d7202 */ /* 0x000fe40000000f00 */
[----:B------:R-:W3:Y:S04]  /*3e300*/  LDL.LU R135, [R1+0x104c] ;  /* 0x00104c0001877983 */ /* 0x000ee80000300800 */
[----:B------:R1:W-:Y:S01]  /*3e310*/  LDGSTS.E [R2+0x4b000], [R124.64], P3 ;  /* 0x4b0000007c027fae */ /* 0x0003e20009921848 */
[----:B------:R-:W-:-:S02]  /*3e320*/  IADD3 R129, P1, R129, UR7, RZ ;  /* 0x0000000781817c10 */ /* 0x000fc4000ff3e0ff */
[----:B------:R-:W-:-:S03]  /*3e330*/  IADD3.X R141, R141, UR6, RZ, P0, !PT ;  /* 0x000000068d8d7c10 */ /* 0x000fc600087fe4ff */
[----:B------:R-:W-:Y:S01]  /*3e340*/  STL [R1+0x1080], R129 ;  /* 0x0010808101007387 */ /* 0x000fe20000100800 */
[----:B-1----:R-:W-:-:S03]  /*3e350*/  IMAD.MOV.U32 R124, RZ, RZ, R133 ;  /* 0x000000ffff7c7224 */ /* 0x002fc600078e0085 */
[----:B------:R1:W-:Y:S01]  /*3e360*/  STL [R1+0x107c], R141 ;  /* 0x00107c8d01007387 */ /* 0x0003e20000100800 */
[----:B------:R-:W-:-:S03]  /*3e370*/  IMAD.MOV.U32 R125, RZ, RZ, R141 ;  /* 0x000000ffff7d7224 */ /* 0x000fc600078e008d */
[----:B------:R-:W3:Y:S01]  /*3e380*/  LDL.LU R3, [R1+0x1050] ;  /* 0x0010500001037983 */ /* 0x000ee20000300800 */
[----:B------:R-:W-:-:S03]  /*3e390*/  IADD3 R132, P0, R132, UR7, RZ ;  /* 0x0000000784847c10 */ /* 0x000fc6000ff1e0ff */
[----:B------:R-:W3:Y:S01]  /*3e3a0*/  LDL.LU R133, [R1+0x1044] ;  /* 0x0010440001857983 */ /* 0x000ee20000300800 */
[----:B------:R-:W-:-:S03]  /*3e3b0*/  IADD3.X R140, R140, UR6, RZ, P1, !PT ;  /* 0x000000068c8c7c10 */ /* 0x000fc60008ffe4ff */
[----:B------:R1:W-:Y:S04]  /*3e3c0*/  STL [R1+0x1078], R132 ;  /* 0x0010788401007387 */ /* 0x0003e80000100800 */
[----:B------:R-:W-:Y:S04]  /*3e3d0*/  STL [R1+0x1074], R140 ;  /* 0x0010748c01007387 */ /* 0x000fe80000100800 */
[----:B-1----:R-:W3:Y:S04]  /*3e3e0*/  LDL.LU R141, [R1+0x1048] ;  /* 0x00104800018d7983 */ /* 0x002ee80000300800 */
[----:B------:R1:W-:Y:S04]  /*3e3f0*/  LDGSTS.E [R2+0x4b800], [R124.64], P3 ;  /* 0x4b8000007c027fae */ /* 0x0003e80009921848 */
[----:B------:R-:W3:Y:S01]  /*3e400*/  LDL.LU R142, [R1+0x1040] ;  /* 0x00104000018e7983 */ /* 0x000ee20000300800 */
[----:B-1----:R-:W-:-:S02]  /*3e410*/  IMAD.MOV.U32 R124, RZ, RZ, R129 ;  /* 0x000000ffff7c7224 */ /* 0x002fc400078e0081 */
[----:B------:R-:W-:Y:S01]  /*3e420*/  IMAD.MOV.U32 R125, RZ, RZ, R140 ;  /* 0x000000ffff7d7224 */ /* 0x000fe200078e008c */
[----:B------:R-:W-:-:S04]  /*3e430*/  IADD3 R127, P1, R127, UR7, RZ ;  /* 0x000000077f7f7c10 */ /* 0x000fc8000ff3e0ff */
[----:B------:R1:W-:Y:S01]  /*3e440*/  LDGSTS.E [R2+0x4c000], [R124.64], P3 ;  /* 0x4c0000007c027fae */ /* 0x0003e20009921848 */
[----:B------:R-:W-:-:S03]  /*3e450*/  IADD3.X R139, R139, UR6, RZ, P0, !PT ;  /* 0x000000068b8b7c10 */ /* 0x000fc600087fe4ff */
[----:B------:R-:W-:Y:S04]  /*3e460*/  STL [R1+0x1070], R127 ;  /* 0x0010707f01007387 */ /* 0x000fe80000100800 */
[----:B------:R-:W-:Y:S01]  /*3e470*/  STL [R1+0x106c], R139 ;  /* 0x00106c8b01007387 */ /* 0x000fe20000100800 */
[----:B-1----:R-:W-:-:S03]  /*3e480*/  IMAD.MOV.U32 R124, RZ, RZ, R132 ;  /* 0x000000ffff7c7224 */ /* 0x002fc600078e0084 */
[----:B------:R-:W3:Y:S01]  /*3e490*/  LDL.LU R129, [R1+0x103c] ;  /* 0x00103c0001817983 */ /* 0x000ee20000300800 */
[----:B------:R-:W-:-:S03]  /*3e4a0*/  IMAD.MOV.U32 R125, RZ, RZ, R139 ;  /* 0x000000ffff7d7224 */ /* 0x000fc600078e008b */
[----:B------:R-:W3:Y:S04]  /*3e4b0*/  LDL.LU R132, [R1+0x1038] ;  /* 0x0010380001847983 */ /* 0x000ee80000300800 */
[----:B------:R1:W-:Y:S02]  /*3e4c0*/  LDGSTS.E [R2+0x4c800], [R124.64], P3 ;  /* 0x4c8000007c027fae */ /* 0x0003e40009921848 */
[----:B-1----:R-:W-:Y:S02]  /*3e4d0*/  MOV R124, R127 ;  /* 0x0000007f007c7202 */ /* 0x002fe40000000f00 */
[----:B----4-:R-:W-:Y:S02]  /*3e4e0*/  IADD3 R134, P0, R134, UR7, RZ ;  /* 0x0000000786867c10 */ /* 0x010fe4000ff1e0ff */
[----:B--2---:R-:W-:-:S03]  /*3e4f0*/  IADD3.X R136, R136, UR6, RZ, P1, !PT ;  /* 0x0000000688887c10 */ /* 0x004fc60008ffe4ff */
[----:B------:R-:W-:Y:S04]  /*3e500*/  STL [R1+0x1068], R134 ;  /* 0x0010688601007387 */ /* 0x000fe80000100800 */
[----:B------:R1:W-:Y:S01]  /*3e510*/  STL [R1+0x1064], R136 ;  /* 0x0010648801007387 */ /* 0x0003e20000100800 */
[----:B------:R-:W-:-:S05]  /*3e520*/  IMAD.MOV.U32 R125, RZ, RZ, R136 ;  /* 0x000000ffff7d7224 */ /* 0x000fca00078e0088 */
[----:B------:R2:W-:Y:S04]  /*3e530*/  LDGSTS.E [R2+0x4d000], [R124.64], P3 ;  /* 0x4d0000007c027fae */ /* 0x0005e80009921848 */
[----:B-1----:R-:W4:Y:S01]  /*3e540*/  LDL.LU R136, [R1+0x1034] ;  /* 0x0010340001887983 */ /* 0x002f220000300800 */
[----:B------:R-:W-:Y:S02]  /*3e550*/  IADD3.X R138, R138, UR6, RZ, P0, !PT ;  /* 0x000000068a8a7c10 */ /* 0x000fe400087fe4ff */
[----:B------:R-:W-:-:S03]  /*3e560*/  IADD3 R130, P1, R130, UR7, RZ ;  /* 0x0000000782827c10 */ /* 0x000fc6000ff3e0ff */
[----:B--2---:R-:W-:Y:S02]  /*3e570*/  IMAD.MOV.U32 R125, RZ, RZ, R138 ;  /* 0x000000ffff7d7224 */ /* 0x004fe400078e008a */
[----:B------:R-:W-:Y:S01]  /*3e580*/  STL [R1+0x1060], R130 ;  /* 0x0010608201007387 */ /* 0x000fe20000100800 */
[----:B---3--:R-:W-:-:S03]  /*3e590*/  IADD3.X R137, R137, UR6, RZ, P1, !PT ;  /* 0x0000000689897c10 */ /* 0x008fc60008ffe4ff */
[----:B------:R1:W-:Y:S04]  /*3e5a0*/  STL [R1+0x105c], R138 ;  /* 0x00105c8a01007387 */ /* 0x0003e80000100800 */
[----:B------:R-:W2:Y:S01]  /*3e5b0*/  LDL.LU R127, [R1+0x1030] ;  /* 0x00103000017f7983 */ /* 0x000ea20000300800 */
[----:B------:R-:W-:-:S03]  /*3e5c0*/  IMAD.MOV.U32 R124, RZ, RZ, R134 ;  /* 0x000000ffff7c7224 */ /* 0x000fc600078e0086 */
[----:B-1----:R-:W3:Y:S01]  /*3e5d0*/  LDL.LU R138, [R1+0x102c] ;  /* 0x00102c00018a7983 */ /* 0x002ee20000300800 */
[----:B------:R-:W-:-:S03]  /*3e5e0*/  IADD3 R126, P0, R126, UR7, RZ ;  /* 0x000000077e7e7c10 */ /* 0x000fc6000ff1e0ff */
[----:B------:R1:W-:Y:S04]  /*3e5f0*/  LDGSTS.E [R2+0x4d800], [R124.64], P3 ;  /* 0x4d8000007c027fae */ /* 0x0003e80009921848 */
[----:B------:R-:W-:Y:S04]  /*3e600*/  STL [R1+0x1058], R126 ;  /* 0x0010587e01007387 */ /* 0x000fe80000100800 */
[----:B------:R-:W-:Y:S04]  /*3e610*/  STL [R1+0x1054], R137 ;  /* 0x0010548901007387 */ /* 0x000fe80000100800 */
[----:B------:R-:W3:Y:S04]  /*3e620*/  LDL.LU R134, [R1+0x1028] ;  /* 0x0010280001867983 */ /* 0x000ee80000300800 */
[----:B------:R-:W3:Y:S01]  /*3e630*/  LDL.LU R140, [R1+0x1024] ;  /* 0x00102400018c7983 */ /* 0x000ee20000300800 */
[----:B-1----:R-:W-:-:S02]  /*3e640*/  IMAD.MOV.U32 R124, RZ, RZ, R130 ;  /* 0x000000ffff7c7224 */ /* 0x002fc400078e0082 */
[----:B------:R-:W-:Y:S01]  /*3e650*/  IMAD.MOV.U32 R125, RZ, RZ, R137 ;  /* 0x000000ffff7d7224 */ /* 0x000fe200078e0089 */
[----:B------:R-:W-:-:S04]  /*3e660*/  IADD3.X R135, R135, UR6, RZ, P0, !PT ;  /* 0x0000000687877c10 */ /* 0x000fc800087fe4ff */
[----:B------:R1:W-:Y:S01]  /*3e670*/  LDGSTS.E [R2+0x4e000], [R124.64], P3 ;  /* 0x4e0000007c027fae */ /* 0x0003e20009921848 */
[----:B------:R-:W-:Y:S01]  /*3e680*/  IADD3 R3, P1, R3, UR7, RZ ;  /* 0x0000000703037c10 */ /* 0x000fe2000ff3e0ff */
[----:B-1----:R-:W-:Y:S01]  /*3e690*/  IMAD.MOV.U32 R124, RZ, RZ, R126 ;  /* 0x000000ffff7c7224 */ /* 0x002fe200078e007e */
[----:B------:R-:W-:Y:S02]  /*3e6a0*/  MOV R125, R135 ;  /* 0x00000087007d7202 */ /* 0x000fe40000000f00 */
[----:B------:R-:W-:Y:S01]  /*3e6b0*/  IADD3.X R133, R133, UR6, RZ, P1, !PT ;  /* 0x0000000685857c10 */ /* 0x000fe20008ffe4ff */
[----:B------:R-:W-:Y:S04]  /*3e6c0*/  STL [R1+0x1050], R3 ;  /* 0x0010500301007387 */ /* 0x000fe80000100800 */
[----:B------:R1:W-:Y:S04]  /*3e6d0*/  STL [R1+0x104c], R135 ;  /* 0x00104c8701007387 */ /* 0x0003e80000100800 */
[----:B------:R-:W3:Y:S01]  /*3e6e0*/  LDL.LU R130, [R1+0x1020] ;  /* 0x0010200001827983 */ /* 0x000ee20000300800 */
[----:B------:R-:W-:-:S03]  /*3e6f0*/  IADD3 R141, P2, R141, UR7, RZ ;  /* 0x000000078d8d7c10 */ /* 0x000fc6000ff5e0ff */
[----:B------:R1:W-:Y:S04]  /*3e700*/  LDGSTS.E [R2+0x4e800], [R124.64], P3 ;  /* 0x4e8000007c027fae */ /* 0x0003e80009921848 */
[----:B-1----:R-:W3:Y:S04]  /*3e710*/  LDL.LU R135, [R1+0x101c] ;  /* 0x00101c0001877983 */ /* 0x002ee80000300800 */
[----:B------:R-:W-:Y:S04]  /*3e720*/  STL [R1+0x1048], R141 ;  /* 0x0010488d01007387 */ /* 0x000fe80000100800 */
[----:B------:R1:W-:Y:S01]  /*3e730*/  STL [R1+0x1044], R133 ;  /* 0x0010448501007387 */ /* 0x0003e20000100800 */
[----:B------:R-:W-:Y:S01]  /*3e740*/  IMAD.MOV.U32 R125, RZ, RZ, R133 ;  /* 0x000000ffff7d7224 */ /* 0x000fe200078e0085 */
[----:B------:R-:W-:Y:S01]  /*3e750*/  IADD3.X R142, R142, UR6, RZ, P2, !PT ;  /* 0x000000068e8e7c10 */ /* 0x000fe200097fe4ff */
[----:B------:R-:W-:Y:S01]  /*3e760*/  IMAD.MOV.U32 R124, RZ, RZ, R3 ;  /* 0x000000ffff7c7224 */ /* 0x000fe200078e0003 */
[----:B------:R-:W3:Y:S04]  /*3e770*/  LDL.LU R126, [R1+0x1018] ;  /* 0x00101800017e7983 */ /* 0x000ee80000300800 */
[----:B------:R-:W3:Y:S04]  /*3e780*/  LDL.LU R139, [R1+0x1014] ;  /* 0x00101400018b7983 */ /* 0x000ee80000300800 */
[----:B-1----:R-:W1:Y:S01]  /*3e790*/  S2R R133, SR_TID.X ;  /* 0x0000000000857919 */ /* 0x002e620000002100 */
[----:B------:R-:W-:-:S03]  /*3e7a0*/  IMAD.U32 R3, RZ, RZ, UR5 ;  /* 0x00000005ff037e24 */ /* 0x000fc6000f8e00ff */
[----:B------:R1:W-:Y:S01]  /*3e7b0*/  LDGSTS.E [R2+0x4f000], [R124.64], P3 ;  /* 0x4f0000007c027fae */ /* 0x0003e20009921848 */
[----:B------:R-:W-:Y:S02]  /*3e7c0*/  IADD3 R129, P0, R129, UR7, RZ ;  /* 0x0000000781817c10 */ /* 0x000fe4000ff1e0ff */
[----:B------:R-:W-:Y:S02]  /*3e7d0*/  IADD3 R132, P1, R132, UR7, RZ ;  /* 0x0000000784847c10 */ /* 0x000fe4000ff3e0ff */
[----:B-1----:R-:W-:Y:S02]  /*3e7e0*/  SHF.R.S32.HI R187, RZ, 0x6, R133 ;  /* 0x00000006ffbb7819 */ /* 0x002fe40000011485 */
[----:B------:R-:W-:Y:S02]  /*3e7f0*/  LOP3.LUT R133, R133, 0x3f, RZ, 0xc0, !PT ;  /* 0x0000003f85857812 */ /* 0x000fe400078ec0ff */
[----:B------:R-:W-:-:S03]  /*3e800*/  SGXT R187, R187, 0x1 ;  /* 0x00000001bbbb781a */ /* 0x000fc60000000200 */
[----:B------:R-:W-:Y:S01]  /*3e810*/  IMAD.SHL.U32 R133, R133, 0x4, RZ ;  /* 0x0000000485857824 */ /* 0x000fe200078e00ff */
[----:B------:R-:W-:Y:S04]  /*3e820*/  STL [R1+0x103c], R129 ;  /* 0x00103c8101007387 */ /* 0x000fe80000100800 */
[----:B------:R-:W-:Y:S01]  /*3e830*/  LOP3.LUT R133, R133, 0x110, R187, 0x78, !PT ;  /* 0x0000011085857812 */ /* 0x000fe200078e78bb */
[----:B------:R-:W-:Y:S01]  /*3e840*/  STL [R1+0x1040], R142 ;  /* 0x0010408e01007387 */ /* 0x000fe20000100800 */
[----:B------:R-:W-:-:S03]  /*3e850*/  IMAD.MOV.U32 R124, RZ, RZ, R141 ;  /* 0x000000ffff7c7224 */ /* 0x000fc600078e008d */
[----:B------:R-:W3:Y:S01]  /*3e860*/  LDL.LU R137, [R1+0x1010] ;  /* 0x0010100001897983 */ /* 0x000ee20000300800 */
[----:B------:R-:W-:Y:S01]  /*3e870*/  LOP3.LUT R133, R133, 0x20, RZ, 0x3c, !PT ;  /* 0x0000002085857812 */ /* 0x000fe200078e3cff */
[----:B------:R-:W-:Y:S02]  /*3e880*/  IMAD.MOV.U32 R125, RZ, RZ, R142 ;  /* 0x000000ffff7d7224 */ /* 0x000fe400078e008e */
[----:B------:R-:W-:Y:S01]  /*3e890*/  STL [R1+0x1038], R132 ;  /* 0x0010388401007387 */ /* 0x000fe20000100800 */
[----:B------:R-:W-:-:S03]  /*3e8a0*/  LEA R3, R3, R133, 0x10 ;  /* 0x0000008503037211 */ /* 0x000fc600078e80ff */
[----:B------:R1:W-:Y:S02]  /*3e8b0*/  LDGSTS.E [R2+0x4f800], [R124.64], P3 ;  /* 0x4f8000007c027fae */ /* 0x0003e40009921848 */
[----:B-1----:R-:W-:Y:S01]  /*3e8c0*/  IMAD.MOV.U32 R124, RZ, RZ, R129 ;  /* 0x000000ffff7c7224 */ /* 0x002fe200078e0081 */
[----:B----4-:R-:W-:-:S05]  /*3e8d0*/  IADD3.X R136, R136, UR6, RZ, P0, !PT ;  /* 0x0000000688887c10 */ /* 0x010fca00087fe4ff */
[----:B------:R1:W-:Y:S04]  /*3e8e0*/  STL [R1+0x1034], R136 ;  /* 0x0010348801007387 */ /* 0x0003e80000100800 */
[----:B------:R-:W4:Y:S04]  /*3e8f0*/  LDL.LU R141, [R1+0x100c] ;  /* 0x00100c00018d7983 */ /* 0x000f280000300800 */
[----:B------:R-:W4:Y:S04]  /*3e900*/  LDL.LU R133, [R1+0x1008] ;  /* 0x0010080001857983 */ /* 0x000f280000300800 */
[----:B------:R-:W4:Y:S01]  /*3e910*/  LDL.LU R2, [R1+0x1004] ;  /* 0x0010040001027983 */ /* 0x000f220000300800 */
[----:B------:R-:W-:-:S05]  /*3e920*/  IMAD.MOV.U32 R125, RZ, RZ, R136 ;  /* 0x000000ffff7d7224 */ /* 0x000fca00078e0088 */
[----:B------:R1:W-:Y:S01]  /*3e930*/  LDGSTS.E [R3+0x40200], [R124.64], P3 ;  /* 0x402000007c037fae */ /* 0x0003e20009921848 */
[----:B--2---:R-:W-:Y:S02]  /*3e940*/  IADD3 R127, P0, R127, UR7, RZ ;  /* 0x000000077f7f7c10 */ /* 0x004fe4000ff1e0ff */
[----:B---3--:R-:W-:-:S03]  /*3e950*/  IADD3.X R138, R138, UR6, RZ, P1, !PT ;  /* 0x000000068a8a7c10 */ /* 0x008fc60008ffe4ff */
[----:B------:R-:W-:Y:S04]  /*3e960*/  STL [R1+0x1030], R127 ;  /* 0x0010307f01007387 */ /* 0x000fe80000100800 */
[----:B------:R2:W-:Y:S01]  /*3e970*/  STL [R1+0x102c], R138 ;  /* 0x00102c8a01007387 */ /* 0x0005e20000100800 */
[----:B-1----:R-:W-:-:S03]  /*3e980*/  IMAD.MOV.U32 R125, RZ, RZ, R138 ;  /* 0x000000ffff7d7224 */ /* 0x002fc600078e008a */
[----:B------:R-:W3:Y:S04]  /*3e990*/  LDL.LU R136, [R1+0xffc] ;  /* 0x000ffc0001887983 */ /* 0x000ee80000300800 */
[----:B------:R-:W3:Y:S01]  /*3e9a0*/  LDL.LU R129, [R1+0x1000] ;  /* 0x0010000001817983 */ /* 0x000ee20000300800 */
[----:B------:R-:W-:-:S03]  /*3e9b0*/  IADD3 R134, P1, R134, UR7, RZ ;  /* 0x0000000786867c10 */ /* 0x000fc6000ff3e0ff */
[----:B--2---:R-:W2:Y:S01]  /*3e9c0*/  LDL.LU R138, [R1+0xff4] ;  /* 0x000ff400018a7983 */ /* 0x004ea20000300800 */
[----:B------:R-:W-:-:S03]  /*3e9d0*/  IADD3.X R140, R140, UR6, RZ, P0, !PT ;  /* 0x000000068c8c7c10 */ /* 0x000fc600087fe4ff */
[----:B------:R-:W-:Y:S01]  /*3e9e0*/  STL [R1+0x1028], R134 ;  /* 0x0010288601007387 */ /* 0x000fe20000100800 */
[----:B------:R-:W-:-:S03]  /*3e9f0*/  IMAD.MOV.U32 R124, RZ, RZ, R132 ;  /* 0x000000ffff7c7224 */ /* 0x000fc600078e0084 */
[----:B------:R1:W-:Y:S04]  /*3ea00*/  STL [R1+0x1024], R140 ;  /* 0x0010248c01007387 */ /* 0x0003e80000100800 */
[----:B------:R-:W2:Y:S04]  /*3ea10*/  LDL.LU R132, [R1+0xff8] ;  /* 0x000ff80001847983 */ /* 0x000ea80000300800 */
[----:B------:R1:W-:Y:S02]  /*3ea20*/  LDGSTS.E [R3+0x40a00], [R124.64], P3 ;  /* 0x40a000007c037fae */ /* 0x0003e40009921848 */
[----:B-1----:R-:W-:-:S02]  /*3ea30*/  IMAD.MOV.U32 R124, RZ, RZ, R127 ;  /* 0x000000ffff7c7224 */ /* 0x002fc400078e007f */
[----:B------:R-:W-:Y:S02]  /*3ea40*/  IMAD.MOV.U32 R125, RZ, RZ, R140 ;  /* 0x000000ffff7d7224 */ /* 0x000fe400078e008c */
[----:B------:R-:W2:Y:S04]  /*3ea50*/  LDL.LU R140, [R1+0xfec] ;  /* 0x000fec00018c7983 */ /* 0x000ea80000300800 */
[----:B------:R1:W-:Y:S01]  /*3ea60*/  LDGSTS.E [R3+0x41200], [R124.64], P3 ;  /* 0x412000007c037fae */ /* 0x0003e20009921848 */
[----:B------:R-:W-:Y:S02]  /*3ea70*/  IADD3 R130, P0, R130, UR7, RZ ;  /* 0x0000000782827c10 */ /* 0x000fe4000ff1e0ff */
[----:B------:R-:W-:-:S03]  /*3ea80*/  IADD3.X R135, R135, UR6, RZ, P1, !PT ;  /* 0x0000000687877c10 */ /* 0x000fc60008ffe4ff */
[----:B------:R-:W-:Y:S01]  /*3ea90*/  STL [R1+0x1020], R130 ;  /* 0x0010208201007387 */ /* 0x000fe20000100800 */
[----:B-1----:R-:W-:Y:S01]  /*3eaa0*/  MOV R124, R134 ;  /* 0x00000086007c7202 */ /* 0x002fe20000000f00 */
[----:B------:R-:W-:Y:S02]  /*3eab0*/  IMAD.MOV.U32 R125, RZ, RZ, R135 ;  /* 0x000000ffff7d7224 */ /* 0x000fe400078e0087 */
[----:B------:R1:W-:Y:S04]  /*3eac0*/  STL [R1+0x101c], R135 ;  /* 0x00101c8701007387 */ /* 0x0003e80000100800 */
[----:B------:R-:W2:Y:S01]  /*3ead0*/  LDL.LU R127, [R1+0xff0] ;  /* 0x000ff000017f7983 */ /* 0x000ea20000300800 */
[----:B------:R-:W-:-:S03]  /*3eae0*/  IADD3 R126, P1, R126, UR7, RZ ;  /* 0x000000077e7e7c10 */ /* 0x000fc6000ff3e0ff */
[----:B------:R1:W-:Y:S01]  /*3eaf0*/  LDGSTS.E [R3+0x41a00], [R124.64], P3 ;  /* 0x41a000007c037fae */ /* 0x0003e20009921848 */
[----:B------:R-:W-:-:S03]  /*3eb00*/  IADD3.X R139, R139, UR6, RZ, P0, !PT ;  /* 0x000000068b8b7c10 */ /* 0x000fc600087fe4ff */
[----:B-1----:R-:W2:Y:S04]  /*3eb10*/  LDL.LU R135, [R1+0xfe4] ;  /* 0x000fe40001877983 */ /* 0x002ea80000300800 */
[----:B------:R-:W-:Y:S01]  /*3eb20*/  STL [R1+0x1018], R126 ;  /* 0x0010187e01007387 */ /* 0x000fe20000100800 */
[----:B------:R-:W-:Y:S02]  /*3eb30*/  IMAD.MOV.U32 R124, RZ, RZ, R130 ;  /* 0x000000ffff7c7224 */ /* 0x000fe400078e0082 */
[----:B------:R-:W-:Y:S01]  /*3eb40*/  IMAD.MOV.U32 R125, RZ, RZ, R139 ;  /* 0x000000ffff7d7224 */ /* 0x000fe200078e008b */
[----:B------:R1:W-:Y:S04]  /*3eb50*/  STL [R1+0x1014], R139 ;  /* 0x0010148b01007387 */ /* 0x0003e80000100800 */
[----:B------:R-:W2:Y:S04]  /*3eb60*/  LDL.LU R134, [R1+0xfe8] ;  /* 0x000fe80001867983 */ /* 0x000ea80000300800 */
[----:B------:R1:W-:Y:S04]  /*3eb70*/  LDGSTS.E [R3+0x42200], [R124.64], P3 ;  /* 0x422000007c037fae */ /* 0x0003e80009921848 */
[----:B-1----:R-:W2:Y:S01]  /*3eb80*/  LDL.LU R139, [R1+0xfdc] ;  /* 0x000fdc00018b7983 */ /* 0x002ea20000300800 */
[----:B------:R-:W-:Y:S01]  /*3eb90*/  IMAD.MOV.U32 R124, RZ, RZ, R126 ;  /* 0x000000ffff7c7224 */ /* 0x000fe200078e007e */
[----:B------:R-:W-:-:S05]  /*3eba0*/  IADD3 R137, P0, R137, UR7, RZ ;  /* 0x0000000789897c10 */ /* 0x000fca000ff1e0ff */
[----:B------:R1:W-:Y:S01]  /*3ebb0*/  STL [R1+0x1010], R137 ;  /* 0x0010108901007387 */ /* 0x0003e20000100800 */
[----:B----4-:R-:W-:Y:S02]  /*3ebc0*/  IADD3.X R141, R141, UR6, RZ, P1, !PT ;  /* 0x000000068d8d7c10 */ /* 0x010fe40008ffe4ff */
[----:B------:R-:W-:-:S03]  /*3ebd0*/  IADD3 R133, P1, R133, UR7, RZ ;  /* 0x0000000785857c10 */ /* 0x000fc6000ff3e0ff */
[----:B------:R-:W-:Y:S01]  /*3ebe0*/  STL [R1+0x100c], R141 ;  /* 0x00100c8d01007387 */ /* 0x000fe20000100800 */
[----:B------:R-:W-:Y:S01]  /*3ebf0*/  IMAD.MOV.U32 R125, RZ, RZ, R141 ;  /* 0x000000ffff7d7224 */ /* 0x000fe200078e008d */
[----:B------:R-:W-:Y:S02]  /*3ec00*/  IADD3.X R2, R2, UR6, RZ, P0, !PT ;  /* 0x0000000602027c10 */ /* 0x000fe400087fe4ff */
[----:B------:R-:W4:Y:S04]  /*3ec10*/  LDL.LU R130, [R1+0xfe0] ;  /* 0x000fe00001827983 */ /* 0x000f280000300800 */
[----:B------:R-:W4:Y:S04]  /*3ec20*/  LDL.LU R126, [R1+0xfd8] ;  /* 0x000fd800017e7983 */ /* 0x000f280000300800 */
[----:B------:R-:W-:Y:S04]  /*3ec30*/  STL [R1+0x1008], R133 ;  /* 0x0010088501007387 */ /* 0x000fe80000100800 */
[----:B------:R1:W-:Y:S04]  /*3ec40*/  LDGSTS.E [R3+0x42a00], [R124.64], P3 ;  /* 0x42a000007c037fae */ /* 0x0003e80009921848 */
[----:B------:R2:W-:Y:S01]  /*3ec50*/  STL [R1+0x1004], R2 ;  /* 0x0010040201007387 */ /* 0x0005e20000100800 */
[----:B-1----:R-:W-:-:S03]  /*3ec60*/  IMAD.MOV.U32 R124, RZ, RZ, R137 ;  /* 0x000000ffff7c7224 */ /* 0x002fc600078e0089 */
[----:B------:R-:W4:Y:S01]  /*3ec70*/  LDL.LU R137, [R1+0xfd4] ;  /* 0x000fd40001897983 */ /* 0x000f220000300800 */
[----:B---3--:R-:W-:Y:S02]  /*3ec80*/  IADD3.X R136, R136, UR6, RZ, P1, !PT ;  /* 0x0000000688887c10 */ /* 0x008fe40008ffe4ff */
[----:B------:R-:W-:Y:S02]  /*3ec90*/  IADD3 R129, P0, R129, UR7, RZ ;  /* 0x0000000781817c10 */ /* 0x000fe4000ff1e0ff */
[----:B------:R-:W-:-:S03]  /*3eca0*/  MOV R125, R2 ;  /* 0x00000002007d7202 */ /* 0x000fc60000000f00 */
[----:B------:R-:W-:Y:S01]  /*3ecb0*/  STL [R1+0x1000], R129 ;  /* 0x0010008101007387 */ /* 0x000fe20000100800 */
[----:B--2---:R-:W-:-:S03]  /*3ecc0*/  IADD3.X R138, R138, UR6, RZ, P0, !PT ;  /* 0x000000068a8a7c10 */ /* 0x004fc600087fe4ff */
[----:B------:R1:W-:Y:S04]  /*3ecd0*/  STL [R1+0xffc], R136 ;  /* 0x000ffc8801007387 */ /* 0x0003e80000100800 */
[----:B------:R2:W-:Y:S01]  /*3ece0*/  LDGSTS.E [R3+0x43200], [R124.64], P3 ;  /* 0x432000007c037fae */ /* 0x0005e20009921848 */
[----:B------:R-:W-:-:S03]  /*3ecf0*/  IADD3 R132, P1, R132, UR7, RZ ;  /* 0x0000000784847c10 */ /* 0x000fc6000ff3e0ff */
[----:B------:R-:W3:Y:S01]  /*3ed00*/  LDL.LU R2, [R1+0xfd0] ;  /* 0x000fd00001027983 */ /* 0x000ee20000300800 */
[----:B--2---:R-:W-:Y:S02]  /*3ed10*/  IMAD.MOV.U32 R124, RZ, RZ, R133 ;  /* 0x000000ffff7c7224 */ /* 0x004fe400078e0085 */
[----:B------:R-:W-:Y:S02]  /*3ed20*/  IMAD.MOV.U32 R125, RZ, RZ, R136 ;  /* 0x000000ffff7d7224 */ /* 0x000fe400078e0088 */
[----:B-1----:R-:W3:Y:S04]  /*3ed30*/  LDL.LU R136, [R1+0xfcc] ;  /* 0x000fcc0001887983 */ /* 0x002ee80000300800 */
[----:B------:R-:W-:Y:S04]  /*3ed40*/  STL [R1+0xff8], R132 ;  /* 0x000ff88401007387 */ /* 0x000fe80000100800 */
[----:B------:R1:W-:Y:S04]  /*3ed50*/  STL [R1+0xff4], R138 ;  /* 0x000ff48a01007387 */ /* 0x0003e80000100800 */
[----:B------:R1:W-:Y:S04]  /*3ed60*/  LDGSTS.E [R3+0x43a00], [R124.64], P3 ;  /* 0x43a000007c037fae */ /* 0x0003e80009921848 */
[----:B------:R-:W3:Y:S01]  /*3ed70*/  LDL.LU R133, [R1+0xfc8] ;  /* 0x000fc80001857983 */ /* 0x000ee20000300800 */
[----:B-1----:R-:W-:-:S03]  /*3ed80*/  IMAD.MOV.U32 R125, RZ, RZ, R138 ;  /* 0x000000ffff7d7224 */ /* 0x002fc600078e008a */
[----:B------:R-:W3:Y:S01]  /*3ed90*/  LDL.LU R138, [R1+0xfc4] ;  /* 0x000fc400018a7983 */ /* 0x000ee20000300800 */
[----:B------:R-:W-:Y:S01]  /*3eda0*/  IADD3.X R140, R140, UR6, RZ, P1, !PT ;  /* 0x000000068c8c7c10 */ /* 0x000fe20008ffe4ff */
[----:B------:R-:W-:Y:S01]  /*3edb0*/  IMAD.MOV.U32 R124, RZ, RZ, R129 ;  /* 0x000000ffff7c7224 */ /* 0x000fe200078e0081 */
[----:B------:R-:W-:-:S04]  /*3edc0*/  IADD3 R127, P0, R127, UR7, RZ ;  /* 0x000000077f7f7c10 */ /* 0x000fc8000ff1e0ff */
[----:B------:R1:W-:Y:S04]  /*3edd0*/  LDGSTS.E [R3+0x44200], [R124.64], P3 ;  /* 0x442000007c037fae */ /* 0x0003e80009921848 */
[----:B------:R-:W-:Y:S01]  /*3ede0*/  STL [R1+0xff0], R127 ;  /* 0x000ff07f01007387 */ /* 0x000fe20000100800 */
[----:B------:R-:W-:-:S03]  /*3edf0*/  IADD3.X R135, R135, UR6, RZ, P0, !PT ;  /* 0x0000000687877c10 */ /* 0x000fc600087fe4ff */
[----:B------:R-:W-:Y:S04]  /*3ee00*/  STL [R1+0xfec], R140 ;  /* 0x000fec8c01007387 */ /* 0x000fe80000100800 */
[----:B------:R-:W3:Y:S01]  /*3ee10*/  LDL.LU R129, [R1+0xfc0] ;  /* 0x000fc00001817983 */ /* 0x000ee20000300800 */
[----:B-1----:R-:W-:Y:S02]  /*3ee20*/  IMAD.MOV.U32 R124, RZ, RZ, R132 ;  /* 0x000000ffff7c7224 */ /* 0x002fe400078e0084 */
[----:B------:R-:W-:Y:S01]  /*3ee30*/  IMAD.MOV.U32 R125, RZ, RZ, R140 ;  /* 0x000000ffff7d7224 */ /* 0x000fe200078e008c */
[----:B------:R-:W3:Y:S04]  /*3ee40*/  LDL.LU R141, [R1+0xfbc] ;  /* 0x000fbc00018d7983 */ /* 0x000ee80000300800 */
[----:B------:R1:W-:Y:S01]  /*3ee50*/  LDGSTS.E [R3+0x44a00], [R124.64], P3 ;  /* 0x44a000007c037fae */ /* 0x0003e20009921848 */
[----:B------:R-:W-:-:S05]  /*3ee60*/  IADD3 R134, P1, R134, UR7, RZ ;  /* 0x0000000786867c10 */ /* 0x000fca000ff3e0ff */
[----:B------:R-:W-:Y:S01]  /*3ee70*/  STL [R1+0xfe8], R134 ;  /* 0x000fe88601007387 */ /* 0x000fe20000100800 */
[----:B------:R-:W-:-:S03]  /*3ee80*/  IADD3.X R139, R139, UR6, RZ, P1, !PT ;  /* 0x000000068b8b7c10 */ /* 0x000fc60008ffe4ff */
[----:B------:R1:W-:Y:S02]  /*3ee90*/  STL [R1+0xfe4], R135 ;  /* 0x000fe48701007387 */ /* 0x0003e40000100800 */
[----:B-1----:R-:W-:Y:S01]  /*3eea0*/  MOV R124, R127 ;  /* 0x0000007f007c7202 */ /* 0x002fe20000000f00 */
[----:B------:R-:W-:Y:S01]  /*3eeb0*/  IMAD.MOV.U32 R125, RZ, RZ, R135 ;  /* 0x000000ffff7d7224 */ /* 0x000fe200078e0087 */
[----:B------:R-:W3:Y:S04]  /*3eec0*/  LDL.LU R132, [R1+0xfb8] ;  /* 0x000fb80001847983 */ /* 0x000ee80000300800 */
[----:B------:R1:W-:Y:S04]  /*3eed0*/  LDGSTS.E [R3+0x45200], [R124.64], P3 ;  /* 0x452000007c037fae */ /* 0x0003e80009921848 */
[----:B------:R-:W3:Y:S01]  /*3eee0*/  LDL.LU R135, [R1+0xfb4] ;  /* 0x000fb40001877983 */ /* 0x000ee20000300800 */
[----:B-1----:R-:W-:-:S02]  /*3eef0*/  IMAD.MOV.U32 R125, RZ, RZ, R139 ;  /* 0x000000ffff7d7224 */ /* 0x002fc400078e008b */
[----:B------:R-:W-:-:S05]  /*3ef00*/  IMAD.MOV.U32 R124, RZ, RZ, R134 ;  /* 0x000000ffff7c7224 */ /* 0x000fca00078e0086 */
[----:B------:R1:W-:Y:S01]  /*3ef10*/  LDGSTS.E [R3+0x45a00], [R124.64], P3 ;  /* 0x45a000007c037fae */ /* 0x0003e20009921848 */
[----:B----4-:R-:W-:Y:S02]  /*3ef20*/  IADD3 R130, P0, R130, UR7, RZ ;  /* 0x0000000782827c10 */ /* 0x010fe4000ff1e0ff */
[----:B------:R-:W-:-:S03]  /*3ef30*/  IADD3 R126, P1, R126, UR7, RZ ;  /* 0x000000077e7e7c10 */ /* 0x000fc6000ff3e0ff */
[----:B------:R-:W-:Y:S04]  /*3ef40*/  STL [R1+0xfe0], R130 ;  /* 0x000fe08201007387 */ /* 0x000fe80000100800 */
[----:B------:R4:W-:Y:S04]  /*3ef50*/  STL [R1+0xfdc], R139 ;  /* 0x000fdc8b01007387 */ /* 0x0009e80000100800 */
[----:B------:R-:W2:Y:S04]  /*3ef60*/  LDL.LU R140, [R1+0xfac] ;  /* 0x000fac00018c7983 */ /* 0x000ea80000300800 */
[----:B------:R-:W2:Y:S04]  /*3ef70*/  LDL.LU R127, [R1+0xfb0] ;  /* 0x000fb000017f7983 */ /* 0x000ea80000300800 */
[----:B----4-:R-:W4:Y:S01]  /*3ef80*/  LDL.LU R139, [R1+0xfa4] ;  /* 0x000fa400018b7983 */ /* 0x010f220000300800 */
[----:B------:R-:W-:-:S03]  /*3ef90*/  IADD3.X R137, R137, UR6, RZ, P0, !PT ;  /* 0x0000000689897c10 */ /* 0x000fc600087fe4ff */
[----:B------:R-:W-:Y:S04]  /*3efa0*/  STL [R1+0xfd8], R126 ;  /* 0x000fd87e01007387 */ /* 0x000fe80000100800 */
[----:B------:R1:W-:Y:S04]  /*3efb0*/  STL [R1+0xfd4], R137 ;  /* 0x000fd48901007387 */ /* 0x0003e80000100800 */
[----:B------:R-:W4:Y:S01]  /*3efc0*/  LDL.LU R134, [R1+0xfa8] ;  /* 0x000fa80001867983 */ /* 0x000f220000300800 */
[----:B-1----:R-:W-:Y:S02]  /*3efd0*/  IMAD.MOV.U32 R124, RZ, RZ, R130 ;  /* 0x000000ffff7c7224 */ /* 0x002fe400078e0082 */
[----:B------:R-:W-:-:S02]  /*3efe0*/  IMAD.MOV.U32 R125, RZ, RZ, R137 ;  /* 0x000000ffff7d7224 */ /* 0x000fc400078e0089 */
[----:B------:R-:W4:Y:S04]  /*3eff0*/  LDL.LU R137, [R1+0xf9c] ;  /* 0x000f9c0001897983 */ /* 0x000f280000300800 */
[----:B------:R1:W-:Y:S01]  /*3f000*/  LDGSTS.E [R3+0x46200], [R124.64], P3 ;  /* 0x462000007c037fae */ /* 0x0003e20009921848 */
[----:B---3--:R-:W-:-:S05]  /*3f010*/  IADD3 R2, P0, R2, UR7, RZ ;  /* 0x0000000702027c10 */ /* 0x008fca000ff1e0ff */
[----:B------:R-:W-:Y:S01]  /*3f020*/  STL [R1+0xfd0], R2 ;  /* 0x000fd00201007387 */ /* 0x000fe20000100800 */
[----:B------:R-:W-:-:S05]  /*3f030*/  IADD3.X R136, R136, UR6, RZ, P1, !PT ;  /* 0x0000000688887c10 */ /* 0x000fca0008ffe4ff */
[----:B------:R3:W-:Y:S01]  /*3f040*/  STL [R1+0xfcc], R136 ;  /* 0x000fcc8801007387 */ /* 0x0007e20000100800 */
[----:B-1----:R-:W-:-:S03]  /*3f050*/  MOV R125, R136 ;  /* 0x00000088007d7202 */ /* 0x002fc60000000f00 */
[----:B------:R-:W4:Y:S01]  /*3f060*/  LDL.LU R130, [R1+0xfa0] ;  /* 0x000fa00001827983 */ /* 0x000f220000300800 */
[----:B------:R-:W-:-:S03]  /*3f070*/  IMAD.MOV.U32 R124, RZ, RZ, R126 ;  /* 0x000000ffff7c7224 */ /* 0x000fc600078e007e */
[----:B---3--:R-:W3:Y:S01]  /*3f080*/  LDL.LU R136, [R1+0xf94] ;  /* 0x000f940001887983 */ /* 0x008ee20000300800 */
[----:B------:R-:W-:-:S03]  /*3f090*/  IADD3 R133, P1, R133, UR7, RZ ;  /* 0x0000000785857c10 */ /* 0x000fc6000ff3e0ff */
[----:B------:R1:W-:Y:S01]  /*3f0a0*/  LDGSTS.E [R3+0x46a00], [R124.64], P3 ;  /* 0x46a000007c037fae */ /* 0x0003e20009921848 */
[----:B------:R-:W-:-:S03]  /*3f0b0*/  IADD3.X R138, R138, UR6, RZ, P0, !PT ;  /* 0x000000068a8a7c10 */ /* 0x000fc600087fe4ff */
[----:B------:R-:W-:Y:S04]  /*3f0c0*/  STL [R1+0xfc8], R133 ;  /* 0x000fc88501007387 */ /* 0x000fe80000100800 */
[----:B------:R1:W-:Y:S04]  /*3f0d0*/  STL [R1+0xfc4], R138 ;  /* 0x000fc48a01007387 */ /* 0x0003e80000100800 */
[----:B------:R-:W3:Y:S01]  /*3f0e0*/  LDL.LU R126, [R1+0xf98] ;  /* 0x000f9800017e7983 */ /* 0x000ee20000300800 */
[----:B-1----:R-:W-:Y:S02]  /*3f0f0*/  IMAD.MOV.U32 R124, RZ, RZ, R2 ;  /* 0x000000ffff7c7224 */ /* 0x002fe400078e0002 */
[----:B------:R-:W-:-:S02]  /*3f100*/  IMAD.MOV.U32 R125, RZ, RZ, R138 ;  /* 0x000000ffff7d7224 */ /* 0x000fc400078e008a */
[----:B------:R-:W3:Y:S01]  /*3f110*/  LDL.LU R138, [R1+0xf8c] ;  /* 0x000f8c00018a7983 */ /* 0x000ee20000300800 */
[----:B------:R-:W-:-:S03]  /*3f120*/  IADD3 R129, P0, R129, UR7, RZ ;  /* 0x0000000781817c10 */ /* 0x000fc6000ff1e0ff */
[----:B------:R1:W-:Y:S01]  /*3f130*/  LDGSTS.E [R3+0x47200], [R124.64], P3 ;  /* 0x472000007c037fae */ /* 0x0003e20009921848 */
[----:B------:R-:W-:-:S03]  /*3f140*/  IADD3.X R141, R141, UR6, RZ, P1, !PT ;  /* 0x000000068d8d7c10 */ /* 0x000fc60008ffe4ff */
[----:B------:R-:W-:Y:S04]  /*3f150*/  STL [R1+0xfc0], R129 ;  /* 0x000fc08101007387 */ /* 0x000fe80000100800 */
[----:B------:R-:W-:Y:S04]  /*3f160*/  STL [R1+0xfbc], R141 ;  /* 0x000fbc8d01007387 */ /* 0x000fe80000100800 */
[----:B------:R-:W3:Y:S01]  /*3f170*/  LDL.LU R2, [R1+0xf90] ;  /* 0x000f900001027983 */ /* 0x000ee20000300800 */
[----:B-1----:R-:W-:Y:S02]  /*3f180*/  IMAD.MOV.U32 R124, RZ, RZ, R133 ;  /* 0x000000ffff7c7224 */ /* 0x002fe400078e0085 */
[----:B------:R-:W-:Y:S01]  /*3f190*/  IMAD.MOV.U32 R125, RZ, RZ, R141 ;  /* 0x000000ffff7d7224 */ /* 0x000fe200078e008d */
[----:B------:R-:W3:Y:S04]  /*3f1a0*/  LDL.LU R133, [R1+0xf88] ;  /* 0x000f880001857983 */ /* 0x000ee80000300800 */
[----:B------:R1:W-:Y:S01]  /*3f1b0*/  LDGSTS.E [R3+0x47a00], [R124.64], P3 ;  /* 0x47a000007c037fae */ /* 0x0003e20009921848 */
[----:B------:R-:W-:-:S02]  /*3f1c0*/  IADD3 R132, P1, R132, UR7, RZ ;  /* 0x0000000784847c10 */ /* 0x000fc4000ff3e0ff */
[----:B------:R-:W-:-:S03]  /*3f1d0*/  IADD3.X R135, R135, UR6, RZ, P0, !PT ;  /* 0x0000000687877c10 */ /* 0x000fc600087fe4ff */
[----:B------:R-:W-:Y:S01]  /*3f1e0*/  STL [R1+0xfb8], R132 ;  /* 0x000fb88401007387 */ /* 0x000fe20000100800 */
[----:B-1----:R-:W-:-:S03]  /*3f1f0*/  IMAD.MOV.U32 R124, RZ, RZ, R129 ;  /* 0x000000ffff7c7224 */ /* 0x002fc600078e0081 */
[----:B------:R1:W-:Y:S01]  /*3f200*/  STL [R1+0xfb4], R135 ;  /* 0x000fb48701007387 */ /* 0x0003e20000100800 */
[----:B------:R-:W-:-:S05]  /*3f210*/  IMAD.MOV.U32 R125, RZ, RZ, R135 ;  /* 0x000000ffff7d7224 */ /* 0x000fca00078e0087 */
[----:B------:R1:W-:Y:S04]  /*3f220*/  LDGSTS.E [R3+0x48200], [R124.64], P3 ;  /* 0x482000007c037fae */ /* 0x0003e80009921848 */
[----:B-1----:R-:W3:Y:S01]  /*3f230*/  LDL.LU R135, [R1+0xf84] ;  /* 0x000f840001877983 */ /* 0x002ee20000300800 */
[----:B------:R-:W-:Y:S02]  /*3f240*/  MOV R124, R132 ;  /* 0x00000084007c7202 */ /* 0x000fe40000000f00 */
[----:B--2---:R-:W-:Y:S02]  /*3f250*/  IADD3.X R140, R140, UR6, RZ, P1, !PT ;  /* 0x000000068c8c7c10 */ /* 0x004fe40008ffe4ff */
[----:B------:R-:W-:-:S04]  /*3f260*/  IADD3 R127, P0, R127, UR7, RZ ;  /* 0x000000077f7f7c10 */ /* 0x000fc8000ff1e0ff */
[----:B----4-:R-:W-:Y:S01]  /*3f270*/  IADD3.X R139, R139, UR6, RZ, P0, !PT ;  /* 0x000000068b8b7c10 */ /* 0x010fe200087fe4ff */
[----:B------:R-:W-:Y:S04]  /*3f280*/  STL [R1+0xfb0], R127 ;  /* 0x000fb07f01007387 */ /* 0x000fe80000100800 */
[----:B------:R1:W-:Y:S04]  /*3f290*/  STL [R1+0xfac], R140 ;  /* 0x000fac8c01007387 */ /* 0x0003e80000100800 */
[----:B------:R-:W2:Y:S01]  /*3f2a0*/  LDL.LU R129, [R1+0xf7c] ;  /* 0x000f7c0001817983 */ /* 0x000ea20000300800 */
[----:B------:R-:W-:-:S03]  /*3f2b0*/  IADD3 R134, P1, R134, UR7, RZ ;  /* 0x0000000786867c10 */ /* 0x000fc6000ff3e0ff */
[----:B------:R-:W4:Y:S01]  /*3f2c0*/  LDL.LU R141, [R1+0xf78] ;  /* 0x000f7800018d7983 */ /* 0x000f220000300800 */
[----:B------:R-:W-:-:S03]  /*3f2d0*/  IMAD.MOV.U32 R125, RZ, RZ, R140 ;  /* 0x000000ffff7d7224 */ /* 0x000fc600078e008c */
[----:B------:R-:W-:Y:S04]  /*3f2e0*/  STL [R1+0xfa8], R134 ;  /* 0x000fa88601007387 */ /* 0x000fe80000100800 */
[----:B------:R3:W-:Y:S04]  /*3f2f0*/  STL [R1+0xfa4], R139 ;  /* 0x000fa48b01007387 */ /* 0x0007e80000100800 */
[----:B------:R-:W4:Y:S04]  /*3f300*/  LDL.LU R132, [R1+0xf74] ;  /* 0x000f740001847983 */ /* 0x000f280000300800 */
[----:B-1----:R-:W4:Y:S01]  /*3f310*/  LDL.LU R140, [R1+0xf70] ;  /* 0x000f7000018c7983 */ /* 0x002f220000300800 */
[----:B------:R-:W-:-:S03]  /*3f320*/  IADD3.X R137, R137, UR6, RZ, P1, !PT ;  /* 0x0000000689897c10 */ /* 0x000fc60008ffe4ff */
[----:B------:R1:W-:Y:S01]  /*3f330*/  LDGSTS.E [R3+0x48a00], [R124.64], P3 ;  /* 0x48a000007c037fae */ /* 0x0003e20009921848 */
[----:B------:R-:W-:Y:S01]  /*3f340*/  IADD3 R130, P0, R130, UR7, RZ ;  /* 0x0000000782827c10 */ /* 0x000fe2000ff1e0ff */
[----:B-1----:R-:W-:Y:S02]  /*3f350*/  IMAD.MOV.U32 R124, RZ, RZ, R127 ;  /* 0x000000ffff7c7224 */ /* 0x002fe400078e007f */
[----:B------:R-:W-:Y:S02]  /*3f360*/  IMAD.MOV.U32 R125, RZ, RZ, R139 ;  /* 0x000000ffff7d7224 */ /* 0x000fe400078e008b */
[----:B------:R-:W-:Y:S01]  /*3f370*/  STL [R1+0xfa0], R130 ;  /* 0x000fa08201007387 */ /* 0x000fe20000100800 */
[----:B---3--:R-:W-:-:S03]  /*3f380*/  IADD3.X R136, R136, UR6, RZ, P0, !PT ;  /* 0x0000000688887c10 */ /* 0x008fc600087fe4ff */
[----:B------:R1:W-:Y:S04]  /*3f390*/  STL [R1+0xf9c], R137 ;  /* 0x000f9c8901007387 */ /* 0x0003e80000100800 */
[----:B------:R-:W3:Y:S04]  /*3f3a0*/  LDL.LU R127, [R1+0xf6c] ;  /* 0x000f6c00017f7983 */ /* 0x000ee80000300800 */
[----:B------:R-:W3:Y:S04]  /*3f3b0*/  LDL.LU R139, [R1+0xf68] ;  /* 0x000f6800018b7983 */ /* 0x000ee80000300800 */
[----:B------:R1:W-:Y:S01]  /*3f3c0*/  LDGSTS.E [R3+0x49200], [R124.64], P3 ;  /* 0x492000007c037fae */ /* 0x0003e20009921848 */
[----:B------:R-:W-:-:S05]  /*3f3d0*/  IADD3 R126, P1, R126, UR7, RZ ;  /* 0x000000077e7e7c10 */ /* 0x000fca000ff3e0ff */
[----:B------:R-:W-:Y:S01]  /*3f3e0*/  STL [R1+0xf98], R126 ;  /* 0x000f987e01007387 */ /* 0x000fe20000100800 */
[----:B-1----:R-:W-:-:S03]  /*3f3f0*/  IMAD.MOV.U32 R124, RZ, RZ, R134 ;  /* 0x000000ffff7c7224 */ /* 0x002fc600078e0086 */
[----:B------:R1:W-:Y:S01]  /*3f400*/  STL [R1+0xf94], R136 ;  /* 0x000f948801007387 */ /* 0x0003e20000100800 */
[----:B------:R-:W-:-:S03]  /*3f410*/  IMAD.MOV.U32 R125, RZ, RZ, R137 ;  /* 0x000000ffff7d7224 */ /* 0x000fc600078e0089 */
[----:B------:R-:W3:Y:S04]  /*3f420*/  LDL.LU R134, [R1+0xf64] ;  /* 0x000f640001867983 */ /* 0x000ee80000300800 */
[----:B------:R-:W3:Y:S01]  /*3f430*/  LDL.LU R137, [R1+0xf60] ;  /* 0x000f600001897983 */ /* 0x000ee20000300800 */
[----:B------:R-:W-:-:S03]  /*3f440*/  IADD3.X R138, R138, UR6, RZ, P1, !PT ;  /* 0x000000068a8a7c10 */ /* 0x000fc60008ffe4ff */
[----:B------:R1:W-:Y:S01]  /*3f450*/  LDGSTS.E [R3+0x49a00], [R124.64], P3 ;  /* 0x49a000007c037fae */ /* 0x0003e20009921848 */
[----:B------:R-:W-:-:S05]  /*3f460*/  IADD3 R2, P0, R2, UR7, RZ ;  /* 0x0000000702027c10 */ /* 0x000fca000ff1e0ff */
[----:B------:R-:W-:Y:S01]  /*3f470*/  STL [R1+0xf90], R2 ;  /* 0x000f900201007387 */ /* 0x000fe20000100800 */
[----:B-1----:R-:W-:Y:S01]  /*3f480*/  IMAD.MOV.U32 R124, RZ, RZ, R130 ;  /* 0x000000ffff7c7224 */ /* 0x002fe200078e0082 */
[----:B------:R-:W-:Y:S02]  /*3f490*/  MOV R125, R136 ;  /* 0x00000088007d7202 */ /* 0x000fe40000000f00 */
[----:B------:R1:W-:Y:S01]  /*3f4a0*/  STL [R1+0xf8c], R138 ;  /* 0x000f8c8a01007387 */ /* 0x0003e20000100800 */
[----:B------:R-:W-:-:S03]  /*3f4b0*/  IADD3 R133, P1, R133, UR7, RZ ;  /* 0x0000000785857c10 */ /* 0x000fc6000ff3e0ff */
[----:B------:R1:W-:Y:S04]  /*3f4c0*/  LDGSTS.E [R3+0x4a200], [R124.64], P3 ;  /* 0x4a2000007c037fae */ /* 0x0003e80009921848 */
[----:B------:R-:W3:Y:S04]  /*3f4d0*/  LDL.LU R136, [R1+0xf58] ;  /* 0x000f580001887983 */ /* 0x000ee80000300800 */
[----:B------:R-:W3:Y:S01]  /*3f4e0*/  LDL.LU R130, [R1+0xf5c] ;  /* 0x000f5c0001827983 */ /* 0x000ee20000300800 */
[----:B-1----:R-:W-:Y:S02]  /*3f4f0*/  IMAD.MOV.U32 R124, RZ, RZ, R126 ;  /* 0x000000ffff7c7224 */ /* 0x002fe400078e007e */
[----:B------:R-:W-:Y:S01]  /*3f500*/  IMAD.MOV.U32 R125, RZ, RZ, R138 ;  /* 0x000000ffff7d7224 */ /* 0x000fe200078e008a */
[----:B------:R-:W-:Y:S01]  /*3f510*/  IADD3.X R135, R135, UR6, RZ, P0, !PT ;  /* 0x0000000687877c10 */ /* 0x000fe200087fe4ff */
[----:B------:R-:W3:Y:S04]  /*3f520*/  LDL.LU R138, [R1+0xf50] ;  /* 0x000f5000018a7983 */ /* 0x000ee80000300800 */
[----:B------:R-:W-:Y:S04]  /*3f530*/  STL [R1+0xf88], R133 ;  /* 0x000f888501007387 */ /* 0x000fe80000100800 */
[----:B------:R1:W-:Y:S04]  /*3f540*/  LDGSTS.E [R3+0x4aa00], [R124.64], P3 ;  /* 0x4aa000007c037fae */ /* 0x0003e80009921848 */
[----:B------:R1:W-:Y:S04]  /*3f550*/  STL [R1+0xf84], R135 ;  /* 0x000f848701007387 */ /* 0x0003e80000100800 */
[----:B------:R-:W3:Y:S01]  /*3f560*/  LDL.LU R126, [R1+0xf54] ;  /* 0x000f5400017e7983 */ /* 0x000ee20000300800 */
[----:B-1----:R-:W-:-:S02]  /*3f570*/  IMAD.MOV.U32 R124, RZ, RZ, R2 ;  /* 0x000000ffff7c7224 */ /* 0x002fc400078e0002 */
[----:B------:R-:W-:Y:S02]  /*3f580*/  IMAD.MOV.U32 R125, RZ, RZ, R135 ;  /* 0x000000ffff7d7224 */ /* 0x000fe400078e0087 */
[----:B------:R-:W3:Y:S04]  /*3f590*/  LDL.LU R135, [R1+0xf48] ;  /* 0x000f480001877983 */ /* 0x000ee80000300800 */
[----:B------:R1:W-:Y:S02]  /*3f5a0*/  LDGSTS.E [R3+0x4b200], [R124.64], P3 ;  /* 0x4b2000007c037fae */ /* 0x0003e40009921848 */
[----:B-1----:R-:W-:Y:S01]  /*3f5b0*/  IMAD.MOV.U32 R124, RZ, RZ, R133 ;  /* 0x000000ffff7c7224 */ /* 0x002fe200078e0085 */
[----:B--2---:R-:W-:Y:S02]  /*3f5c0*/  IADD3 R129, P0, R129, UR7, RZ ;  /* 0x0000000781817c10 */ /* 0x004fe4000ff1e0ff */
[----:B----4-:R-:W-:-:S03]  /*3f5d0*/  IADD3.X R141, R141, UR6, RZ, P1, !PT ;  /* 0x000000068d8d7c10 */ /* 0x010fc60008ffe4ff */
[----:B------:R-:W-:Y:S04]  /*3f5e0*/  STL [R1+0xf7c], R129 ;  /* 0x000f7c8101007387 */ /* 0x000fe80000100800 */
[----:B------:R1:W-:Y:S01]  /*3f5f0*/  STL [R1+0xf78], R141 ;  /* 0x000f788d01007387 */ /* 0x0003e20000100800 */
[----:B------:R-:W-:-:S03]  /*3f600*/  IMAD.MOV.U32 R125, RZ, RZ, R141 ;  /* 0x000000ffff7d7224 */ /* 0x000fc600078e008d */
[----:B------:R-:W2:Y:S01]  /*3f610*/  LDL.LU R2, [R1+0xf4c] ;  /* 0x000f4c0001027983 */ /* 0x000ea20000300800 */
[----:B------:R-:W-:-:S03]  /*3f620*/  IADD3 R132, P1, R132, UR7, RZ ;  /* 0x0000000784847c10 */ /* 0x000fc6000ff3e0ff */
[----:B------:R-:W4:Y:S01]  /*3f630*/  LDL.LU R133, [R1+0xf40] ;  /* 0x000f400001857983 */ /* 0x000f220000300800 */
[----:B------:R-:W-:-:S03]  /*3f640*/  IADD3.X R140, R140, UR6, RZ, P0, !PT ;  /* 0x000000068c8c7c10 */ /* 0x000fc600087fe4ff */
[----:B------:R3:W-:Y:S04]  /*3f650*/  STL [R1+0xf74], R132 ;  /* 0x000f748401007387 */ /* 0x0007e80000100800 */
[----:B------:R-:W-:Y:S04]  /*3f660*/  STL [R1+0xf70], R140 ;  /* 0x000f708c01007387 */ /* 0x000fe80000100800 */
[----:B-1----:R-:W4:Y:S04]  /*3f670*/  LDL.LU R141, [R1+0xf44] ;  /* 0x000f4400018d7983 */ /* 0x002f280000300800 */
[----:B------:R1:W-:Y:S04]  /*3f680*/  LDGSTS.E [R3+0x4ba00], [R124.64], P3 ;  /* 0x4ba000007c037fae */ /* 0x0003e80009921848 */
[----:B------:R-:W4:Y:S01]  /*3f690*/  LDL.LU R142, [R1+0xf3c] ;  /* 0x000f3c00018e7983 */ /* 0x000f220000300800 */
[----:B-1----:R-:W-:Y:S01]  /*3f6a0*/  MOV R124, R129 ;  /* 0x00000081007c7202 */ /* 0x002fe20000000f00 */
[----:B------:R-:W-:Y:S01]  /*3f6b0*/  IMAD.MOV.U32 R125, RZ, RZ, R140 ;  /* 0x000000ffff7d7224 */ /* 0x000fe200078e008c */
[----:B---3--:R-:W-:-:S04]  /*3f6c0*/  IADD3 R127, P0, R127, UR7, RZ ;  /* 0x000000077f7f7c10 */ /* 0x008fc8000ff1e0ff */
        /* <DEDUP_REMOVED lines=18> */
[----:B------:R-:W-:Y:S01]  /*3f7f0*/  IADD3 R130, P0, R130, UR7, RZ ;  /* 0x0000000782827c10 */ /* 0x000fe2000ff1e0ff */
[----:B-1----:R-:W-:Y:S01]  /*3f800*/  IMAD.MOV.U32 R124, RZ, RZ, R134 ;  /* 0x000000ffff7c7224 */ /* 0x002fe200078e0086 */
[----:B------:R-:W-:-:S03]  /*3f810*/  MOV R125, R136 ;  /* 0x00000088007d7202 */ /* 0x000fc60000000f00 */
[----:B------:R-:W-:Y:S01]  /*3f820*/  STL [R1+0xf5c], R130 ;  /* 0x000f5c8201007387 */ /* 0x000fe20000100800 */
[----:B------:R-:W-:-:S03]  /*3f830*/  IADD3.X R138, R138, UR6, RZ, P0, !PT ;  /* 0x000000068a8a7c10 */ /* 0x000fc600087fe4ff */
[----:B------:R1:W-:Y:S04]  /*3f840*/  LDGSTS.E [R3+0x4da00], [R124.64], P3 ;  /* 0x4da000007c037fae */ /* 0x0003e80009921848 */
[----:B------:R1:W-:Y:S04]  /*3f850*/  STL [R1+0xf58], R136 ;  /* 0x000f588801007387 */ /* 0x0003e80000100800 */
[----:B------:R-:W3:Y:S01]  /*3f860*/  LDL.LU R127, [R1+0xf2c] ;  /* 0x000f2c00017f7983 */ /* 0x000ee20000300800 */
[----:B-1----:R-:W-:Y:S01]  /*3f870*/  IMAD.MOV.U32 R124, RZ, RZ, R130 ;  /* 0x000000ffff7c7224 */ /* 0x002fe200078e0082 */
[----:B------:R-:W-:Y:S01]  /*3f880*/  IADD3 R126, P1, R126, UR7, RZ ;  /* 0x000000077e7e7c10 */ /* 0x000fe2000ff3e0ff */
[----:B------:R-:W-:Y:S01]  /*3f890*/  IMAD.MOV.U32 R125, RZ, RZ, R138 ;  /* 0x000000ffff7d7224 */ /* 0x000fe200078e008a */
[----:B------:R-:W3:Y:S04]  /*3f8a0*/  LDL.LU R136, [R1+0xf28] ;  /* 0x000f280001887983 */ /* 0x000ee80000300800 */
[----:B------:R-:W-:Y:S01]  /*3f8b0*/  STL [R1+0xf54], R126 ;  /* 0x000f547e01007387 */ /* 0x000fe20000100800 */
[----:B------:R-:W-:-:S03]  /*3f8c0*/  IADD3.X R135, R135, UR6, RZ, P1, !PT ;  /* 0x0000000687877c10 */ /* 0x000fc60008ffe4ff */
[----:B------:R1:W-:Y:S04]  /*3f8d0*/  STL [R1+0xf50], R138 ;  /* 0x000f508a01007387 */ /* 0x0003e80000100800 */
[----:B------:R-:W3:Y:S04]  /*3f8e0*/  LDL.LU R134, [R1+0xf24] ;  /* 0x000f240001867983 */ /* 0x000ee80000300800 */
[----:B------:R1:W-:Y:S04]  /*3f8f0*/  LDGSTS.E [R3+0x4e200], [R124.64], P3 ;  /* 0x4e2000007c037fae */ /* 0x0003e80009921848 */
[----:B-1----:R-:W3:Y:S01]  /*3f900*/  LDL.LU R138, [R1+0xf20] ;  /* 0x000f2000018a7983 */ /* 0x002ee20000300800 */
[----:B------:R-:W-:-:S02]  /*3f910*/  IMAD.MOV.U32 R124, RZ, RZ, R126 ;  /* 0x000000ffff7c7224 */ /* 0x000fc400078e007e */
[----:B------:R-:W-:-:S05]  /*3f920*/  IMAD.MOV.U32 R125, RZ, RZ, R135 ;  /* 0x000000ffff7d7224 */ /* 0x000fca00078e0087 */
[----:B------:R1:W-:Y:S01]  /*3f930*/  LDGSTS.E [R3+0x4ea00], [R124.64], P3 ;  /* 0x4ea000007c037fae */ /* 0x0003e20009921848 */
[----:B--2---:R-:W-:-:S04]  /*3f940*/  IADD3 R2, P0, R2, UR7, RZ ;  /* 0x0000000702027c10 */ /* 0x004fc8000ff1e0ff */
[----:B----4-:R-:W-:Y:S01]  /*3f950*/  IADD3.X R133, R133, UR6, RZ, P0, !PT ;  /* 0x0000000685857c10 */ /* 0x010fe200087fe4ff */
[----:B------:R-:W-:Y:S04]  /*3f960*/  STL [R1+0xf4c], R2 ;  /* 0x000f4c0201007387 */ /* 0x000fe80000100800 */
[----:B------:R2:W-:Y:S01]  /*3f970*/  STL [R1+0xf48], R135 ;  /* 0x000f488701007387 */ /* 0x0005e20000100800 */
[----:B-1----:R-:W-:-:S03]  /*3f980*/  IMAD.MOV.U32 R125, RZ, RZ, R133 ;  /* 0x000000ffff7d7224 */ /* 0x002fc600078e0085 */
[----:B------:R-:W4:Y:S01]  /*3f990*/  LDL.LU R130, [R1+0xf1c] ;  /* 0x000f1c0001827983 */ /* 0x000f220000300800 */
[----:B------:R-:W-:-:S03]  /*3f9a0*/  IADD3 R141, P1, R141, UR7, RZ ;  /* 0x000000078d8d7c10 */ /* 0x000fc6000ff3e0ff */
[----:B--2---:R-:W2:Y:S04]  /*3f9b0*/  LDL.LU R135, [R1+0xf18] ;  /* 0x000f180001877983 */ /* 0x004ea80000300800 */
[----:B------:R-:W-:Y:S04]  /*3f9c0*/  STL [R1+0xf44], R141 ;  /* 0x000f448d01007387 */ /* 0x000fe80000100800 */
[----:B------:R1:W-:Y:S01]  /*3f9d0*/  STL [R1+0xf40], R133 ;  /* 0x000f408501007387 */ /* 0x0003e20000100800 */
[----:B------:R-:W-:-:S03]  /*3f9e0*/  IADD3.X R142, R142, UR6, RZ, P1, !PT ;  /* 0x000000068e8e7c10 */ /* 0x000fc60008ffe4ff */
[----:B------:R-:W2:Y:S04]  /*3f9f0*/  LDL.LU R126, [R1+0xf14] ;  /* 0x000f1400017e7983 */ /* 0x000ea80000300800 */
[----:B------:R-:W2:Y:S04]  /*3fa00*/  LDL.LU R139, [R1+0xf10] ;  /* 0x000f1000018b7983 */ /* 0x000ea80000300800 */
[----:B-1----:R-:W1:Y:S01]  /*3fa10*/  S2R R133, SR_TID.X ;  /* 0x0000000000857919 */ /* 0x002e620000002100 */
[----:B------:R-:W-:-:S05]  /*3fa20*/  IMAD.MOV.U32 R124, RZ, RZ, R2 ;  /* 0x000000ffff7c7224 */ /* 0x000fca00078e0002 */
[----:B------:R3:W-:Y:S02]  /*3fa30*/  LDGSTS.E [R3+0x4f200], [R124.64], P3 ;  /* 0x4f2000007c037fae */ /* 0x0007e40009921848 */
[----:B---3--:R-:W-:Y:S02]  /*3fa40*/  IADD3 R129, P0, R129, UR7, RZ ;  /* 0x0000000781817c10 */ /* 0x008fe4000ff1e0ff */
[----:B------:R-:W-:-:S03]  /*3fa50*/  IADD3 R132, P1, R132, UR7, RZ ;  /* 0x0000000784847c10 */ /* 0x000fc6000ff3e0ff */
[----:B------:R-:W-:Y:S01]  /*3fa60*/  STL [R1+0xf38], R129 ;  /* 0x000f388101007387 */ /* 0x000fe20000100800 */
[----:B------:R-:W-:-:S03]  /*3fa70*/  IMAD.MOV.U32 R124, RZ, RZ, R141 ;  /* 0x000000ffff7c7224 */ /* 0x000fc600078e008d */
[----:B------:R-:W-:Y:S01]  /*3fa80*/  STL [R1+0xf3c], R142 ;  /* 0x000f3c8e01007387 */ /* 0x000fe20000100800 */
[----:B-1----:R-:W-:-:S03]  /*3fa90*/  SHF.R.S32.HI R187, RZ, 0x6, R133 ;  /* 0x00000006ffbb7819 */ /* 0x002fc60000011485 */
[----:B------:R-:W3:Y:S01]  /*3faa0*/  LDL.LU R140, [R1+0xf0c] ;  /* 0x000f0c00018c7983 */ /* 0x000ee20000300800 */
[----:B------:R-:W-:-:S03]  /*3fab0*/  LOP3.LUT R133, R133, 0x3f, RZ, 0xc0, !PT ;  /* 0x0000003f85857812 */ /* 0x000fc600078ec0ff */
[----:B------:R-:W-:Y:S01]  /*3fac0*/  STL [R1+0xf34], R132 ;  /* 0x000f348401007387 */ /* 0x000fe20000100800 */
[----:B------:R-:W-:Y:S01]  /*3fad0*/  SGXT R187, R187, 0x1 ;  /* 0x00000001bbbb781a */ /* 0x000fe20000000200 */
[----:B------:R-:W-:Y:S01]  /*3fae0*/  IMAD.SHL.U32 R133, R133, 0x4, RZ ;  /* 0x0000000485857824 */ /* 0x000fe200078e00ff */
[----:B------:R-:W-:-:S05]  /*3faf0*/  IADD3.X R137, R137, UR6, RZ, P0, !PT ;  /* 0x0000000689897c10 */ /* 0x000fca00087fe4ff */
[----:B------:R1:W-:Y:S04]  /*3fb00*/  STL [R1+0xf30], R137 ;  /* 0x000f308901007387 */ /* 0x0003e80000100800 */
[----:B------:R-:W3:Y:S01]  /*3fb10*/  LDL.LU R141, [R1+0xf08] ;  /* 0x000f0800018d7983 */ /* 0x000ee20000300800 */
[----:B------:R-:W-:Y:S01]  /*3fb20*/  LOP3.LUT R133, R133, 0x110, R187, 0x78, !PT ;  /* 0x0000011085857812 */ /* 0x000fe200078e78bb */
[----:B------:R-:W-:Y:S01]  /*3fb30*/  IMAD.MOV.U32 R125, RZ, RZ, R142 ;  /* 0x000000ffff7d7224 */ /* 0x000fe200078e008e */
[----:B------:R-:W-:Y:S02]  /*3fb40*/  MOV R2, UR5 ;  /* 0x0000000500027c02 */ /* 0x000fe40008000f00 */
[----:B------:R-:W-:Y:S02]  /*3fb50*/  LOP3.LUT R133, R133, 0x40, RZ, 0x3c, !PT ;  /* 0x0000004085857812 */ /* 0x000fe400078e3cff */
[----:B------:R1:W-:Y:S03]  /*3fb60*/  LDGSTS.E [R3+0x4fa00], [R124.64], P3 ;  /* 0x4fa000007c037fae */ /* 0x0003e60009921848 */
[----:B------:R-:W-:-:S02]  /*3fb70*/  IMAD R2, R2, 0x10000, R133 ;  /* 0x0001000002027824 */ /* 0x000fc400078e0285 */
[----:B------:R-:W3:Y:S04]  /*3fb80*/  LDL.LU R133, [R1+0xf04] ;  /* 0x000f040001857983 */ /* 0x000ee80000300800 */
[----:B-1----:R-:W3:Y:S01]  /*3fb90*/  LDL.LU R3, [R1+0xf00] ;  /* 0x000f000001037983 */ /* 0x002ee20000300800 */
[----:B------:R-:W-:Y:S01]  /*3fba0*/  IMAD.MOV.U32 R124, RZ, RZ, R129 ;  /* 0x000000ffff7c7224 */ /* 0x000fe200078e0081 */
[----:B------:R-:W-:Y:S01]  /*3fbb0*/  IADD3 R127, P0, R127, UR7, RZ ;  /* 0x000000077f7f7c10 */ /* 0x000fe2000ff1e0ff */
[----:B------:R-:W-:-:S04]  /*3fbc0*/  IMAD.MOV.U32 R125, RZ, RZ, R137 ;  /* 0x000000ffff7d7224 */ /* 0x000fc800078e0089 */
[----:B------:R-:W-:Y:S01]  /*3fbd0*/  STL [R1+0xf2c], R127 ;  /* 0x000f2c7f01007387 */ /* 0x000fe20000100800 */
[----:B------:R-:W-:-:S03]  /*3fbe0*/  IADD3.X R136, R136, UR6, RZ, P1, !PT ;  /* 0x0000000688887c10 */ /* 0x000fc60008ffe4ff */
[----:B------:R1:W-:Y:S04]  /*3fbf0*/  LDGSTS.E [R2+0x40400], [R124.64], P3 ;  /* 0x404000007c027fae */ /* 0x0003e80009921848 */
[----:B------:R1:W-:Y:S04]  /*3fc00*/  STL [R1+0xf28], R136 ;  /* 0x000f288801007387 */ /* 0x0003e80000100800 */
[----:B------:R-:W3:Y:S01]  /*3fc10*/  LDL.LU R137, [R1+0xef8] ;  /* 0x000ef80001897983 */ /* 0x000ee20000300800 */
[----:B------:R-:W-:-:S03]  /*3fc20*/  IADD3 R134, P1, R134, UR7, RZ ;  /* 0x0000000786867c10 */ /* 0x000fc6000ff3e0ff */
[----:B------:R-:W3:Y:S01]  /*3fc30*/  LDL.LU R129, [R1+0xefc] ;  /* 0x000efc0001817983 */ /* 0x000ee20000300800 */
[----:B-1----:R-:W-:Y:S01]  /*3fc40*/  IMAD.MOV.U32 R125, RZ, RZ, R136 ;  /* 0x000000ffff7d7224 */ /* 0x002fe200078e0088 */
[----:B------:R-:W-:Y:S02]  /*3fc50*/  MOV R124, R132 ;  /* 0x00000084007c7202 */ /* 0x000fe40000000f00 */
[----:B------:R-:W3:Y:S01]  /*3fc60*/  LDL.LU R136, [R1+0xef0] ;  /* 0x000ef00001887983 */ /* 0x000ee20000300800 */
[----:B------:R-:W-:-:S03]  /*3fc70*/  IADD3.X R138, R138, UR6, RZ, P0, !PT ;  /* 0x000000068a8a7c10 */ /* 0x000fc600087fe4ff */
[----:B------:R-:W-:Y:S04]  /*3fc80*/  STL [R1+0xf24], R134 ;  /* 0x000f248601007387 */ /* 0x000fe80000100800 */
[----:B------:R1:W-:Y:S04]  /*3fc90*/  STL [R1+0xf20], R138 ;  /* 0x000f208a01007387 */ /* 0x0003e80000100800 */
[----:B------:R-:W3:Y:S04]  /*3fca0*/  LDL.LU R132, [R1+0xef4] ;  /* 0x000ef40001847983 */ /* 0x000ee80000300800 */
[----:B------:R1:W-:Y:S02]  /*3fcb0*/  LDGSTS.E [R2+0x40c00], [R124.64], P3 ;  /* 0x40c000007c027fae */ /* 0x0003e40009921848 */
[----:B-1----:R-:W-:-:S02]  /*3fcc0*/  IMAD.MOV.U32 R124, RZ, RZ, R127 ;  /* 0x000000ffff7c7224 */ /* 0x002fc400078e007f */
[----:B------:R-:W-:Y:S02]  /*3fcd0*/  IMAD.MOV.U32 R125, RZ, RZ, R138 ;  /* 0x000000ffff7d7224 */ /* 0x000fe400078e008a */
[----:B------:R-:W3:Y:S04]  /*3fce0*/  LDL.LU R138, [R1+0xee8] ;  /* 0x000ee800018a7983 */ /* 0x000ee80000300800 */
[----:B------:R1:W-:Y:S02]  /*3fcf0*/  LDGSTS.E [R2+0x41400], [R124.64], P3 ;  /* 0x414000007c027fae */ /* 0x0003e40009921848 */
[----:B-1----:R-:W-:Y:S01]  /*3fd00*/  IMAD.MOV.U32 R124, RZ, RZ, R134 ;  /* 0x000000ffff7c7224 */ /* 0x002fe200078e0086 */
[----:B----4-:R-:W-:Y:S02]  /*3fd10*/  IADD3 R130, P0, R130, UR7, RZ ;  /* 0x0000000782827c10 */ /* 0x010fe4000ff1e0ff */
[----:B--2---:R-:W-:-:S03]  /*3fd20*/  IADD3.X R135, R135, UR6, RZ, P1, !PT ;  /* 0x0000000687877c10 */ /* 0x004fc60008ffe4ff */
[----:B------:R-:W-:Y:S04]  /*3fd30*/  STL [R1+0xf1c], R130 ;  /* 0x000f1c8201007387 */ /* 0x000fe80000100800 */
[----:B------:R1:W-:Y:S01]  /*3fd40*/  STL [R1+0xf18], R135 ;  /* 0x000f188701007387 */ /* 0x0003e20000100800 */
[----:B------:R-:W-:-:S03]  /*3fd50*/  IMAD.MOV.U32 R125, RZ, RZ, R135 ;  /* 0x000000ffff7d7224 */ /* 0x000fc600078e0087 */
[----:B------:R-:W2:Y:S01]  /*3fd60*/  LDL.LU R127, [R1+0xeec] ;  /* 0x000eec00017f7983 */ /* 0x000ea20000300800 */
[----:B------:R-:W-:-:S03]  /*3fd70*/  IADD3 R126, P1, R126, UR7, RZ ;  /* 0x000000077e7e7c10 */ /* 0x000fc6000ff3e0ff */
[----:B------:R4:W-:Y:S01]  /*3fd80*/  LDGSTS.E [R2+0x41c00], [R124.64], P3 ;  /* 0x41c000007c027fae */ /* 0x0009e20009921848 */
[----:B------:R-:W-:-:S03]  /*3fd90*/  IADD3.X R139, R139, UR6, RZ, P0, !PT ;  /* 0x000000068b8b7c10 */ /* 0x000fc600087fe4ff */
[----:B-1----:R-:W2:Y:S04]  /*3fda0*/  LDL.LU R135, [R1+0xee0] ;  /* 0x000ee00001877983 */ /* 0x002ea80000300800 */
[----:B------:R-:W-:Y:S04]  /*3fdb0*/  STL [R1+0xf14], R126 ;  /* 0x000f147e01007387 */ /* 0x000fe80000100800 */
[----:B------:R1:W-:Y:S04]  /*3fdc0*/  STL [R1+0xf10], R139 ;  /* 0x000f108b01007387 */ /* 0x0003e80000100800 */
[----:B------:R-:W2:Y:S01]  /*3fdd0*/  LDL.LU R134, [R1+0xee4] ;  /* 0x000ee40001867983 */ /* 0x000ea20000300800 */
[----:B----4-:R-:W-:Y:S01]  /*3fde0*/  MOV R125, R139 ;  /* 0x0000008b007d7202 */ /* 0x010fe20000000f00 */
[----:B------:R-:W-:-:S02]  /*3fdf0*/  IMAD.MOV.U32 R124, RZ, RZ, R130 ;  /* 0x000000ffff7c7224 */ /* 0x000fc400078e0082 */
[----:B-1----:R-:W4:Y:S04]  /*3fe00*/  LDL.LU R139, [R1+0xed8] ;  /* 0x000ed800018b7983 */ /* 0x002f280000300800 */
[----:B------:R1:W-:Y:S01]  /*3fe10*/  LDGSTS.E [R2+0x42400], [R124.64], P3 ;  /* 0x424000007c027fae */ /* 0x0003e20009921848 */
[----:B---3--:R-:W-:-:S05]  /*3fe20*/  IADD3 R140, P0, R140, UR7, RZ ;  /* 0x000000078c8c7c10 */ /* 0x008fca000ff1e0ff */
[----:B------:R3:W-:Y:S01]  /*3fe30*/  STL [R1+0xf0c], R140 ;  /* 0x000f0c8c01007387 */ /* 0x0007e20000100800 */
[----:B-1----:R-:W-:Y:S01]  /*3fe40*/  IMAD.MOV.U32 R124, RZ, RZ, R126 ;  /* 0x000000ffff7c7224 */ /* 0x002fe200078e007e */
[----:B------:R-:W-:-:S05]  /*3fe50*/  IADD3.X R141, R141, UR6, RZ, P1, !PT ;  /* 0x000000068d8d7c10 */ /* 0x000fca0008ffe4ff */
[----:B------:R-:W-:Y:S04]  /*3fe60*/  STL [R1+0xf08], R141 ;  /* 0x000f088d01007387 */ /* 0x000fe80000100800 */
[----:B------:R-:W4:Y:S01]  /*3fe70*/  LDL.LU R130, [R1+0xedc] ;  /* 0x000edc0001827983 */ /* 0x000f220000300800 */
[----:B------:R-:W-:Y:S01]  /*3fe80*/  IMAD.MOV.U32 R125, RZ, RZ, R141 ;  /* 0x000000ffff7d7224 */ /* 0x000fe200078e008d */
[----:B------:R-:W-:Y:S02]  /*3fe90*/  IADD3 R133, P1, R133, UR7, RZ ;  /* 0x0000000785857c10 */ /* 0x000fe4000ff3e0ff */
[----:B------:R-:W4:Y:S01]  /*3fea0*/  LDL.LU R126, [R1+0xed4] ;  /* 0x000ed400017e7983 */ /* 0x000f220000300800 */
[----:B------:R-:W-:-:S03]  /*3feb0*/  IADD3.X R3, R3, UR6, RZ, P0, !PT ;  /* 0x0000000603037c10 */ /* 0x000fc600087fe4ff */
[----:B------:R-:W-:Y:S04]  /*3fec0*/  STL [R1+0xf04], R133 ;  /* 0x000f048501007387 */ /* 0x000fe80000100800 */
[----:B------:R1:W-:Y:S04]  /*3fed0*/  LDGSTS.E [R2+0x42c00], [R124.64], P3 ;  /* 0x42c000007c027fae */ /* 0x0003e80009921848 */
[----:B------:R3:W-:Y:S01]  /*3fee0*/  STL [R1+0xf00], R3 ;  /* 0x000f000301007387 */ /* 0x0007e20000100800 */
[----:B-1----:R-:W-:-:S03]  /*3fef0*/  IMAD.MOV.U32 R124, RZ, RZ, R140 ;  /* 0x000000ffff7c7224 */ /* 0x002fc600078e008c */
[----:B---3--:R-:W4:Y:S01]  /*3ff00*/  LDL.LU R140, [R1+0xed0] ;  /* 0x000ed000018c7983 */ /* 0x008f220000300800 */
[----:B------:R-:W-:Y:S01]  /*3ff10*/  IMAD.MOV.U32 R125, RZ, RZ, R3 ;  /* 0x000000ffff7d7224 */ /* 0x000fe200078e0003 */
[----:B------:R-:W-:-:S04]  /*3ff20*/  IADD3.X R137, R137, UR6, RZ, P1, !PT ;  /* 0x0000000689897c10 */ /* 0x000fc80008ffe4ff */
[----:B------:R1:W-:Y:S01]  /*3ff30*/  LDGSTS.E [R2+0x43400], [R124.64], P3 ;  /* 0x434000007c027fae */ /* 0x0003e20009921848 */
[----:B------:R-:W-:-:S05]  /*3ff40*/  IADD3 R129, P0, R129, UR7, RZ ;  /* 0x0000000781817c10 */ /* 0x000fca000ff1e0ff */
[----:B------:R-:W-:Y:S01]  /*3ff50*/  STL [R1+0xefc], R129 ;  /* 0x000efc8101007387 */ /* 0x000fe20000100800 */
[----:B------:R-:W-:-:S03]  /*3ff60*/  IADD3.X R136, R136, UR6, RZ, P0, !PT ;  /* 0x0000000688887c10 */ /* 0x000fc600087fe4ff */
[----:B------:R1:W-:Y:S02]  /*3ff70*/  STL [R1+0xef8], R137 ;  /* 0x000ef88901007387 */ /* 0x0003e40000100800 */
[----:B-1----:R-:W-:Y:S02]  /*3ff80*/  IMAD.MOV.U32 R124, RZ, RZ, R133 ;  /* 0x000000ffff7c7224 */ /* 0x002fe400078e0085 */
[----:B------:R-:W-:Y:S01]  /*3ff90*/  IMAD.MOV.U32 R125, RZ, RZ, R137 ;  /* 0x000000ffff7d7224 */ /* 0x000fe200078e0089 */
[----:B------:R-:W4:Y:S01]  /*3ffa0*/  LDL.LU R3, [R1+0xecc] ;  /* 0x000ecc0001037983 */ /* 0x000f220000300800 */
[----:B------:R-:W-:-:S03]  /*3ffb0*/  IADD3 R132, P1, R132, UR7, RZ ;  /* 0x0000000784847c10 */ /* 0x000fc6000ff3e0ff */
[----:B------:R1:W-:Y:S04]  /*3ffc0*/  LDGSTS.E [R2+0x43c00], [R124.64], P3 ;  /* 0x43c000007c027fae */ /* 0x0003e80009921848 */
[----:B------:R-:W4:Y:S04]  /*3ffd0*/  LDL.LU R137, [R1+0xec8] ;  /* 0x000ec80001897983 */ /* 0x000f280000300800 */
[----:B------:R-:W-:Y:S04]  /*3ffe0*/  STL [R1+0xef4], R132 ;  /* 0x000ef48401007387 */ /* 0x000fe80000100800 */
[----:B------:R1:W-:Y:S02]  /*3fff0*/  STL [R1+0xef0], R136 ;  /* 0x000ef08801007387 */ /* 0x0003e40000100800 */
[----:B-1----:R-:W-:-:S02]  /*40000*/  IMAD.MOV.U32 R125, RZ, RZ, R136 ;  /* 0x000000ffff7d7224 */ /* 0x002fc400078e0088 */
[----:B------:R-:W4:Y:S01]  /*40010*/  LDL.LU R133, [R1+0xec4] ;  /* 0x000ec40001857983 */ /* 0x000f220000300800 */
[----:B------:R-:W-:-:S03]  /*40020*/  IADD3.X R138, R138, UR6, RZ, P1, !PT ;  /* 0x000000068a8a7c10 */ /* 0x000fc60008ffe4ff */
[----:B------:R-:W4:Y:S01]  /*40030*/  LDL.LU R136, [R1+0xec0] ;  /* 0x000ec00001887983 */ /* 0x000f220000300800 */
[----:B------:R-:W-:-:S05]  /*40040*/  MOV R124, R129 ;  /* 0x00000081007c7202 */ /* 0x000fca0000000f00 */
[----:B------:R1:W-:Y:S02]  /*40050*/  LDGSTS.E [R2+0x44400], [R124.64], P3 ;  /* 0x444000007c027fae */ /* 0x0003e40009921848 */
[----:B-1----:R-:W-:Y:S02]  /*40060*/  IMAD.MOV.U32 R124, RZ, RZ, R132 ;  /* 0x000000ffff7c7224 */ /* 0x002fe400078e0084 */
[----:B------:R-:W-:-:S05]  /*40070*/  IMAD.MOV.U32 R125, RZ, RZ, R138 ;  /* 0x000000ffff7d7224 */ /* 0x000fca00078e008a */
[----:B------:R1:W-:Y:S01]  /*40080*/  LDGSTS.E [R2+0x44c00], [R124.64], P3 ;  /* 0x44c000007c027fae */ /* 0x0003e20009921848 */
[----:B--2---:R-:W-:-:S05]  /*40090*/  IADD3 R127, P0, R127, UR7, RZ ;  /* 0x000000077f7f7c10 */ /* 0x004fca000ff1e0ff */
[----:B------:R-:W-:Y:S01]  /*400a0*/  STL [R1+0xeec], R127 ;  /* 0x000eec7f01007387 */ /* 0x000fe20000100800 */
[----:B------:R-:W-:-:S03]  /*400b0*/  IADD3.X R135, R135, UR6, RZ, P0, !PT ;  /* 0x0000000687877c10 */ /* 0x000fc600087fe4ff */
[----:B------:R2:W-:Y:S04]  /*400c0*/  STL [R1+0xee8], R138 ;  /* 0x000ee88a01007387 */ /* 0x0005e80000100800 */
[----:B------:R-:W3:Y:S04]  /*400d0*/  LDL.LU R129, [R1+0xebc] ;  /* 0x000ebc0001817983 */ /* 0x000ee80000300800 */
[----:B------:R-:W3:Y:S01]  /*400e0*/  LDL.LU R141, [R1+0xeb8] ;  /* 0x000eb800018d7983 */ /* 0x000ee20000300800 */
[----:B------:R-:W-:-:S05]  /*400f0*/  IADD3 R134, P1, R134, UR7, RZ ;  /* 0x0000000786867c10 */ /* 0x000fca000ff3e0ff */
[----:B------:R-:W-:Y:S04]  /*40100*/  STL [R1+0xee4], R134 ;  /* 0x000ee48601007387 */ /* 0x000fe80000100800 */
[----:B------:R1:W-:Y:S04]  /*40110*/  STL [R1+0xee0], R135 ;  /* 0x000ee08701007387 */ /* 0x0003e80000100800 */
[----:B------:R-:W3:Y:S04]  /*40120*/  LDL.LU R132, [R1+0xeb4] ;  /* 0x000eb40001847983 */ /* 0x000ee80000300800 */
[----:B--2---:R-:W2:Y:S01]  /*40130*/  LDL.LU R138, [R1+0xeb0] ;  /* 0x000eb000018a7983 */ /* 0x004ea20000300800 */
[----:B----4-:R-:W-:Y:S01]  /*40140*/  IADD3.X R139, R139, UR6, RZ, P1, !PT ;  /* 0x000000068b8b7c10 */ /* 0x010fe20008ffe4ff */
[----:B-1----:R-:W-:-:S02]  /*40150*/  IMAD.MOV.U32 R125, RZ, RZ, R135 ;  /* 0x000000ffff7d7224 */ /* 0x002fc400078e0087 */
[----:B------:R-:W-:-:S05]  /*40160*/  IMAD.MOV.U32 R124, RZ, RZ, R127 ;  /* 0x000000ffff7c7224 */ /* 0x000fca00078e007f */
[----:B------:R1:W-:Y:S01]  /*40170*/  LDGSTS.E [R2+0x45400], [R124.64], P3 ;  /* 0x454000007c027fae */ /* 0x0003e20009921848 */
[----:B------:R-:W-:-:S05]  /*40180*/  IADD3 R130, P0, R130, UR7, RZ ;  /* 0x0000000782827c10 */ /* 0x000fca000ff1e0ff */
[----:B------:R-:W-:Y:S04]  /*40190*/  STL [R1+0xedc], R130 ;  /* 0x000edc8201007387 */ /* 0x000fe80000100800 */
[----:B------:R4:W-:Y:S04]  /*401a0*/  STL [R1+0xed8], R139 ;  /* 0x000ed88b01007387 */ /* 0x0009e80000100800 */
[----:B------:R-:W2:Y:S04]  /*401b0*/  LDL.LU R135, [R1+0xea8] ;  /* 0x000ea80001877983 */ /* 0x000ea80000300800 */
[----:B------:R-:W2:Y:S01]  /*401c0*/  LDL.LU R127, [R1+0xeac] ;  /* 0x000eac00017f7983 */ /* 0x000ea20000300800 */
[----:B------:R-:W-:-:S02]  /*401d0*/  IADD3 R126, P1, R126, UR7, RZ ;  /* 0x000000077e7e7c10 */ /* 0x000fc4000ff3e0ff */
[----:B-1----:R-:W-:Y:S02]  /*401e0*/  MOV R125, R139 ;  /* 0x0000008b007d7202 */ /* 0x002fe40000000f00 */
[----:B----4-:R-:W4:Y:S01]  /*401f0*/  LDL.LU R139, [R1+0xea0] ;  /* 0x000ea000018b7983 */ /* 0x010f220000300800 */
[----:B------:R-:W-:Y:S01]  /*40200*/  IMAD.MOV.U32 R124, RZ, RZ, R134 ;  /* 0x000000ffff7c7224 */ /* 0x000fe200078e0086 */
[----:B------:R-:W-:Y:S02]  /*40210*/  IADD3.X R140, R140, UR6, RZ, P0, !PT ;  /* 0x000000068c8c7c10 */ /* 0x000fe400087fe4ff */
[----:B------:R-:W-:Y:S04]  /*40220*/  STL [R1+0xed4], R126 ;  /* 0x000ed47e01007387 */ /* 0x000fe80000100800 */
[----:B------:R1:W-:Y:S04]  /*40230*/  STL [R1+0xed0], R140 ;  /* 0x000ed08c01007387 */ /* 0x0003e80000100800 */
[----:B------:R-:W4:Y:S04]  /*40240*/  LDL.LU R134, [R1+0xea4] ;  /* 0x000ea40001867983 */ /* 0x000f280000300800 */
[----:B------:R1:W-:Y:S01]  /*40250*/  LDGSTS.E [R2+0x45c00], [R124.64], P3 ;  /* 0x45c000007c027fae */ /* 0x0003e20009921848 */
[----:B------:R-:W-:Y:S01]  /*40260*/  IADD3 R3, P0, R3, UR7, RZ ;  /* 0x0000000703037c10 */ /* 0x000fe2000ff1e0ff */
[----:B-1----:R-:W-:-:S02]  /*40270*/  IMAD.MOV.U32 R124, RZ, RZ, R130 ;  /* 0x000000ffff7c7224 */ /* 0x002fc400078e0082 */
[----:B------:R-:W-:Y:S01]  /*40280*/  IMAD.MOV.U32 R125, RZ, RZ, R140 ;  /* 0x000000ffff7d7224 */ /* 0x000fe200078e008c */
[----:B------:R-:W-:Y:S01]  /*40290*/  IADD3.X R137, R137, UR6, RZ, P1, !PT ;  /* 0x0000000689897c10 */ /* 0x000fe20008ffe4ff */
[----:B------:R-:W4:Y:S04]  /*402a0*/  LDL.LU R140, [R1+0xe98] ;  /* 0x000e9800018c7983 */ /* 0x000f280000300800 */
[----:B------:R-:W-:Y:S04]  /*402b0*/  STL [R1+0xecc], R3 ;  /* 0x000ecc0301007387 */ /* 0x000fe80000100800 */
[----:B------:R1:W-:Y:S01]  /*402c0*/  STL [R1+0xec8], R137 ;  /* 0x000ec88901007387 */ /* 0x0003e20000100800 */
[----:B------:R-:W-:-:S03]  /*402d0*/  IADD3 R133, P1, R133, UR7, RZ ;  /* 0x0000000785857c10 */ /* 0x000fc6000ff3e0ff */
[----:B------:R1:W-:Y:S04]  /*402e0*/  LDGSTS.E [R2+0x46400], [R124.64], P3 ;  /* 0x464000007c027fae */ /* 0x0003e80009921848 */
[----:B------:R-:W4:Y:S01]  /*402f0*/  LDL.LU R130, [R1+0xe9c] ;  /* 0x000e9c0001827983 */ /* 0x000f220000300800 */
[----:B------:R-:W-:Y:S01]  /*40300*/  IADD3.X R136, R136, UR6, RZ, P0, !PT ;  /* 0x0000000688887c10 */ /* 0x000fe200087fe4ff */
[----:B-1----:R-:W-:Y:S02]  /*40310*/  IMAD.MOV.U32 R124, RZ, RZ, R126 ;  /* 0x000000ffff7c7224 */ /* 0x002fe400078e007e */
[----:B------:R-:W-:Y:S02]  /*40320*/  IMAD.MOV.U32 R125, RZ, RZ, R137 ;  /* 0x000000ffff7d7224 */ /* 0x000fe400078e0089 */
[----:B------:R-:W4:Y:S04]  /*40330*/  LDL.LU R137, [R1+0xe90] ;  /* 0x000e900001897983 */ /* 0x000f280000300800 */
[----:B------:R-:W-:Y:S04]  /*40340*/  STL [R1+0xec4], R133 ;  /* 0x000ec48501007387 */ /* 0x000fe80000100800 */
[----:B------:R1:W-:Y:S04]  /*40350*/  STL [R1+0xec0], R136 ;  /* 0x000ec08801007387 */ /* 0x0003e80000100800 */
[----:B------:R1:W-:Y:S04]  /*40360*/  LDGSTS.E [R2+0x46c00], [R124.64], P3 ;  /* 0x46c000007c027fae */ /* 0x0003e80009921848 */
[----:B------:R-:W4:Y:S01]  /*40370*/  LDL.LU R126, [R1+0xe94] ;  /* 0x000e9400017e7983 */ /* 0x000f220000300800 */
[----:B-1----:R-:W-:-:S02]  /*40380*/  IMAD.MOV.U32 R124, RZ, RZ, R3 ;  /* 0x000000ffff7c7224 */ /* 0x002fc400078e0003 */
[----:B------:R-:W-:Y:S02]  /*40390*/  IMAD.MOV.U32 R125, RZ, RZ, R136 ;  /* 0x000000ffff7d7224 */ /* 0x000fe400078e0088 */
[----:B------:R-:W4:Y:S04]  /*403a0*/  LDL.LU R136, [R1+0xe88] ;  /* 0x000e880001887983 */ /* 0x000f280000300800 */
[----:B------:R1:W-:Y:S02]  /*403b0*/  LDGSTS.E [R2+0x47400], [R124.64], P3 ;  /* 0x474000007c027fae */ /* 0x0003e40009921848 */
[----:B-1----:R-:W-:Y:S02]  /*403c0*/  MOV R124, R133 ;  /* 0x00000085007c7202 */ /* 0x002fe40000000f00 */
[----:B---3--:R-:W-:-:S02]  /*403d0*/  IADD3 R129, P0, R129, UR7, RZ ;  /* 0x0000000781817c10 */ /* 0x008fc4000ff1e0ff */
[----:B------:R-:W-:-:S03]  /*403e0*/  IADD3.X R141, R141, UR6, RZ, P1, !PT ;  /* 0x000000068d8d7c10 */ /* 0x000fc60008ffe4ff */
[----:B------:R-:W-:Y:S04]  /*403f0*/  STL [R1+0xebc], R129 ;  /* 0x000ebc8101007387 */ /* 0x000fe80000100800 */
[----:B------:R-:W-:Y:S01]  /*40400*/  STL [R1+0xeb8], R141 ;  /* 0x000eb88d01007387 */ /* 0x000fe20000100800 */
[----:B------:R-:W-:-:S03]  /*40410*/  IMAD.MOV.U32 R125, RZ, RZ, R141 ;  /* 0x000000ffff7d7224 */ /* 0x000fc600078e008d */
[----:B------:R-:W3:Y:S04]  /*40420*/  LDL.LU R3, [R1+0xe8c] ;  /* 0x000e8c0001037983 */ /* 0x000ee80000300800 */
[----:B------:R-:W3:Y:S01]  /*40430*/  LDL.LU R133, [R1+0xe84] ;  /* 0x000e840001857983 */ /* 0x000ee20000300800 */
[----:B------:R-:W-:-:S03]  /*40440*/  IADD3 R132, P1, R132, UR7, RZ ;  /* 0x0000000784847c10 */ /* 0x000fc6000ff3e0ff */
[----:B------:R1:W-:Y:S01]  /*40450*/  LDGSTS.E [R2+0x47c00], [R124.64], P3 ;  /* 0x47c000007c027fae */ /* 0x0003e20009921848 */
[----:B--2---:R-:W-:-:S03]  /*40460*/  IADD3.X R138, R138, UR6, RZ, P0, !PT ;  /* 0x000000068a8a7c10 */ /* 0x004fc600087fe4ff */
[----:B------:R-:W-:Y:S04]  /*40470*/  STL [R1+0xeb4], R132 ;  /* 0x000eb48401007387 */ /* 0x000fe80000100800 */
[----:B------:R2:W-:Y:S01]  /*40480*/  STL [R1+0xeb0], R138 ;  /* 0x000eb08a01007387 */ /* 0x0005e20000100800 */
[----:B-1----:R-:W-:-:S03]  /*40490*/  IMAD.MOV.U32 R125, RZ, RZ, R138 ;  /* 0x000000ffff7d7224 */ /* 0x002fc600078e008a */
[----:B--2---:R-:W2:Y:S01]  /*404a0*/  LDL.LU R138, [R1+0xe80] ;  /* 0x000e8000018a7983 */ /* 0x004ea20000300800 */
[----:B------:R-:W-:-:S05]  /*404b0*/  IMAD.MOV.U32 R124, RZ, RZ, R129 ;  /* 0x000000ffff7c7224 */ /* 0x000fca00078e0081 */
[----:B------:R1:W-:Y:S02]  /*404c0*/  LDGSTS.E [R2+0x48400], [R124.64], P3 ;  /* 0x484000007c027fae */ /* 0x0003e40009921848 */
[----:B-1----:R-:W-:Y:S01]  /*404d0*/  IMAD.MOV.U32 R124, RZ, RZ, R132 ;  /* 0x000000ffff7c7224 */ /* 0x002fe200078e0084 */
[----:B------:R-:W-:Y:S02]  /*404e0*/  IADD3.X R135, R135, UR6, RZ, P1, !PT ;  /* 0x0000000687877c10 */ /* 0x000fe40008ffe4ff */
[----:B------:R-:W-:-:S03]  /*404f0*/  IADD3 R127, P0, R127, UR7, RZ ;  /* 0x000000077f7f7c10 */ /* 0x000fc6000ff1e0ff */
[----:B------:R-:W-:Y:S02]  /*40500*/  IMAD.MOV.U32 R125, RZ, RZ, R135 ;  /* 0x000000ffff7d7224 */ /* 0x000fe400078e0087 */
[----:B------:R-:W-:Y:S04]  /*40510*/  STL [R1+0xeac], R127 ;  /* 0x000eac7f01007387 */ /* 0x000fe80000100800 */
[----:B------:R1:W-:Y:S04]  /*40520*/  STL [R1+0xea8], R135 ;  /* 0x000ea88701007387 */ /* 0x0003e80000100800 */
[----:B------:R-:W2:Y:S01]  /*40530*/  LDL.LU R129, [R1+0xe7c] ;  /* 0x000e7c0001817983 */ /* 0x000ea20000300800 */
[----:B----4-:R-:W-:-:S03]  /*40540*/  IADD3.X R139, R139, UR6, RZ, P0, !PT ;  /* 0x000000068b8b7c10 */ /* 0x010fc600087fe4ff */
[----:B------:R4:W-:Y:S04]  /*40550*/  LDGSTS.E [R2+0x48c00], [R124.64], P3 ;  /* 0x48c000007c027fae */ /* 0x0009e80009921848 */
[----:B-1----:R-:W2:Y:S01]  /*40560*/  LDL.LU R135, [R1+0xe78] ;  /* 0x000e780001877983 */ /* 0x002ea20000300800 */
[----:B------:R-:W-:-:S05]  /*40570*/  IADD3 R134, P1, R134, UR7, RZ ;  /* 0x0000000786867c10 */ /* 0x000fca000ff3e0ff */
[----:B------:R-:W-:Y:S01]  /*40580*/  STL [R1+0xea4], R134 ;  /* 0x000ea48601007387 */ /* 0x000fe20000100800 */
[----:B----4-:R-:W-:-:S03]  /*40590*/  MOV R125, R139 ;  /* 0x0000008b007d7202 */ /* 0x010fc60000000f00 */
[----:B------:R1:W-:Y:S04]  /*405a0*/  STL [R1+0xea0], R139 ;  /* 0x000ea08b01007387 */ /* 0x0003e80000100800 */
[----:B------:R-:W2:Y:S04]  /*405b0*/  LDL.LU R132, [R1+0xe74] ;  /* 0x000e740001847983 */ /* 0x000ea80000300800 */
[----:B-1----:R-:W2:Y:S01]  /*405c0*/  LDL.LU R139, [R1+0xe70] ;  /* 0x000e7000018b7983 */ /* 0x002ea20000300800 */
[----:B------:R-:W-:Y:S01]  /*405d0*/  IADD3.X R140, R140, UR6, RZ, P1, !PT ;  /* 0x000000068c8c7c10 */ /* 0x000fe20008ffe4ff */
[----:B------:R-:W-:-:S05]  /*405e0*/  IMAD.MOV.U32 R124, RZ, RZ, R127 ;  /* 0x000000ffff7c7224 */ /* 0x000fca00078e007f */
[----:B------:R1:W-:Y:S01]  /*405f0*/  LDGSTS.E [R2+0x49400], [R124.64], P3 ;  /* 0x494000007c027fae */ /* 0x0003e20009921848 */
[----:B------:R-:W-:Y:S01]  /*40600*/  IADD3 R130, P0, R130, UR7, RZ ;  /* 0x0000000782827c10 */ /* 0x000fe2000ff1e0ff */
[----:B-1----:R-:W-:-:S04]  /*40610*/  IMAD.MOV.U32 R124, RZ, RZ, R134 ;  /* 0x000000ffff7c7224 */ /* 0x002fc800078e0086 */
[----:B------:R-:W-:Y:S01]  /*40620*/  STL [R1+0xe9c], R130 ;  /* 0x000e9c8201007387 */ /* 0x000fe20000100800 */
[----:B------:R-:W-:-:S03]  /*40630*/  IMAD.MOV.U32 R125, RZ, RZ, R140 ;  /* 0x000000ffff7d7224 */ /* 0x000fc600078e008c */
[----:B------:R-:W-:Y:S01]  /*40640*/  STL [R1+0xe98], R140 ;  /* 0x000e988c01007387 */ /* 0x000fe20000100800 */
[----:B------:R-:W-:-:S03]  /*40650*/  IADD3.X R137, R137, UR6, RZ, P0, !PT ;  /* 0x0000000689897c10 */ /* 0x000fc600087fe4ff */
[----:B------:R-:W2:Y:S04]  /*40660*/  LDL.LU R127, [R1+0xe6c] ;  /* 0x000e6c00017f7983 */ /* 0x000ea80000300800 */
[----:B------:R-:W2:Y:S04]  /*40670*/  LDL.LU R141, [R1+0xe68] ;  /* 0x000e6800018d7983 */ /* 0x000ea80000300800 */
[----:B------:R1:W-:Y:S01]  /*40680*/  LDGSTS.E [R2+0x49c00], [R124.64], P3 ;  /* 0x49c000007c027fae */ /* 0x0003e20009921848 */
[----:B------:R-:W-:-:S05]  /*40690*/  IADD3 R126, P1, R126, UR7, RZ ;  /* 0x000000077e7e7c10 */ /* 0x000fca000ff3e0ff */
[----:B------:R-:W-:Y:S01]  /*406a0*/  STL [R1+0xe94], R126 ;  /* 0x000e947e01007387 */ /* 0x000fe20000100800 */
[----:B-1----:R-:W-:-:S03]  /*406b0*/  IMAD.MOV.U32 R125, RZ, RZ, R137 ;  /* 0x000000ffff7d7224 */ /* 0x002fc600078e0089 */
[----:B------:R1:W-:Y:S01]  /*406c0*/  STL [R1+0xe90], R137 ;  /* 0x000e908901007387 */ /* 0x0003e20000100800 */
[----:B------:R-:W-:Y:S01]  /*406d0*/  IMAD.MOV.U32 R124, RZ, RZ, R130 ;  /* 0x000000ffff7c7224 */ /* 0x000fe200078e0082 */
[----:B------:R-:W-:Y:S02]  /*406e0*/  IADD3.X R136, R136, UR6, RZ, P1, !PT ;  /* 0x0000000688887c10 */ /* 0x000fe40008ffe4ff */
[----:B------:R-:W2:Y:S04]  /*406f0*/  LDL.LU R134, [R1+0xe64] ;  /* 0x000e640001867983 */ /* 0x000ea80000300800 */
[----:B------:R1:W-:Y:S04]  /*40700*/  LDGSTS.E [R2+0x4a400], [R124.64], P3 ;  /* 0x4a4000007c027fae */ /* 0x0003e80009921848 */
[----:B-1----:R-:W2:Y:S01]  /*40710*/  LDL.LU R137, [R1+0xe60] ;  /* 0x000e600001897983 */ /* 0x002ea20000300800 */
[----:B------:R-:W-:-:S02]  /*40720*/  IMAD.MOV.U32 R125, RZ, RZ, R136 ;  /* 0x000000ffff7d7224 */ /* 0x000fc400078e0088 */
[----:B------:R-:W-:-:S05]  /*40730*/  IMAD.MOV.U32 R124, RZ, RZ, R126 ;  /* 0x000000ffff7c7224 */ /* 0x000fca00078e007e */
[----:B------:R1:W-:Y:S01]  /*40740*/  LDGSTS.E [R2+0x4ac00], [R124.64], P3 ;  /* 0x4ac000007c027fae */ /* 0x0003e20009921848 */
[----:B---3--:R-:W-:Y:S02]  /*40750*/  IADD3 R3, P0, R3, UR7, RZ ;  /* 0x0000000703037c10 */ /* 0x008fe4000ff1e0ff */
[----:B------:R-:W-:-:S03]  /*40760*/  IADD3 R133, P1, R133, UR7, RZ ;  /* 0x0000000785857c10 */ /* 0x000fc6000ff3e0ff */
[----:B------:R-:W-:Y:S04]  /*40770*/  STL [R1+0xe8c], R3 ;  /* 0x000e8c0301007387 */ /* 0x000fe80000100800 */
[----:B------:R3:W-:Y:S04]  /*40780*/  STL [R1+0xe88], R136 ;  /* 0x000e888801007387 */ /* 0x0007e80000100800 */
[----:B------:R-:W4:Y:S04]  /*40790*/  LDL.LU R140, [R1+0xe58] ;  /* 0x000e5800018c7983 */ /* 0x000f280000300800 */
[----:B------:R-:W4:Y:S04]  /*407a0*/  LDL.LU R130, [R1+0xe5c] ;  /* 0x000e5c0001827983 */ /* 0x000f280000300800 */
[----:B---3--:R-:W3:Y:S01]  /*407b0*/  LDL.LU R136, [R1+0xe50] ;  /* 0x000e500001887983 */ /* 0x008ee20000300800 */
[----:B--2---:R-:W-:-:S03]  /*407c0*/  IADD3.X R138, R138, UR6, RZ, P0, !PT ;  /* 0x000000068a8a7c10 */ /* 0x004fc600087fe4ff */
[----:B------:R-:W-:Y:S04]  /*407d0*/  STL [R1+0xe84], R133 ;  /* 0x000e848501007387 */ /* 0x000fe80000100800 */
[----:B------:R2:W-:Y:S04]  /*407e0*/  STL [R1+0xe80], R138 ;  /* 0x000e808a01007387 */ /* 0x0005e80000100800 */
[----:B------:R-:W3:Y:S01]  /*407f0*/  LDL.LU R126, [R1+0xe54] ;  /* 0x000e5400017e7983 */ /* 0x000ee20000300800 */
[----:B-1----:R-:W-:Y:S01]  /*40800*/  IMAD.MOV.U32 R125, RZ, RZ, R138 ;  /* 0x000000ffff7d7224 */ /* 0x002fe200078e008a */
[----:B------:R-:W-:-:S02]  /*40810*/  MOV R124, R3 ;  /* 0x00000003007c7202 */ /* 0x000fc40000000f00 */
[----:B--2---:R-:W2:Y:S04]  /*40820*/  LDL.LU R138, [R1+0xe48] ;  /* 0x000e4800018a7983 */ /* 0x004ea80000300800 */
[----:B------:R1:W-:Y:S01]  /*40830*/  LDGSTS.E [R2+0x4b400], [R124.64], P3 ;  /* 0x4b4000007c027fae */ /* 0x0003e20009921848 */
[----:B------:R-:W-:Y:S02]  /*40840*/  IADD3 R129, P0, R129, UR7, RZ ;  /* 0x0000000781817c10 */ /* 0x000fe4000ff1e0ff */
[----:B------:R-:W-:-:S03]  /*40850*/  IADD3.X R135, R135, UR6, RZ, P1, !PT ;  /* 0x0000000687877c10 */ /* 0x000fc60008ffe4ff */
[----:B------:R-:W-:Y:S04]  /*40860*/  STL [R1+0xe7c], R129 ;  /* 0x000e7c8101007387 */ /* 0x000fe80000100800 */
[----:B------:R1:W-:Y:S04]  /*40870*/  STL [R1+0xe78], R135 ;  /* 0x000e788701007387 */ /* 0x0003e80000100800 */
[----:B------:R-:W2:Y:S01]  /*40880*/  LDL.LU R3, [R1+0xe4c] ;  /* 0x000e4c0001037983 */ /* 0x000ea20000300800 */
[----:B-1----:R-:W-:Y:S01]  /*40890*/  IMAD.MOV.U32 R125, RZ, RZ, R135 ;  /* 0x000000ffff7d7224 */ /* 0x002fe200078e0087 */
[----:B------:R-:W-:-:S02]  /*408a0*/  IADD3 R132, P1, R132, UR7, RZ ;  /* 0x0000000784847c10 */ /* 0x000fc4000ff3e0ff */
[----:B------:R-:W2:Y:S01]  /*408b0*/  LDL.LU R135, [R1+0xe40] ;  /* 0x000e400001877983 */ /* 0x000ea20000300800 */
        /* <DEDUP_REMOVED lines=8> */
[----:B------:R-:W2:Y:S01]  /*40940*/  LDL.LU R139, [R1+0xe3c] ;  /* 0x000e3c00018b7983 */ /* 0x000ea20000300800 */
[----:B------:R-:W-:-:S03]  /*40950*/  IADD3 R127, P0, R127, UR7, RZ ;  /* 0x000000077f7f7c10 */ /* 0x000fc6000ff1e0ff */
[----:B------:R1:W-:Y:S01]  /*40960*/  LDGSTS.E [R2+0x4c400], [R124.64], P3 ;  /* 0x4c4000007c027fae */ /* 0x0003e20009921848 */
[----:B------:R-:W-:-:S03]  /*40970*/  IADD3.X R141, R141, UR6, RZ, P1, !PT ;  /* 0x000000068d8d7c10 */ /* 0x000fc60008ffe4ff */
[----:B------:R-:W-:Y:S04]  /*40980*/  STL [R1+0xe6c], R127 ;  /* 0x000e6c7f01007387 */ /* 0x000fe80000100800 */
[----:B------:R-:W-:Y:S01]  /*40990*/  STL [R1+0xe68], R141 ;  /* 0x000e688d01007387 */ /* 0x000fe20000100800 */
[----:B-1----:R-:W-:Y:S01]  /*409a0*/  IMAD.MOV.U32 R124, RZ, RZ, R132 ;  /* 0x000000ffff7c7224 */ /* 0x002fe200078e0084 */
[----:B------:R-:W-:Y:S02]  /*409b0*/  MOV R125, R141 ;  /* 0x0000008d007d7202 */ /* 0x000fe40000000f00 */
[----:B------:R-:W2:Y:S04]  /*409c0*/  LDL.LU R129, [R1+0xe34] ;  /* 0x000e340001817983 */ /* 0x000ea80000300800 */
[----:B------:R-:W2:Y:S04]  /*409d0*/  LDL.LU R132, [R1+0xe38] ;  /* 0x000e380001847983 */ /* 0x000ea80000300800 */
        /* <DEDUP_REMOVED lines=8> */
[----:B-1----:R-:W2:Y:S01]  /*40a60*/  LDL.LU R137, [R1+0xe30] ;  /* 0x000e300001897983 */ /* 0x002ea20000300800 */
[----:B------:R-:W-:Y:S01]  /*40a70*/  IMAD.MOV.U32 R124, RZ, RZ, R134 ;  /* 0x000000ffff7c7224 */ /* 0x000fe200078e0086 */
[----:B----4-:R-:W-:Y:S02]  /*40a80*/  IADD3.X R140, R140, UR6, RZ, P1, !PT ;  /* 0x000000068c8c7c10 */ /* 0x010fe40008ffe4ff */
[----:B------:R-:W-:-:S03]  /*40a90*/  IADD3 R130, P0, R130, UR7, RZ ;  /* 0x0000000782827c10 */ /* 0x000fc6000ff1e0ff */
[----:B------:R-:W-:Y:S01]  /*40aa0*/  IMAD.MOV.U32 R125, RZ, RZ, R140 ;  /* 0x000000ffff7d7224 */ /* 0x000fe200078e008c */
[----:B---3--:R-:W-:Y:S01]  /*40ab0*/  IADD3.X R136, R136, UR6, RZ, P0, !PT ;  /* 0x0000000688887c10 */ /* 0x008fe200087fe4ff */
[----:B------:R-:W-:Y:S04]  /*40ac0*/  STL [R1+0xe5c], R130 ;  /* 0x000e5c8201007387 */ /* 0x000fe80000100800 */
[----:B------:R1:W-:Y:S04]  /*40ad0*/  STL [R1+0xe58], R140 ;  /* 0x000e588c01007387 */ /* 0x0003e80000100800 */
[----:B------:R-:W3:Y:S04]  /*40ae0*/  LDL.LU R127, [R1+0xe2c] ;  /* 0x000e2c00017f7983 */ /* 0x000ee80000300800 */
[----:B------:R-:W4:Y:S01]  /*40af0*/  LDL.LU R134, [R1+0xe28] ;  /* 0x000e280001867983 */ /* 0x000f220000300800 */
[----:B------:R-:W-:-:S03]  /*40b00*/  IADD3 R126, P1, R126, UR7, RZ ;  /* 0x000000077e7e7c10 */ /* 0x000fc6000ff3e0ff */
[----:B------:R1:W-:Y:S04]  /*40b10*/  LDGSTS.E [R2+0x4dc00], [R124.64], P3 ;  /* 0x4dc000007c027fae */ /* 0x0003e80009921848 */
[----:B------:R-:W-:Y:S04]  /*40b20*/  STL [R1+0xe54], R126 ;  /* 0x000e547e01007387 */ /* 0x000fe80000100800 */
[----:B------:R2:W-:Y:S04]  /*40b30*/  STL [R1+0xe50], R136 ;  /* 0x000e508801007387 */ /* 0x0005e80000100800 */
[----:B-1----:R-:W4:Y:S01]  /*40b40*/  LDL.LU R140, [R1+0xe24] ;  /* 0x000e2400018c7983 */ /* 0x002f220000300800 */
[----:B------:R-:W-:-:S03]  /*40b50*/  IMAD.MOV.U32 R125, RZ, RZ, R136 ;  /* 0x000000ffff7d7224 */ /* 0x000fc600078e0088 */
[----:B--2---:R-:W2:Y:S01]  /*40b60*/  LDL.LU R136, [R1+0xe20] ;  /* 0x000e200001887983 */ /* 0x004ea20000300800 */
[----:B------:R-:W-:Y:S01]  /*40b70*/  IADD3.X R138, R138, UR6, RZ, P1, !PT ;  /* 0x000000068a8a7c10 */ /* 0x000fe20008ffe4ff */
[----:B------:R-:W-:-:S05]  /*40b80*/  IMAD.MOV.U32 R124, RZ, RZ, R130 ;  /* 0x000000ffff7c7224 */ /* 0x000fca00078e0082 */
[----:B------:R1:W-:Y:S02]  /*40b90*/  LDGSTS.E [R2+0x4e400], [R124.64], P3 ;  /* 0x4e4000007c027fae */ /* 0x0003e40009921848 */
[----:B-1----:R-:W-:Y:S01]  /*40ba0*/  MOV R124, R126 ;  /* 0x0000007e007c7202 */ /* 0x002fe20000000f00 */
[----:B------:R-:W-:-:S05]  /*40bb0*/  IMAD.MOV.U32 R125, RZ, RZ, R138 ;  /* 0x000000ffff7d7224 */ /* 0x000fca00078e008a */
[----:B------:R1:W-:Y:S01]  /*40bc0*/  LDGSTS.E [R2+0x4ec00], [R124.64], P3 ;  /* 0x4ec000007c027fae */ /* 0x0003e20009921848 */
[----:B------:R-:W-:-:S05]  /*40bd0*/  IADD3 R3, P0, R3, UR7, RZ ;  /* 0x0000000703037c10 */ /* 0x000fca000ff1e0ff */
[----:B------:R-:W-:Y:S04]  /*40be0*/  STL [R1+0xe4c], R3 ;  /* 0x000e4c0301007387 */ /* 0x000fe80000100800 */
[----:B------:R-:W-:Y:S04]  /*40bf0*/  STL [R1+0xe48], R138 ;  /* 0x000e488a01007387 */ /* 0x000fe80000100800 */
[----:B------:R-:W2:Y:S04]  /*40c00*/  LDL.LU R130, [R1+0xe1c] ;  /* 0x000e1c0001827983 */ /* 0x000ea80000300800 */
[----:B------:R-:W2:Y:S01]  /*40c10*/  LDL.LU R141, [R1+0xe18] ;  /* 0x000e1800018d7983 */ /* 0x000ea20000300800 */
[----:B------:R-:W-:-:S02]  /*40c20*/  IADD3.X R135, R135, UR6, RZ, P0, !PT ;  /* 0x0000000687877c10 */ /* 0x000fc400087fe4ff */
[----:B------:R-:W-:-:S03]  /*40c30*/  IADD3 R133, P1, R133, UR7, RZ ;  /* 0x0000000785857c10 */ /* 0x000fc6000ff3e0ff */
[----:B-1----:R-:W-:Y:S02]  /*40c40*/  IMAD.MOV.U32 R125, RZ, RZ, R135 ;  /* 0x000000ffff7d7224 */ /* 0x002fe400078e0087 */
[----:B------:R-:W-:Y:S04]  /*40c50*/  STL [R1+0xe44], R133 ;  /* 0x000e448501007387 */ /* 0x000fe80000100800 */
[----:B------:R1:W-:Y:S04]  /*40c60*/  STL [R1+0xe40], R135 ;  /* 0x000e408701007387 */ /* 0x0003e80000100800 */
[----:B------:R-:W2:Y:S04]  /*40c70*/  LDL.LU R126, [R1+0xe14] ;  /* 0x000e1400017e7983 */ /* 0x000ea80000300800 */
[----:B-1----:R-:W2:Y:S01]  /*40c80*/  LDL.LU R135, [R1+0xe10] ;  /* 0x000e100001877983 */ /* 0x002ea20000300800 */
[----:B------:R-:W-:-:S02]  /*40c90*/  SHF.R.S32.HI R252, RZ, 0x6, R252 ;  /* 0x00000006fffc7819 */ /* 0x000fc400000114fc */
[----:B------:R-:W-:Y:S02]  /*40ca0*/  SHF.L.U32 R131, R131, 0x2, RZ ;  /* 0x0000000283837819 */ /* 0x000fe400000006ff */
[----:B------:R-:W-:Y:S01]  /*40cb0*/  SGXT R252, R252, 0x1 ;  /* 0x00000001fcfc781a */ /* 0x000fe20000000200 */
[----:B------:R-:W-:Y:S01]  /*40cc0*/  IMAD.MOV.U32 R124, RZ, RZ, R3 ;  /* 0x000000ffff7c7224 */ /* 0x000fe200078e0003 */
[----:B------:R-:W-:Y:S02]  /*40cd0*/  IADD3.X R139, R139, UR6, RZ, P1, !PT ;  /* 0x000000068b8b7c10 */ /* 0x000fe40008ffe4ff */
[----:B------:R-:W-:Y:S02]  /*40ce0*/  LOP3.LUT R131, R131, 0x110, R252, 0x78, !PT ;  /* 0x0000011083837812 */ /* 0x000fe400078e78fc */
[----:B------:R1:W-:Y:S01]  /*40cf0*/  LDGSTS.E [R2+0x4f400], [R124.64], P3 ;  /* 0x4f4000007c027fae */ /* 0x0003e20009921848 */
[----:B------:R-:W-:Y:S01]  /*40d00*/  IADD3 R129, P0, R129, UR7, RZ ;  /* 0x0000000781817c10 */ /* 0x000fe2000ff1e0ff */
[----:B------:R-:W-:Y:S01]  /*40d10*/  IMAD.U32 R3, RZ, RZ, UR5 ;  /* 0x00000005ff037e24 */ /* 0x000fe2000f8e00ff */
[----:B------:R-:W-:-:S02]  /*40d20*/  LOP3.LUT R131, R131, 0x60, RZ, 0x3c, !PT ;  /* 0x0000006083837812 */ /* 0x000fc400078e3cff */
[----:B------:R-:W-:Y:S01]  /*40d30*/  IADD3 R132, P1, R132, UR7, RZ ;  /* 0x0000000784847c10 */ /* 0x000fe2000ff3e0ff */
[----:B------:R-:W-:Y:S01]  /*40d40*/  STL [R1+0xe34], R129 ;  /* 0x000e348101007387 */ /* 0x000fe20000100800 */
[----:B-1----:R-:W-:-:S03]  /*40d50*/  IMAD.MOV.U32 R124, RZ, RZ, R133 ;  /* 0x000000ffff7c7224 */ /* 0x002fc600078e0085 */
[----:B------:R1:W-:Y:S01]  /*40d60*/  STL [R1+0xe3c], R139 ;  /* 0x000e3c8b01007387 */ /* 0x0003e20000100800 */
[----:B------:R-:W-:-:S03]  /*40d70*/  IMAD.MOV.U32 R125, RZ, RZ, R139 ;  /* 0x000000ffff7d7224 */ /* 0x000fc600078e008b */
[----:B------:R-:W2:Y:S04]  /*40d80*/  LDL.LU R138, [R1+0xe0c] ;  /* 0x000e0c00018a7983 */ /* 0x000ea80000300800 */
[----:B------:R-:W2:Y:S01]  /*40d90*/  LDL.LU R133, [R1+0xe08] ;  /* 0x000e080001857983 */ /* 0x000ea20000300800 */
[----:B------:R-:W-:-:S03]  /*40da0*/  IMAD R3, R3, 0x10000, R131 ;  /* 0x0001000003037824 */ /* 0x000fc600078e0283 */
[----:B------:R-:W-:Y:S04]  /*40db0*/  STL [R1+0xe38], R132 ;  /* 0x000e388401007387 */ /* 0x000fe80000100800 */
[----:B------:R1:W-:Y:S01]  /*40dc0*/  LDGSTS.E [R2+0x4fc00], [R124.64], P3 ;  /* 0x4fc000007c027fae */ /* 0x0003e20009921848 */
[----:B------:R-:W-:-:S05]  /*40dd0*/  IADD3.X R137, R137, UR6, RZ, P0, !PT ;  /* 0x0000000689897c10 */ /* 0x000fca00087fe4ff */
[----:B------:R1:W-:Y:S02]  /*40de0*/  STL [R1+0xe30], R137 ;  /* 0x000e308901007387 */ /* 0x0003e40000100800 */
[----:B-1----:R-:W-:Y:S02]  /*40df0*/  IMAD.MOV.U32 R124, RZ, RZ, R129 ;  /* 0x000000ffff7c7224 */ /* 0x002fe400078e0081 */
[----:B------:R-:W2:Y:S01]  /*40e00*/  LDL.LU R139, [R1+0xe00] ;  /* 0x000e0000018b7983 */ /* 0x000ea20000300800 */
[----:B------:R-:W-:-:S03]  /*40e10*/  IMAD.MOV.U32 R125, RZ, RZ, R137 ;  /* 0x000000ffff7d7224 */ /* 0x000fc600078e0089 */
[----:B------:R-:W2:Y:S04]  /*40e20*/  LDL.LU R131, [R1+0xe04] ;  /* 0x000e040001837983 */ /* 0x000ea80000300800 */
[----:B------:R-:W2:Y:S04]  /*40e30*/  LDL.LU R137, [R1+0xdf8] ;  /* 0x000df80001897983 */ /* 0x000ea80000300800 */
[----:B------:R1:W-:Y:S02]  /*40e40*/  LDGSTS.E [R3+0x40600], [R124.64], P3 ;  /* 0x406000007c037fae */ /* 0x0003e40009921848 */
[----:B-1----:R-:W-:Y:S01]  /*40e50*/  IMAD.MOV.U32 R124, RZ, RZ, R132 ;  /* 0x000000ffff7c7224 */ /* 0x002fe200078e0084 */
[----:B---3--:R-:W-:-:S02]  /*40e60*/  IADD3 R127, P0, R127, UR7, RZ ;  /* 0x000000077f7f7c10 */ /* 0x008fc4000ff1e0ff */
[----:B----4-:R-:W-:-:S03]  /*40e70*/  IADD3.X R134, R134, UR6, RZ, P1, !PT ;  /* 0x0000000686867c10 */ /* 0x010fc60008ffe4ff */
[----:B------:R-:W-:Y:S04]  /*40e80*/  STL [R1+0xe2c], R127 ;  /* 0x000e2c7f01007387 */ /* 0x000fe80000100800 */
[----:B------:R1:W-:Y:S01]  /*40e90*/  STL [R1+0xe28], R134 ;  /* 0x000e288601007387 */ /* 0x0003e20000100800 */
[----:B------:R-:W-:-:S03]  /*40ea0*/  IMAD.MOV.U32 R125, RZ, RZ, R134 ;  /* 0x000000ffff7d7224 */ /* 0x000fc600078e0086 */
[----:B------:R-:W3:Y:S04]  /*40eb0*/  LDL.LU R129, [R1+0xdfc] ;  /* 0x000dfc0001817983 */ /* 0x000ee80000300800 */
[----:B------:R4:W-:Y:S01]  /*40ec0*/  LDGSTS.E [R3+0x40e00], [R124.64], P3 ;  /* 0x40e000007c037fae */ /* 0x0009e20009921848 */
[----:B------:R-:W-:-:S03]  /*40ed0*/  IADD3 R140, P1, R140, UR7, RZ ;  /* 0x000000078c8c7c10 */ /* 0x000fc6000ff3e0ff */
[----:B-1----:R-:W3:Y:S01]  /*40ee0*/  LDL.LU R134, [R1+0xdf0] ;  /* 0x000df00001867983 */ /* 0x002ee20000300800 */
[----:B--2---:R-:W-:-:S03]  /*40ef0*/  IADD3.X R136, R136, UR6, RZ, P0, !PT ;  /* 0x0000000688887c10 */ /* 0x004fc600087fe4ff */
[----:B------:R-:W-:Y:S04]  /*40f00*/  STL [R1+0xe24], R140 ;  /* 0x000e248c01007387 */ /* 0x000fe80000100800 */
[----:B------:R1:W-:Y:S04]  /*40f10*/  STL [R1+0xe20], R136 ;  /* 0x000e208801007387 */ /* 0x0003e80000100800 */
[----:B------:R-:W2:Y:S01]  /*40f20*/  LDL.LU R132, [R1+0xdf4] ;  /* 0x000df40001847983 */ /* 0x000ea20000300800 */
[----:B----4-:R-:W-:Y:S01]  /*40f30*/  MOV R125, R136 ;  /* 0x00000088007d7202 */ /* 0x010fe20000000f00 */
[----:B------:R-:W-:-:S02]  /*40f40*/  IMAD.MOV.U32 R124, RZ, RZ, R127 ;  /* 0x000000ffff7c7224 */ /* 0x000fc400078e007f */
[----:B-1----:R-:W3:Y:S04]  /*40f50*/  LDL.LU R136, [R1+0xde8] ;  /* 0x000de80001887983 */ /* 0x002ee80000300800 */
[----:B------:R1:W-:Y:S02]  /*40f60*/  LDGSTS.E [R3+0x41600], [R124.64], P3 ;  /* 0x416000007c037fae */ /* 0x0003e40009921848 */
[----:B-1----:R-:W-:Y:S01]  /*40f70*/  IMAD.MOV.U32 R124, RZ, RZ, R140 ;  /* 0x000000ffff7c7224 */ /* 0x002fe200078e008c */
[----:B------:R-:W-:Y:S02]  /*40f80*/  IADD3 R130, P0, R130, UR7, RZ ;  /* 0x0000000782827c10 */ /* 0x000fe4000ff1e0ff */
[----:B------:R-:W-:-:S03]  /*40f90*/  IADD3.X R141, R141, UR6, RZ, P1, !PT ;  /* 0x000000068d8d7c10 */ /* 0x000fc60008ffe4ff */
[----:B------:R-:W-:Y:S04]  /*40fa0*/  STL [R1+0xe1c], R130 ;  /* 0x000e1c8201007387 */ /* 0x000fe80000100800 */
[----:B------:R-:W-:Y:S04]  /*40fb0*/  STL [R1+0xe18], R141 ;  /* 0x000e188d01007387 */ /* 0x000fe80000100800 */
[----:B------:R-:W3:Y:S01]  /*40fc0*/  LDL.LU R127, [R1+0xdec] ;  /* 0x000dec00017f7983 */ /* 0x000ee20000300800 */
[----:B------:R-:W-:-:S03]  /*40fd0*/  IMAD.MOV.U32 R125, RZ, RZ, R141 ;  /* 0x000000ffff7d7224 */ /* 0x000fc600078e008d */
[----:B------:R-:W3:Y:S01]  /*40fe0*/  LDL.LU R2, [R1+0xde4] ;  /* 0x000de40001027983 */ /* 0x000ee20000300800 */
[----:B------:R-:W-:-:S03]  /*40ff0*/  IADD3 R126, P1, R126, UR7, RZ ;  /* 0x000000077e7e7c10 */ /* 0x000fc6000ff3e0ff */
[----:B------:R1:W-:Y:S01]  /*41000*/  LDGSTS.E [R3+0x41e00], [R124.64], P3 ;  /* 0x41e000007c037fae */ /* 0x0003e20009921848 */
[----:B------:R-:W-:-:S03]  /*41010*/  IADD3.X R135, R135, UR6, RZ, P0, !PT ;  /* 0x0000000687877c10 */ /* 0x000fc600087fe4ff */
[----:B------:R-:W-:Y:S04]  /*41020*/  STL [R1+0xe14], R126 ;  /* 0x000e147e01007387 */ /* 0x000fe80000100800 */
[----:B------:R1:W-:Y:S02]  /*41030*/  STL [R1+0xe10], R135 ;  /* 0x000e108701007387 */ /* 0x0003e40000100800 */
[----:B-1----:R-:W-:Y:S02]  /*41040*/  IMAD.MOV.U32 R125, RZ, RZ, R135 ;  /* 0x000000ffff7d7224 */ /* 0x002fe400078e0087 */
[----:B------:R-:W3:Y:S01]  /*41050*/  LDL.LU R135, [R1+0xde0] ;  /* 0x000de00001877983 */ /* 0x000ee20000300800 */
[----:B------:R-:W-:-:S05]  /*41060*/  IMAD.MOV.U32 R124, RZ, RZ, R130 ;  /* 0x000000ffff7c7224 */ /* 0x000fca00078e0082 */
[----:B------:R1:W-:Y:S01]  /*41070*/  LDGSTS.E [R3+0x42600], [R124.64], P3 ;  /* 0x426000007c037fae */ /* 0x0003e20009921848 */
[----:B------:R-:W-:Y:S02]  /*41080*/  IADD3 R138, P0, R138, UR7, RZ ;  /* 0x000000078a8a7c10 */ /* 0x000fe4000ff1e0ff */
[----:B------:R-:W-:-:S03]  /*41090*/  IADD3.X R133, R133, UR6, RZ, P1, !PT ;  /* 0x0000000685857c10 */ /* 0x000fc60008ffe4ff */
[----:B------:R-:W-:Y:S01]  /*410a0*/  STL [R1+0xe0c], R138 ;  /* 0x000e0c8a01007387 */ /* 0x000fe20000100800 */
[----:B-1----:R-:W-:-:S03]  /*410b0*/  IMAD.MOV.U32 R124, RZ, RZ, R126 ;  /* 0x000000ffff7c7224 */ /* 0x002fc600078e007e */
[----:B------:R1:W-:Y:S01]  /*410c0*/  STL [R1+0xe08], R133 ;  /* 0x000e088501007387 */ /* 0x0003e20000100800 */
[----:B------:R-:W-:-:S03]  /*410d0*/  IMAD.MOV.U32 R125, RZ, RZ, R133 ;  /* 0x000000ffff7d7224 */ /* 0x000fc600078e0085 */
[----:B------:R-:W3:Y:S04]  /*410e0*/  LDL.LU R130, [R1+0xddc] ;  /* 0x000ddc0001827983 */ /* 0x000ee80000300800 */
[----:B------:R1:W-:Y:S04]  /*410f0*/  LDGSTS.E [R3+0x42e00], [R124.64], P3 ;  /* 0x42e000007c037fae */ /* 0x0003e80009921848 */
[----:B-1----:R-:W3:Y:S01]  /*41100*/  LDL.LU R133, [R1+0xdd8] ;  /* 0x000dd80001857983 */ /* 0x002ee20000300800 */
[----:B------:R-:W-:Y:S02]  /*41110*/  IADD3.X R139, R139, UR6, RZ, P0, !PT ;  /* 0x000000068b8b7c10 */ /* 0x000fe400087fe4ff */
[----:B------:R-:W-:-:S03]  /*41120*/  IADD3 R131, P1, R131, UR7, RZ ;  /* 0x0000000783837c10 */ /* 0x000fc6000ff3e0ff */
[----:B------:R-:W-:Y:S02]  /*41130*/  IMAD.MOV.U32 R125, RZ, RZ, R139 ;  /* 0x000000ffff7d7224 */ /* 0x000fe400078e008b */
[----:B------:R-:W-:Y:S01]  /*41140*/  STL [R1+0xe04], R131 ;  /* 0x000e048301007387 */ /* 0x000fe20000100800 */
[----:B------:R-:W-:-:S03]  /*41150*/  IADD3.X R137, R137, UR6, RZ, P1, !PT ;  /* 0x0000000689897c10 */ /* 0x000fc60008ffe4ff */
[----:B------:R1:W-:Y:S01]  /*41160*/  STL [R1+0xe00], R139 ;  /* 0x000e008b01007387 */ /* 0x0003e20000100800 */
[----:B------:R-:W-:-:S03]  /*41170*/  MOV R124, R138 ;  /* 0x0000008a007c7202 */ /* 0x000fc60000000f00 */
[----:B------:R-:W3:Y:S04]  /*41180*/  LDL.LU R126, [R1+0xdd4] ;  /* 0x000dd400017e7983 */ /* 0x000ee80000300800 */
[----:B------:R-:W3:Y:S04]  /*41190*/  LDL.LU R141, [R1+0xdd0] ;  /* 0x000dd000018d7983 */ /* 0x000ee80000300800 */
[----:B------:R1:W-:Y:S02]  /*411a0*/  LDGSTS.E [R3+0x43600], [R124.64], P3 ;  /* 0x436000007c037fae */ /* 0x0003e40009921848 */
[----:B-1----:R-:W-:-:S02]  /*411b0*/  IMAD.MOV.U32 R124, RZ, RZ, R131 ;  /* 0x000000ffff7c7224 */ /* 0x002fc400078e0083 */
[----:B------:R-:W-:-:S05]  /*411c0*/  IMAD.MOV.U32 R125, RZ, RZ, R137 ;  /* 0x000000ffff7d7224 */ /* 0x000fca00078e0089 */
[----:B------:R1:W-:Y:S01]  /*411d0*/  LDGSTS.E [R3+0x43e00], [R124.64], P3 ;  /* 0x43e000007c037fae */ /* 0x0003e20009921848 */
[----:B---3--:R-:W-:-:S05]  /*411e0*/  IADD3 R129, P0, R129, UR7, RZ ;  /* 0x0000000781817c10 */ /* 0x008fca000ff1e0ff */
[----:B------:R-:W-:Y:S01]  /*411f0*/  STL [R1+0xdfc], R129 ;  /* 0x000dfc8101007387 */ /* 0x000fe20000100800 */
[----:B------:R-:W-:-:S03]  /*41200*/  IADD3.X R134, R134, UR6, RZ, P0, !PT ;  /* 0x0000000686867c10 */ /* 0x000fc600087fe4ff */
[----:B------:R3:W-:Y:S04]  /*41210*/  STL [R1+0xdf8], R137 ;  /* 0x000df88901007387 */ /* 0x0007e80000100800 */
[----:B------:R-:W4:Y:S04]  /*41220*/  LDL.LU R139, [R1+0xdcc] ;  /* 0x000dcc00018b7983 */ /* 0x000f280000300800 */
[----:B------:R-:W4:Y:S01]  /*41230*/  LDL.LU R131, [R1+0xdc8] ;  /* 0x000dc80001837983 */ /* 0x000f220000300800 */
[----:B--2---:R-:W-:-:S05]  /*41240*/  IADD3 R132, P1, R132, UR7, RZ ;  /* 0x0000000784847c10 */ /* 0x004fca000ff3e0ff */
[----:B------:R-:W-:Y:S04]  /*41250*/  STL [R1+0xdf4], R132 ;  /* 0x000df48401007387 */ /* 0x000fe80000100800 */
[----:B------:R2:W-:Y:S04]  /*41260*/  STL [R1+0xdf0], R134 ;  /* 0x000df08601007387 */ /* 0x0005e80000100800 */
[----:B---3--:R-:W3:Y:S04]  /*41270*/  LDL.LU R137, [R1+0xdc4] ;  /* 0x000dc40001897983 */ /* 0x008ee80000300800 */
[----:B------:R-:W3:Y:S01]  /*41280*/  LDL.LU R140, [R1+0xdc0] ;  /* 0x000dc000018c7983 */ /* 0x000ee20000300800 */
[----:B------:R-:W-:Y:S01]  /*41290*/  IADD3.X R136, R136, UR6, RZ, P1, !PT ;  /* 0x0000000688887c10 */ /* 0x000fe20008ffe4ff */
[----:B-1----:R-:W-:-:S02]  /*412a0*/  IMAD.MOV.U32 R124, RZ, RZ, R129 ;  /* 0x000000ffff7c7224 */ /* 0x002fc400078e0081 */
[----:B------:R-:W-:-:S05]  /*412b0*/  IMAD.MOV.U32 R125, RZ, RZ, R134 ;  /* 0x000000ffff7d7224 */ /* 0x000fca00078e0086 */
[----:B------:R1:W-:Y:S02]  /*412c0*/  LDGSTS.E [R3+0x44600], [R124.64], P3 ;  /* 0x446000007c037fae */ /* 0x0003e40009921848 */
[----:B-1----:R-:W-:Y:S01]  /*412d0*/  MOV R125, R136 ;  /* 0x00000088007d7202 */ /* 0x002fe20000000f00 */
[----:B------:R-:W-:-:S05]  /*412e0*/  IMAD.MOV.U32 R124, RZ, RZ, R132 ;  /* 0x000000ffff7c7224 */ /* 0x000fca00078e0084 */
[----:B------:R1:W-:Y:S01]  /*412f0*/  LDGSTS.E [R3+0x44e00], [R124.64], P3 ;  /* 0x44e000007c037fae */ /* 0x0003e20009921848 */
[----:B------:R-:W-:-:S05]  /*41300*/  IADD3 R127, P0, R127, UR7, RZ ;  /* 0x000000077f7f7c10 */ /* 0x000fca000ff1e0ff */
[----:B------:R-:W-:Y:S04]  /*41310*/  STL [R1+0xdec], R127 ;  /* 0x000dec7f01007387 */ /* 0x000fe80000100800 */
[----:B------:R1:W-:Y:S04]  /*41320*/  STL [R1+0xde8], R136 ;  /* 0x000de88801007387 */ /* 0x0003e80000100800 */
[----:B------:R-:W3:Y:S01]  /*41330*/  LDL.LU R138, [R1+0xdb8] ;  /* 0x000db800018a7983 */ /* 0x000ee20000300800 */
[----:B------:R-:W-:-:S03]  /*41340*/  IADD3 R2, P1, R2, UR7, RZ ;  /* 0x0000000702027c10 */ /* 0x000fc6000ff3e0ff */
[----:B------:R-:W3:Y:S04]  /*41350*/  LDL.LU R129, [R1+0xdbc] ;  /* 0x000dbc0001817983 */ /* 0x000ee80000300800 */
[----:B--2---:R-:W3:Y:S04]  /*41360*/  LDL.LU R134, [R1+0xdb4] ;  /* 0x000db40001867983 */ /* 0x004ee80000300800 */
[----:B-1----:R-:W3:Y:S01]  /*41370*/  LDL.LU R136, [R1+0xdb0] ;  /* 0x000db00001887983 */ /* 0x002ee20000300800 */
[----:B------:R-:W-:-:S03]  /*41380*/  IADD3.X R135, R135, UR6, RZ, P0, !PT ;  /* 0x0000000687877c10 */ /* 0x000fc600087fe4ff */
[----:B------:R-:W-:Y:S04]  /*41390*/  STL [R1+0xde4], R2 ;  /* 0x000de40201007387 */ /* 0x000fe80000100800 */
[----:B------:R1:W-:Y:S01]  /*413a0*/  STL [R1+0xde0], R135 ;  /* 0x000de08701007387 */ /* 0x0003e20000100800 */
[----:B------:R-:W-:-:S03]  /*413b0*/  IMAD.MOV.U32 R125, RZ, RZ, R135 ;  /* 0x000000ffff7d7224 */ /* 0x000fc600078e0087 */
[----:B------:R-:W3:Y:S04]  /*413c0*/  LDL.LU R132, [R1+0xdac] ;  /* 0x000dac0001847983 */ /* 0x000ee80000300800 */
[----:B-1----:R-:W3:Y:S01]  /*413d0*/  LDL.LU R135, [R1+0xda8] ;  /* 0x000da80001877983 */ /* 0x002ee20000300800 */
        /* <DEDUP_REMOVED lines=11> */
[----:B------:R-:W-:Y:S02]  /*41490*/  IADD3 R126, P1, R126, UR7, RZ ;  /* 0x000000077e7e7c10 */ /* 0x000fe4000ff3e0ff */
[----:B------:R-:W-:-:S03]  /*414a0*/  IADD3.X R141, R141, UR6, RZ, P0, !PT ;  /* 0x000000068d8d7c10 */ /* 0x000fc600087fe4ff */
[----:B------:R-:W-:Y:S01]  /*414b0*/  STL [R1+0xdd4], R126 ;  /* 0x000dd47e01007387 */ /* 0x000fe20000100800 */
[----:B------:R-:W-:-:S03]  /*414c0*/  IMAD.MOV.U32 R124, RZ, RZ, R130 ;  /* 0x000000ffff7c7224 */ /* 0x000fc600078e0082 */
[----:B------:R-:W-:Y:S01]  /*414d0*/  STL [R1+0xdd0], R141 ;  /* 0x000dd08d01007387 */ /* 0x000fe20000100800 */
[----:B------:R-:W-:-:S03]  /*414e0*/  IMAD.MOV.U32 R125, RZ, RZ, R141 ;  /* 0x000000ffff7d7224 */ /* 0x000fc600078e008d */
[----:B------:R-:W3:Y:S04]  /*414f0*/  LDL.LU R2, [R1+0xd9c] ;  /* 0x000d9c0001027983 */ /* 0x000ee80000300800 */
[----:B------:R-:W3:Y:S04]  /*41500*/  LDL.LU R130, [R1+0xd98] ;  /* 0x000d980001827983 */ /* 0x000ee80000300800 */
[----:B------:R1:W-:Y:S02]  /*41510*/  LDGSTS.E [R3+0x46600], [R124.64], P3 ;  /* 0x466000007c037fae */ /* 0x0003e40009921848 */
[----:B-1----:R-:W-:-:S02]  /*41520*/  MOV R124, R126 ;  /* 0x0000007e007c7202 */ /* 0x002fc40000000f00 */
[----:B----4-:R-:W-:Y:S02]  /*41530*/  IADD3 R139, P0, R139, UR7, RZ ;  /* 0x000000078b8b7c10 */ /* 0x010fe4000ff1e0ff */
[----:B------:R-:W-:-:S03]  /*41540*/  IADD3.X R131, R131, UR6, RZ, P1, !PT ;  /* 0x0000000683837c10 */ /* 0x000fc60008ffe4ff */
[----:B------:R-:W-:Y:S04]  /*41550*/  STL [R1+0xdcc], R139 ;  /* 0x000dcc8b01007387 */ /* 0x000fe80000100800 */
[----:B------:R1:W-:Y:S01]  /*41560*/  STL [R1+0xdc8], R131 ;  /* 0x000dc88301007387 */ /* 0x0003e20000100800 */
[----:B------:R-:W-:-:S05]  /*41570*/  IMAD.MOV.U32 R125, RZ, RZ, R131 ;  /* 0x000000ffff7d7224 */ /* 0x000fca00078e0083 */
[----:B------:R4:W-:Y:S04]  /*41580*/  LDGSTS.E [R3+0x46e00], [R124.64], P3 ;  /* 0x46e000007c037fae */ /* 0x0009e80009921848 */
[----:B-1----:R-:W2:Y:S01]  /*41590*/  LDL.LU R131, [R1+0xd90] ;  /* 0x000d900001837983 */ /* 0x002ea20000300800 */
[----:B---3--:R-:W-:Y:S02]  /*415a0*/  IADD3 R137, P1, R137, UR7, RZ ;  /* 0x0000000789897c10 */ /* 0x008fe4000ff3e0ff */
[----:B------:R-:W-:-:S03]  /*415b0*/  IADD3.X R140, R140, UR6, RZ, P0, !PT ;  /* 0x000000068c8c7c10 */ /* 0x000fc600087fe4ff */
[----:B------:R-:W-:Y:S04]  /*415c0*/  STL [R1+0xdc4], R137 ;  /* 0x000dc48901007387 */ /* 0x000fe80000100800 */
[----:B------:R-:W-:Y:S04]  /*415d0*/  STL [R1+0xdc0], R140 ;  /* 0x000dc08c01007387 */ /* 0x000fe80000100800 */
[----:B------:R-:W3:Y:S01]  /*415e0*/  LDL.LU R126, [R1+0xd94] ;  /* 0x000d9400017e7983 */ /* 0x000ee20000300800 */
[----:B----4-:R-:W-:Y:S02]  /*415f0*/  IMAD.MOV.U32 R124, RZ, RZ, R139 ;  /* 0x000000ffff7c7224 */ /* 0x010fe400078e008b */
[----:B------:R-:W-:-:S05]  /*41600*/  IMAD.MOV.U32 R125, RZ, RZ, R140 ;  /* 0x000000ffff7d7224 */ /* 0x000fca00078e008c */
[----:B------:R1:W-:Y:S02]  /*41610*/  LDGSTS.E [R3+0x47600], [R124.64], P3 ;  /* 0x476000007c037fae */ /* 0x0003e40009921848 */
[----:B-1----:R-:W-:Y:S01]  /*41620*/  IMAD.MOV.U32 R124, RZ, RZ, R137 ;  /* 0x000000ffff7c7224 */ /* 0x002fe200078e0089 */
[----:B------:R-:W-:Y:S02]  /*41630*/  IADD3.X R138, R138, UR6, RZ, P1, !PT ;  /* 0x000000068a8a7c10 */ /* 0x000fe40008ffe4ff */
[----:B------:R-:W-:-:S03]  /*41640*/  IADD3 R129, P0, R129, UR7, RZ ;  /* 0x0000000781817c10 */ /* 0x000fc6000ff1e0ff */
[----:B------:R-:W-:Y:S01]  /*41650*/  IMAD.MOV.U32 R125, RZ, RZ, R138 ;  /* 0x000000ffff7d7224 */ /* 0x000fe200078e008a */
[----:B------:R-:W-:Y:S01]  /*41660*/  IADD3 R134, P1, R134, UR7, RZ ;  /* 0x0000000786867c10 */ /* 0x000fe2000ff3e0ff */
[----:B------:R1:W-:Y:S01]  /*41670*/  STL [R1+0xdbc], R129 ;  /* 0x000dbc8101007387 */ /* 0x0003e20000100800 */
[----:B------:R-:W-:-:S03]  /*41680*/  IADD3.X R136, R136, UR6, RZ, P0, !PT ;  /* 0x0000000688887c10 */ /* 0x000fc600087fe4ff */
[----:B------:R4:W-:Y:S04]  /*41690*/  STL [R1+0xdb8], R138 ;  /* 0x000db88a01007387 */ /* 0x0009e80000100800 */
[----:B------:R-:W3:Y:S04]  /*416a0*/  LDL.LU R176, [R1+0xd8c] ;  /* 0x000d8c0001b07983 */ /* 0x000ee80000300800 */
[----:B------:R-:W-:Y:S04]  /*416b0*/  STL [R1+0xdb4], R134 ;  /* 0x000db48601007387 */ /* 0x000fe80000100800 */
[----:B------:R1:W-:Y:S01]  /*416c0*/  LDGSTS.E [R3+0x47e00], [R124.64], P3 ;  /* 0x47e000007c037fae */ /* 0x0003e20009921848 */
[----:B------:R-:W-:-:S03]  /*416d0*/  IADD3 R132, P0, R132, UR7, RZ ;  /* 0x0000000784847c10 */ /* 0x000fc6000ff1e0ff */
[----:B------:R4:W-:Y:S01]  /*416e0*/  STL [R1+0xdb0], R136 ;  /* 0x000db08801007387 */ /* 0x0009e20000100800 */
[----:B------:R-:W-:Y:S01]  /*416f0*/  IADD3.X R135, R135, UR6, RZ, P1, !PT ;  /* 0x0000000687877c10 */ /* 0x000fe20008ffe4ff */
[----:B-1----:R-:W-:Y:S02]  /*41700*/  IMAD.MOV.U32 R124, RZ, RZ, R129 ;  /* 0x000000ffff7c7224 */ /* 0x002fe400078e0081 */
[----:B------:R-:W3:Y:S04]  /*41710*/  LDL.LU R129, [R1+0xd88] ;  /* 0x000d880001817983 */ /* 0x000ee80000300800 */
[----:B------:R-:W-:Y:S04]  /*41720*/  STL [R1+0xdac], R132 ;  /* 0x000dac8401007387 */ /* 0x000fe80000100800 */
[----:B------:R1:W-:Y:S04]  /*41730*/  STL [R1+0xda8], R135 ;  /* 0x000da88701007387 */ /* 0x0003e80000100800 */
[----:B------:R-:W3:Y:S04]  /*41740*/  LDL.LU R142, [R1+0xd84] ;  /* 0x000d8400018e7983 */ /* 0x000ee80000300800 */
[----:B------:R-:W3:Y:S01]  /*41750*/  LDL.LU R177, [R1+0xd80] ;  /* 0x000d800001b17983 */ /* 0x000ee20000300800 */
[----:B------:R-:W-:-:S02]  /*41760*/  IADD3 R127, P1, R127, UR7, RZ ;  /* 0x000000077f7f7c10 */ /* 0x000fc4000ff3e0ff */
[----:B------:R-:W-:-:S03]  /*41770*/  IADD3.X R133, R133, UR6, RZ, P0, !PT ;  /* 0x0000000685857c10 */ /* 0x000fc600087fe4ff */
[----:B------:R-:W-:Y:S04]  /*41780*/  STL [R1+0xda4], R127 ;  /* 0x000da47f01007387 */ /* 0x000fe80000100800 */
[----:B------:R-:W-:Y:S04]  /*41790*/  STL [R1+0xda0], R133 ;  /* 0x000da08501007387 */ /* 0x000fe80000100800 */
[----:B------:R-:W3:Y:S04]  /*417a0*/  LDL.LU R140, [R1+0xd7c] ;  /* 0x000d7c00018c7983 */ /* 0x000ee80000300800 */
[----:B------:R-:W3:Y:S01]  /*417b0*/  LDL.LU R143, [R1+0xd78] ;  /* 0x000d7800018f7983 */ /* 0x000ee20000300800 */
[----:B------:R-:W-:-:S02]  /*417c0*/  IADD3 R2, P0, R2, UR7, RZ ;  /* 0x0000000702027c10 */ /* 0x000fc4000ff1e0ff */
[----:B------:R-:W-:-:S03]  /*417d0*/  IADD3.X R130, R130, UR6, RZ, P1, !PT ;  /* 0x0000000682827c10 */ /* 0x000fc60008ffe4ff */
[----:B------:R-:W-:Y:S04]  /*417e0*/  STL [R1+0xd9c], R2 ;  /* 0x000d9c0201007387 */ /* 0x000fe80000100800 */
[----:B------:R1:W-:Y:S01]  /*417f0*/  STL [R1+0xd98], R130 ;  /* 0x000d988201007387 */ /* 0x0003e20000100800 */
[----:B------:R-:W-:-:S03]  /*41800*/  MOV R125, R136 ;  /* 0x00000088007d7202 */ /* 0x000fc60000000f00 */
[----:B------:R-:W3:Y:S04]  /*41810*/  LDL.LU R141, [R1+0xd70] ;  /* 0x000d7000018d7983 */ /* 0x000ee80000300800 */
[----:B----4-:R-:W4:Y:S04]  /*41820*/  LDL.LU R138, [R1+0xd74] ;  /* 0x000d7400018a7983 */ /* 0x010f280000300800 */
[----:B------:R-:W4:Y:S04]  /*41830*/  LDL.LU R136, [R1+0xd6c] ;  /* 0x000d6c0001887983 */ /* 0x000f280000300800 */
[----:B------:R-:W4:Y:S04]  /*41840*/  LDL.LU R139, [R1+0xd68] ;  /* 0x000d6800018b7983 */ /* 0x000f280000300800 */
[----:B------:R1:W-:Y:S02]  /*41850*/  LDGSTS.E [R3+0x48600], [R124.64], P3 ;  /* 0x486000007c037fae */ /* 0x0003e40009921848 */
[----:B-1----:R-:W-:-:S02]  /*41860*/  IMAD.MOV.U32 R124, RZ, RZ, R134 ;  /* 0x000000ffff7c7224 */ /* 0x002fc400078e0086 */
[----:B------:R-:W-:-:S05]  /*41870*/  IMAD.MOV.U32 R125, RZ, RZ, R135 ;  /* 0x000000ffff7d7224 */ /* 0x000fca00078e0087 */
[----:B------:R1:W-:Y:S02]  /*41880*/  LDGSTS.E [R3+0x48e00], [R124.64], P3 ;  /* 0x48e000007c037fae */ /* 0x0003e40009921848 */
[----:B-1----:R-:W-:Y:S02]  /*41890*/  IMAD.MOV.U32 R124, RZ, RZ, R132 ;  /* 0x000000ffff7c7224 */ /* 0x002fe400078e0084 */
[----:B------:R-:W-:-:S05]  /*418a0*/  IMAD.MOV.U32 R125, RZ, RZ, R133 ;  /* 0x000000ffff7d7224 */ /* 0x000fca00078e0085 */
[----:B------:R1:W-:Y:S02]  /*418b0*/  LDGSTS.E [R3+0x49600], [R124.64], P3 ;  /* 0x496000007c037fae */ /* 0x0003e40009921848 */
[----:B-1----:R-:W-:Y:S02]  /*418c0*/  IMAD.MOV.U32 R125, RZ, RZ, R130 ;  /* 0x000000ffff7d7224 */ /* 0x002fe400078e0082 */
[----:B------:R-:W-:-:S05]  /*418d0*/  IMAD.MOV.U32 R124, RZ, RZ, R127 ;  /* 0x000000ffff7c7224 */ /* 0x000fca00078e007f */
[----:B------:R1:W-:Y:S02]  /*418e0*/  LDGSTS.E [R3+0x49e00], [R124.64], P3 ;  /* 0x49e000007c037fae */ /* 0x0003e40009921848 */
[----:B-1----:R-:W-:Y:S02]  /*418f0*/  MOV R124, R2 ;  /* 0x00000002007c7202 */ /* 0x002fe40000000f00 */
[----:B--2---:R-:W-:Y:S02]  /*41900*/  IADD3.X R131, R131, UR6, RZ, P0, !PT ;  /* 0x0000000683837c10 */ /* 0x004fe400087fe4ff */
[----:B---3--:R-:W-:-:S05]  /*41910*/  IADD3 R126, P1, R126, UR7, RZ ;  /* 0x000000077e7e7c10 */ /* 0x008fca000ff3e0ff */
[----:B------:R-:W-:Y:S04]  /*41920*/  STL [R1+0xd94], R126 ;  /* 0x000d947e01007387 */ /* 0x000fe80000100800 */
[----:B------:R1:W-:Y:S04]  /*41930*/  STL [R1+0xd90], R131 ;  /* 0x000d908301007387 */ /* 0x0003e80000100800 */
[----:B------:R-:W2:Y:S04]  /*41940*/  LDL.LU R137, [R1+0xd60] ;  /* 0x000d600001897983 */ /* 0x000ea80000300800 */
[----:B------:R-:W3:Y:S04]  /*41950*/  LDL.LU R135, [R1+0xd58] ;  /* 0x000d580001877983 */ /* 0x000ee80000300800 */
[----:B------:R-:W3:Y:S04]  /*41960*/  LDL.LU R134, [R1+0xd64] ;  /* 0x000d640001867983 */ /* 0x000ee80000300800 */
[----:B------:R-:W3:Y:S04]  /*41970*/  LDL.LU R132, [R1+0xd5c] ;  /* 0x000d5c0001847983 */ /* 0x000ee80000300800 */
[----:B------:R-:W3:Y:S04]  /*41980*/  LDL.LU R130, [R1+0xd54] ;  /* 0x000d540001827983 */ /* 0x000ee80000300800 */
[----:B------:R-:W3:Y:S04]  /*41990*/  LDL.LU R127, [R1+0xd4c] ;  /* 0x000d4c00017f7983 */ /* 0x000ee80000300800 */
[----:B------:R-:W3:Y:S01]  /*419a0*/  LDL.LU R133, [R1+0xd50] ;  /* 0x000d500001857983 */ /* 0x000ee20000300800 */
[----:B------:R-:W-:-:S05]  /*419b0*/  IMAD.MOV.U32 R125, RZ, RZ, R131 ;  /* 0x000000ffff7d7224 */ /* 0x000fca00078e0083 */
[----:B------:R1:W-:Y:S01]  /*419c0*/  LDGSTS.E [R3+0x4a600], [R124.64], P3 ;  /* 0x4a6000007c037fae */ /* 0x0003e20009921848 */
[----:B------:R-:W-:-:S05]  /*419d0*/  IADD3 R176, P0, R176, UR7, RZ ;  /* 0x00000007b0b07c10 */ /* 0x000fca000ff1e0ff */
[----:B------:R-:W-:Y:S01]  /*419e0*/  STL [R1+0xd8c], R176 ;  /* 0x000d8cb001007387 */ /* 0x000fe20000100800 */
[----:B------:R-:W-:-:S05]  /*419f0*/  IADD3.X R129, R129, UR6, RZ, P1, !PT ;  /* 0x0000000681817c10 */ /* 0x000fca0008ffe4ff */
[----:B------:R1:W-:Y:S04]  /*41a00*/  STL [R1+0xd88], R129 ;  /* 0x000d888101007387 */ /* 0x0003e80000100800 */
[----:B------:R-:W3:Y:S01]  /*41a10*/  LDL.LU R2, [R1+0xd44] ;  /* 0x000d440001027983 */ /* 0x000ee20000300800 */
[----:B------:R-:W-:-:S03]  /*41a20*/  IADD3 R142, P1, R142, UR7, RZ ;  /* 0x000000078e8e7c10 */ /* 0x000fc6000ff3e0ff */
[----:B-1----:R-:W3:Y:S01]  /*41a30*/  LDL.LU R131, [R1+0xd48] ;  /* 0x000d480001837983 */ /* 0x002ee20000300800 */
[----:B------:R-:W-:-:S03]  /*41a40*/  IADD3.X R177, R177, UR6, RZ, P0, !PT ;  /* 0x00000006b1b17c10 */ /* 0x000fc600087fe4ff */
[----:B------:R-:W-:Y:S01]  /*41a50*/  STL [R1+0xd84], R142 ;  /* 0x000d848e01007387 */ /* 0x000fe20000100800 */
[----:B------:R-:W-:-:S03]  /*41a60*/  IMAD.MOV.U32 R125, RZ, RZ, R129 ;  /* 0x000000ffff7d7224 */ /* 0x000fc600078e0081 */
[----:B------:R-:W-:Y:S04]  /*41a70*/  STL [R1+0xd80], R177 ;  /* 0x000d80b101007387 */ /* 0x000fe80000100800 */
[----:B------:R-:W3:Y:S01]  /*41a80*/  LDL.LU R129, [R1+0xd40] ;  /* 0x000d400001817983 */ /* 0x000ee20000300800 */
[----:B------:R-:W-:-:S03]  /*41a90*/  IMAD.MOV.U32 R124, RZ, RZ, R126 ;  /* 0x000000ffff7c7224 */ /* 0x000fc600078e007e */
[----:B------:R-:W3:Y:S04]  /*41aa0*/  LDL.LU R126, [R1+0xd3c] ;  /* 0x000d3c00017e7983 */ /* 0x000ee80000300800 */
[----:B------:R1:W-:Y:S01]  /*41ab0*/  LDGSTS.E [R3+0x4ae00], [R124.64], P3 ;  /* 0x4ae000007c037fae */ /* 0x0003e20009921848 */
[----:B------:R-:W-:Y:S01]  /*41ac0*/  IADD3 R140, P0, R140, UR7, RZ ;  /* 0x000000078c8c7c10 */ /* 0x000fe2000ff1e0ff */
[----:B-1----:R-:W-:Y:S02]  /*41ad0*/  IMAD.MOV.U32 R124, RZ, RZ, R176 ;  /* 0x000000ffff7c7224 */ /* 0x002fe400078e00b0 */
[----:B------:R-:W-:Y:S01]  /*41ae0*/  IMAD.MOV.U32 R125, RZ, RZ, R177 ;  /* 0x000000ffff7d7224 */ /* 0x000fe200078e00b1 */
[----:B------:R-:W-:-:S04]  /*41af0*/  IADD3.X R143, R143, UR6, RZ, P1, !PT ;  /* 0x000000068f8f7c10 */ /* 0x000fc80008ffe4ff */
[----:B------:R1:W-:Y:S02]  /*41b00*/  LDGSTS.E [R3+0x4b600], [R124.64], P3 ;  /* 0x4b6000007c037fae */ /* 0x0003e40009921848 */
[----:B-1----:R-:W-:Y:S01]  /*41b10*/  IMAD.MOV.U32 R124, RZ, RZ, R142 ;  /* 0x000000ffff7c7224 */ /* 0x002fe200078e008e */
[----:B------:R-:W-:Y:S02]  /*41b20*/  MOV R125, R143 ;  /* 0x0000008f007d7202 */ /* 0x000fe40000000f00 */
[----:B------:R-:W-:Y:S02]  /*41b30*/  IADD3.X R141, R141, UR6, RZ, P0, !PT ;  /* 0x000000068d8d7c10 */ /* 0x000fe400087fe4ff */
[----:B----4-:R-:W-:Y:S01]  /*41b40*/  IADD3 R138, P1, R138, UR7, RZ ;  /* 0x000000078a8a7c10 */ /* 0x010fe2000ff3e0ff */
[----:B------:R1:W-:Y:S01]  /*41b50*/  LDGSTS.E [R3+0x4be00], [R124.64], P3 ;  /* 0x4be000007c037fae */ /* 0x0003e20009921848 */
[----:B------:R-:W-:Y:S02]  /*41b60*/  IADD3 R136, P0, R136, UR7, RZ ;  /* 0x0000000788887c10 */ /* 0x000fe4000ff1e0ff */
[----:B------:R-:W-:Y:S01]  /*41b70*/  IADD3.X R139, R139, UR6, RZ, P1, !PT ;  /* 0x000000068b8b7c10 */ /* 0x000fe20008ffe4ff */
[----:B-1----:R-:W-:-:S02]  /*41b80*/  IMAD.MOV.U32 R124, RZ, RZ, R140 ;  /* 0x000000ffff7c7224 */ /* 0x002fc400078e008c */
[----:B------:R-:W-:-:S05]  /*41b90*/  IMAD.MOV.U32 R125, RZ, RZ, R141 ;  /* 0x000000ffff7d7224 */ /* 0x000fca00078e008d */
[----:B------:R1:W-:Y:S02]  /*41ba0*/  LDGSTS.E [R3+0x4c600], [R124.64], P3 ;  /* 0x4c6000007c037fae */ /* 0x0003e40009921848 */
[----:B-1----:R-:W-:Y:S02]  /*41bb0*/  IMAD.MOV.U32 R124, RZ, RZ, R138 ;  /* 0x000000ffff7c7224 */ /* 0x002fe400078e008a */
[----:B------:R-:W-:-:S05]  /*41bc0*/  IMAD.MOV.U32 R125, RZ, RZ, R139 ;  /* 0x000000ffff7d7224 */ /* 0x000fca00078e008b */
[----:B------:R1:W-:Y:S02]  /*41bd0*/  LDGSTS.E [R3+0x4ce00], [R124.64], P3 ;  /* 0x4ce000007c037fae */ /* 0x0003e40009921848 */
[----:B-1----:R-:W-:Y:S02]  /*41be0*/  IMAD.MOV.U32 R124, RZ, RZ, R136 ;  /* 0x000000ffff7c7224 */ /* 0x002fe400078e0088 */
[----:B------:R-:W-:Y:S04]  /*41bf0*/  STL [R1+0xd7c], R140 ;  /* 0x000d7c8c01007387 */ /* 0x000fe80000100800 */
[----:B------:R-:W-:Y:S01]  /*41c00*/  STL [R1+0xd78], R143 ;  /* 0x000d788f01007387 */ /* 0x000fe20000100800 */
[----:B------:R-:W-:-:S03]  /*41c10*/  IMAD.MOV.U32 R252, RZ, RZ, 0x3f ;  /* 0x0000003ffffc7424 */ /* 0x000fc600078e00ff */
[----:B------:R-:W-:Y:S04]  /*41c20*/  STL [R1+0xd74], R138 ;  /* 0x000d748a01007387 */ /* 0x000fe80000100800 */
[----:B------:R-:W-:Y:S04]  /*41c30*/  STL [R1+0xd70], R141 ;  /* 0x000d708d01007387 */ /* 0x000fe80000100800 */
[----:B------:R-:W-:Y:S04]  /*41c40*/  STL [R1+0xd6c], R136 ;  /* 0x000d6c8801007387 */ /* 0x000fe80000100800 */
[----:B------:R-:W-:Y:S01]  /*41c50*/  STL [R1+0xd68], R139 ;  /* 0x000d688b01007387 */ /* 0x000fe20000100800 */
[----:B------:R-:W-:-:S02]  /*41c60*/  IADD3 R252, R252, c[0x0][0x180], RZ ;  /* 0x00006000fcfc7a10 */ /* 0x000fc40007ffe0ff */
[----:B------:R-:W-:Y:S02]  /*41c70*/  IADD3 R128, R128, 0x1, RZ ;  /* 0x0000000180807810 */ /* 0x000fe40007ffe0ff */
[----:B--2---:R-:W-:-:S05]  /*41c80*/  IADD3.X R137, R137, UR6, RZ, P0, !PT ;  /* 0x0000000689897c10 */ /* 0x004fca00087fe4ff */
[----:B------:R-:W-:Y:S01]  /*41c90*/  IMAD.MOV.U32 R125, RZ, RZ, R137 ;  /* 0x000000ffff7d7224 */ /* 0x000fe200078e0089 */
[----:B---3--:R-:W-:-:S04]  /*41ca0*/  IADD3 R134, P1, R134, UR7, RZ ;  /* 0x0000000786867c10 */ /* 0x008fc8000ff3e0ff */
[----:B------:R1:W-:Y:S01]  /*41cb0*/  LDGSTS.E [R3+0x4d600], [R124.64], P3 ;  /* 0x4d6000007c037fae */ /* 0x0003e20009921848 */
[----:B------:R-:W-:Y:S02]  /*41cc0*/  IADD3.X R135, R135, UR6, RZ, P1, !PT ;  /* 0x0000000687877c10 */ /* 0x000fe40008ffe4ff */
[----:B------:R-:W-:Y:S02]  /*41cd0*/  IADD3 R132, P0, R132, UR7, RZ ;  /* 0x0000000784847c10 */ /* 0x000fe4000ff1e0ff */
[----:B------:R-:W-:Y:S02]  /*41ce0*/  IADD3 R130, P1, R130, UR7, RZ ;  /* 0x0000000782827c10 */ /* 0x000fe4000ff3e0ff */
[----:B-1----:R-:W-:Y:S01]  /*41cf0*/  MOV R124, R134 ;  /* 0x00000086007c7202 */ /* 0x002fe20000000f00 */
[----:B------:R-:W-:Y:S01]  /*41d00*/  IMAD.MOV.U32 R125, RZ, RZ, R135 ;  /* 0x000000ffff7d7224 */ /* 0x000fe200078e0087 */
[----:B------:R-:W-:-:S04]  /*41d10*/  IADD3.X R133, R133, UR6, RZ, P0, !PT ;  /* 0x0000000685857c10 */ /* 0x000fc800087fe4ff */
[----:B------:R1:W-:Y:S01]  /*41d20*/  LDGSTS.E [R3+0x4de00], [R124.64], P3 ;  /* 0x4de000007c037fae */ /* 0x0003e20009921848 */
[----:B------:R-:W-:Y:S01]  /*41d30*/  IADD3 R127, P2, R127, UR7, RZ ;  /* 0x000000077f7f7c10 */ /* 0x000fe2000ff5e0ff */
[----:B-1----:R-:W-:Y:S02]  /*41d40*/  IMAD.MOV.U32 R124, RZ, RZ, R132 ;  /* 0x000000ffff7c7224 */ /* 0x002fe400078e0084 */
[----:B------:R-:W-:-:S05]  /*41d50*/  IMAD.MOV.U32 R125, RZ, RZ, R133 ;  /* 0x000000ffff7d7224 */ /* 0x000fca00078e0085 */
[----:B------:R1:W-:Y:S04]  /*41d60*/  LDGSTS.E [R3+0x4e600], [R124.64], P3 ;  /* 0x4e6000007c037fae */ /* 0x0003e80009921848 */
[----:B------:R-:W-:Y:S01]  /*41d70*/  STL [R1+0xd64], R134 ;  /* 0x000d648601007387 */ /* 0x000fe20000100800 */
[----:B-1----:R-:W-:-:S03]  /*41d80*/  IMAD.MOV.U32 R124, RZ, RZ, R130 ;  /* 0x000000ffff7c7224 */ /* 0x002fc600078e0082 */
[----:B------:R-:W-:Y:S04]  /*41d90*/  STL [R1+0xd60], R137 ;  /* 0x000d608901007387 */ /* 0x000fe80000100800 */
[----:B------:R-:W-:Y:S01]  /*41da0*/  STL [R1+0xd5c], R132 ;  /* 0x000d5c8401007387 */ /* 0x000fe20000100800 */
[----:B------:R-:W-:-:S05]  /*41db0*/  IADD3.X R131, R131, UR6, RZ, P1, !PT ;  /* 0x0000000683837c10 */ /* 0x000fca0008ffe4ff */
[----:B------:R-:W-:Y:S01]  /*41dc0*/  IMAD.MOV.U32 R125, RZ, RZ, R131 ;  /* 0x000000ffff7d7224 */ /* 0x000fe200078e0083 */
[----:B------:R-:W-:Y:S02]  /*41dd0*/  IADD3 R2, P0, R2, UR7, RZ ;  /* 0x0000000702027c10 */ /* 0x000fe4000ff1e0ff */
[----:B------:R-:W-:Y:S02]  /*41de0*/  IADD3.X R129, R129, UR6, RZ, P2, !PT ;  /* 0x0000000681817c10 */ /* 0x000fe400097fe4ff */
[----:B------:R1:W-:Y:S04]  /*41df0*/  LDGSTS.E [R3+0x4ee00], [R124.64], P3 ;  /* 0x4ee000007c037fae */ /* 0x0003e80009921848 */
[----:B------:R-:W-:Y:S04]  /*41e00*/  STL [R1+0xd58], R135 ;  /* 0x000d588701007387 */ /* 0x000fe80000100800 */
[----:B------:R-:W-:Y:S01]  /*41e10*/  STL [R1+0xd54], R130 ;  /* 0x000d548201007387 */ /* 0x000fe20000100800 */
[----:B-1----:R-:W-:Y:S01]  /*41e20*/  IMAD.MOV.U32 R124, RZ, RZ, R127 ;  /* 0x000000ffff7c7224 */ /* 0x002fe200078e007f */
[----:B------:R-:W-:-:S02]  /*41e30*/  MOV R125, R129 ;  /* 0x00000081007d7202 */ /* 0x000fc40000000f00 */
[----:B------:R-:W-:Y:S01]  /*41e40*/  STL [R1+0xd50], R133 ;  /* 0x000d508501007387 */ /* 0x000fe20000100800 */
[----:B------:R-:W-:-:S03]  /*41e50*/  IADD3.X R126, R126, UR6, RZ, P0, !PT ;  /* 0x000000067e7e7c10 */ /* 0x000fc600087fe4ff */
[----:B------:R-:W-:Y:S04]  /*41e60*/  STL [R1+0xd4c], R127 ;  /* 0x000d4c7f01007387 */ /* 0x000fe80000100800 */
[----:B------:R1:W-:Y:S04]  /*41e70*/  LDGSTS.E [R3+0x4f600], [R124.64], P3 ;  /* 0x4f6000007c037fae */ /* 0x0003e80009921848 */
[----:B------:R2:W-:Y:S01]  /*41e80*/  STL [R1+0xd44], R2 ;  /* 0x000d440201007387 */ /* 0x0005e20000100800 */
[----:B-1----:R-:W-:Y:S01]  /*41e90*/  IMAD.MOV.U32 R124, RZ, RZ, R2 ;  /* 0x000000ffff7c7224 */ /* 0x002fe200078e0002 */
[----:B--2---:R-:W-:-:S02]  /*41ea0*/  SHF.R.S32.HI R2, RZ, 0x1f, R252 ;  /* 0x0000001fff027819 */ /* 0x004fc400000114fc */
[----:B------:R1:W-:Y:S02]  /*41eb0*/  STL [R1+0xd48], R131 ;  /* 0x000d488301007387 */ /* 0x0003e40000100800 */
[----:B------:R-:W-:Y:S02]  /*41ec0*/  LEA.HI R2, R2, R252, RZ, 0x6 ;  /* 0x000000fc02027211 */ /* 0x000fe400078f30ff */
[----:B------:R1:W-:Y:S04]  /*41ed0*/  STL [R1+0xd40], R129 ;  /* 0x000d408101007387 */ /* 0x0003e80000100800 */
[----:B------:R1:W-:Y:S01]  /*41ee0*/  STL [R1+0xd3c], R126 ;  /* 0x000d3c7e01007387 */ /* 0x0003e20000100800 */
[----:B------:R-:W-:-:S03]  /*41ef0*/  SHF.R.S32.HI R2, RZ, 0x6, R2 ;  /* 0x00000006ff027819 */ /* 0x000fc60000011402 */
[----:B------:R1:W-:Y:S01]  /*41f00*/  STL [R1+0x938], R128 ;  /* 0x0009388001007387 */ /* 0x0003e20000100800 */
[----:B------:R-:W-:Y:S01]  /*41f10*/  ISETP.NE.U32.AND P0, PT, R128, R2, PT ;  /* 0x000000028000720c */ /* 0x000fe20003f05070 */
[----:B------:R-:W-:-:S05]  /*41f20*/  IMAD.MOV.U32 R125, RZ, RZ, R126 ;  /* 0x000000ffff7d7224 */ /* 0x000fca00078e007e */
[----:B------:R1:W-:Y:S04]  /*41f30*/  LDGSTS.E [R3+0x4fe00], [R124.64], P3 ;  /* 0x4fe000007c037fae */ /* 0x0003e80009921848 */
[----:B------:R-:W0:Y:S03]  /*41f40*/  LDGDEPBAR ;  /* 0x00000000000079af */ /* 0x000e260000000000 */
[----:B------:R-:W-:Y:S01]  /*41f50*/  @!P0 CALL.REL.NOINC `(.L_x_1) ;  /* 0x0000001000008944 */ /* 0x000fe20003c00000 */
[----:B------:R-:W-:Y:S05]  /*41f60*/  BRA `(.L_x_2) ;  /* 0xfffdc0c000007947 */ /* 0x000fea000383ffff */
.L_x_1:
[----:B-1----:R-:W2:Y:S01]  /*41f70*/  LDL.LU R3, [R1+0x1168] ;  /* 0x0011680001037983 */ /* 0x002ea20000300800 */
[----:B------:R-:W-:-:S04]  /*41f80*/  DEPBAR.LE SB0, 0x0 ;  /* 0x000080000000791a */ /* 0x000fc80000000000 */
[----:B------:R-:W3:Y:S04]  /*41f90*/  LDL.LU R124, [R1+0x3f0] ;  /* 0x0003f000017c7983 */ /* 0x000ee80000300800 */
[----:B------:R-:W3:Y:S04]  /*41fa0*/  LDL.LU R125, [R1+0x3f4] ;  /* 0x0003f400017d7983 */ /* 0x000ee80000300800 */
[----:B------:R-:W3:Y:S04]  /*41fb0*/  LDL.LU R126, [R1+0x310] ;  /* 0x00031000017e7983 */ /* 0x000ee80000300800 */
[----:B------:R-:W3:Y:S04]  /*41fc0*/  LDL.LU R127, [R1+0x314] ;  /* 0x00031400017f7983 */ /* 0x000ee80000300800 */
[----:B------:R-:W1:Y:S04]  /*41fd0*/  S2R R132, SR_TID.X ;  /* 0x0000000000847919 */ /* 0x000e680000002100 */
[----:B------:R-:W4:Y:S04]  /*41fe0*/  LDL.LU R128, [R1+0x3f8] ;  /* 0x0003f80001807983 */ /* 0x000f280000300800 */
[----:B------:R-:W4:Y:S04]  /*41ff0*/  LDL.LU R129, [R1+0x3fc] ;  /* 0x0003fc0001817983 */ /* 0x000f280000300800 */
[----:B------:R-:W4:Y:S04]  /*42000*/  LDL.LU R130, [R1+0x318] ;  /* 0x0003180001827983 */ /* 0x000f280000300800 */
[----:B------:R-:W4:Y:S01]  /*42010*/  LDL.LU R131, [R1+0x31c] ;  /* 0x00031c0001837983 */ /* 0x000f220000300800 */
[----:B-1----:R-:W-:-:S02]  /*42020*/  IMAD.SHL.U32 R0, R132, 0x200, RZ ;  /* 0x0000020084007824 */ /* 0x002fc400078e00ff */
[----:B------:R-:W-:-:S03]  /*42030*/  IMAD.SHL.U32 R2, R132, 0x20, RZ ;  /* 0x0000002084027824 */ /* 0x000fc600078e00ff */
[----:B------:R-:W-:-:S04]  /*42040*/  LOP3.LUT R0, R0, 0x3000, RZ, 0xc0, !PT ;  /* 0x0000300000007812 */ /* 0x000fc800078ec0ff */
[----:B------:R-:W-:Y:S01]  /*42050*/  LOP3.LUT R0, R0, 0x60, R2, 0xf8, !PT ;  /* 0x0000006000007812 */ /* 0x000fe200078ef802 */
[----:B------:R-:W-:-:S05]  /*42060*/  IMAD.SHL.U32 R2, R132, 0x4, RZ ;  /* 0x0000000484027824 */ /* 0x000fca00078e00ff */
[----:B------:R-:W-:Y:S01]  /*42070*/  LOP3.LUT R0, R0, 0x170, R2, 0x78, !PT ;  /* 0x0000017000007812 */ /* 0x000fe200078e7802 */
[----:B------:R-:W-:Y:S03]  /*42080*/  BAR.SYNC.DEFER_BLOCKING 0x0 ;  /* 0x0000000000007b1d */ /* 0x000fe60000010000 */
[----:B--2---:R-:W-:-:S05]  /*42090*/  IADD3 R0, R0, R3, RZ ;  /* 0x0000000300007210 */ /* 0x004fca0007ffe0ff */
[----:B---3--:R1:W-:Y:S04]  /*420a0*/  STS.128 [R0], R124 ;  /* 0x0000007c00007388 */ /* 0x0083e80000000c00 */
[----:B-1----:R-:W2:Y:S04]  /*420b0*/  LDL.LU R124, [R1+0x160] ;  /* 0x00016000017c7983 */ /* 0x002ea80000300800 */
[----:B------:R-:W2:Y:S04]  /*420c0*/  LDL.LU R125, [R1+0x164] ;  /* 0x00016400017d7983 */ /* 0x000ea80000300800 */
[----:B------:R-:W2:Y:S04]  /*420d0*/  LDL.LU R126, [R1+0x150] ;  /* 0x00015000017e7983 */ /* 0x000ea80000300800 */
[----:B------:R-:W2:Y:S04]  /*420e0*/  LDL.LU R127, [R1+0x154] ;  /* 0x00015400017f7983 */ /* 0x000ea80000300800 */
[----:B--2---:R1:W-:Y:S04]  /*420f0*/  STS.128 [R0+0x200], R124 ;  /* 0x0002007c00007388 */ /* 0x0043e80000000c00 */
[----:B-1----:R-:W2:Y:S04]  /*42100*/  LDL.LU R124, [R1+0x168] ;  /* 0x00016800017c7983 */ /* 0x002ea80000300800 */
[----:B------:R-:W2:Y:S04]  /*42110*/  LDL.LU R125, [R1+0x16c] ;  /* 0x00016c00017d7983 */ /* 0x000ea80000300800 */
[----:B------:R-:W2:Y:S04]  /*42120*/  LDL.LU R126, [R1+0x158] ;  /* 0x00015800017e7983 */ /* 0x000ea80000300800 */
[----:B------:R-:W2:Y:S04]  /*42130*/  LDL.LU R127, [R1+0x15c] ;  /* 0x00015c00017f7983 */ /* 0x000ea80000300800 */
[----:B----4-:R1:W-:Y:S04]  /*42140*/  STS.128 [R0+0x80], R128 ;  /* 0x0000808000007388 */ /* 0x0103e80000000c00 */
[----:B-1----:R-:W3:Y:S04]  /*42150*/  LDL.LU R128, [R1+0x70] ;  /* 0x0000700001807983 */ /* 0x002ee80000300800 */
[----:B------:R-:W3:Y:S04]  /*42160*/  LDL.LU R129, [R1+0x74] ;  /* 0x0000740001817983 */ /* 0x000ee80000300800 */
[----:B------:R-:W3:Y:S04]  /*42170*/  LDL.LU R130, [R1+0x60] ;  /* 0x0000600001827983 */ /* 0x000ee80000300800 */
[----:B------:R-:W3:Y:S04]  /*42180*/  LDL.LU R131, [R1+0x64] ;  /* 0x0000640001837983 */ /* 0x000ee80000300800 */
[----:B--2---:R1:W-:Y:S04]  /*42190*/  STS.128 [R0+0x280], R124 ;  /* 0x0002807c00007388 */ /* 0x0043e80000000c00 */
[----:B-1----:R-:W2:Y:S04]  /*421a0*/  LDL.LU R124, [R1+0x78] ;  /* 0x00007800017c7983 */ /* 0x002ea80000300800 */
[----:B------:R-:W2:Y:S04]  /*421b0*/  LDL.LU R125, [R1+0x7c] ;  /* 0x00007c00017d7983 */ /* 0x000ea80000300800 */
[----:B------:R-:W2:Y:S04]  /*421c0*/  LDL.LU R126, [R1+0x68] ;  /* 0x00006800017e7983 */ /* 0x000ea80000300800 */
[----:B------:R-:W2:Y:S04]  /*421d0*/  LDL.LU R127, [R1+0x6c] ;  /* 0x00006c00017f7983 */ /* 0x000ea80000300800 */
[----:B---3--:R-:W-:Y:S01]  /*421e0*/  STS.128 [R0+0x400], R128 ;  /* 0x0004008000007388 */ /* 0x008fe20000000c00 */
[----:B------:R-:W-:-:S02]  /*421f0*/  SHF.L.U32 R2, R132, 0xb, RZ ;  /* 0x0000000b84027819 */ /* 0x000fc400000006ff */
[----:B------:R-:W-:Y:S02]  /*42200*/  LOP3.LUT R3, R132, 0x7f, RZ, 0xc0, !PT ;  /* 0x0000007f84037812 */ /* 0x000fe400078ec0ff */
[----:B------:R-:W-:-:S05]  /*42210*/  LOP3.LUT R2, R2, 0x3000, RZ, 0xc0, !PT ;  /* 0x0000300002027812 */ /* 0x000fca00078ec0ff */
[----:B------:R-:W-:-:S05]  /*42220*/  IMAD R2, R3, 0x10, R2 ;  /* 0x0000001003027824 */ /* 0x000fca00078e0202 */
[C---:B------:R-:W-:Y:S02]  /*42230*/  LOP3.LUT R3, R2.reuse, 0x40, RZ, 0x3c, !PT ;  /* 0x0000004002037812 */ /* 0x040fe400078e3cff */
[----:B------:R-:W-:Y:S01]  /*42240*/  LOP3.LUT R252, R2, 0x60, RZ, 0x3c, !PT ;  /* 0x0000006002fc7812 */ /* 0x000fe200078e3cff */
[----:B--2---:R1:W-:Y:S02]  /*42250*/  STS.128 [R0+0x480], R124 ;  /* 0x0004807c00007388 */ /* 0x0043e40000000c00 */
[----:B-1---5:R-:W-:Y:S02]  /*42260*/  IMAD.MOV.U32 R126, RZ, RZ, R8 ;  /* 0x000000ffff7e7224 */ /* 0x022fe400078e0008 */
[----:B------:R-:W-:Y:S02]  /*42270*/  IMAD.MOV.U32 R127, RZ, RZ, R9 ;  /* 0x000000ffff7f7224 */ /* 0x000fe400078e0009 */
[----:B------:R-:W-:Y:S02]  /*42280*/  IMAD.MOV.U32 R124, RZ, RZ, R12 ;  /* 0x000000ffff7c7224 */ /* 0x000fe400078e000c */
[----:B------:R-:W-:-:S02]  /*42290*/  IMAD.MOV.U32 R125, RZ, RZ, R13 ;  /* 0x000000ffff7d7224 */ /* 0x000fc400078e000d */
[----:B------:R-:W-:Y:S02]  /*422a0*/  IMAD.MOV.U32 R8, RZ, RZ, R14 ;  /* 0x000000ffff087224 */ /* 0x000fe400078e000e */
[----:B------:R-:W-:Y:S01]  /*422b0*/  IMAD.MOV.U32 R9, RZ, RZ, R15 ;  /* 0x000000ffff097224 */ /* 0x000fe200078e000f */
[----:B------:R1:W-:Y:S04]  /*422c0*/  STS.128 [R0+0x600], R124 ;  /* 0x0006007c00007388 */ /* 0x0003e80000000c00 */
[----:B------:R-:W-:Y:S04]  /*422d0*/  STS.128 [R0+0x680], R8 ;  /* 0x0006800800007388 */ /* 0x000fe80000000c00 */
[----:B------:R-:W-:Y:S06]  /*422e0*/  BAR.SYNC.DEFER_BLOCKING 0x0 ;  /* 0x0000000000007b1d */ /* 0x000fec0000010000 */
[----:B------:R-:W2:Y:S04]  /*422f0*/  LDS.128 R128, [R2] ;  /* 0x0000000002807984 */ /* 0x000ea80000000c00 */
[----:B------:R-:W3:Y:S01]  /*42300*/  LDS.128 R8, [R2+0x800] ;  /* 0x0008000002087984 */ /* 0x000ee20000000c00 */
[----:B-1----:R-:W-:-:S05]  /*42310*/  LOP3.LUT R124, R2, 0x20, RZ, 0x3c, !PT ;  /* 0x00000020027c7812 */ /* 0x002fca00078e3cff */
[----:B------:R-:W1:Y:S04]  /*42320*/  LDS.128 R132, [R124] ;  /* 0x000000007c847984 */ /* 0x000e680000000c00 */
[----:B--2---:R-:W-:Y:S04]  /*42330*/  STL.64 [R1+0xb0], R128 ;  /* 0x0000b08001007387 */ /* 0x004fe80000100a00 */
[----:B------:R-:W-:Y:S04]  /*42340*/  STL.64 [R1+0xb8], R130 ;  /* 0x0000b88201007387 */ /* 0x000fe80000100a00 */
[----:B------:R-:W2:Y:S04]  /*42350*/  LDS.128 R128, [R124+0x800] ;  /* 0x000800007c807984 */ /* 0x000ea80000000c00 */
[----:B---3--:R-:W-:Y:S04]  /*42360*/  STL.64 [R1+0x130], R8 ;  /* 0x0001300801007387 */ /* 0x008fe80000100a00 */
[----:B------:R-:W-:Y:S04]  /*42370*/  STL.64 [R1+0x138], R10 ;  /* 0x0001380a01007387 */ /* 0x000fe80000100a00 */
[----:B------:R-:W3:Y:S04]  /*42380*/  LDS.128 R8, [R3] ;  /* 0x0000000003087984 */ /* 0x000ee80000000c00 */
[----:B-1----:R-:W-:Y:S04]  /*42390*/  STL.64 [R1+0xd0], R132 ;  /* 0x0000d08401007387 */ /* 0x002fe80000100a00 */
[----:B------:R-:W-:Y:S04]  /*423a0*/  STL.64 [R1+0xd8], R134 ;  /* 0x0000d88601007387 */ /* 0x000fe80000100a00 */
[----:B------:R-:W1:Y:S04]  /*423b0*/  LDS.128 R132, [R3+0x800] ;  /* 0x0008000003847984 */ /* 0x000e680000000c00 */
[----:B--2---:R-:W-:Y:S04]  /*423c0*/  STL.64 [R1+0x160], R128 ;  /* 0x0001608001007387 */ /* 0x004fe80000100a00 */
[----:B------:R-:W-:Y:S04]  /*423d0*/  STL.64 [R1+0x168], R130 ;  /* 0x0001688201007387 */ /* 0x000fe80000100a00 */
[----:B------:R-:W2:Y:S04]  /*423e0*/  LDS.128 R128, [R252] ;  /* 0x00000000fc807984 */ /* 0x000ea80000000c00 */
[----:B---3--:R-:W-:Y:S04]  /*423f0*/  STL.64 [R1+0xf0], R8 ;  /* 0x0000f00801007387 */ /* 0x008fe80000100a00 */
[----:B------:R-:W-:Y:S04]  /*42400*/  STL.64 [R1+0xf8], R10 ;  /* 0x0000f80a01007387 */ /* 0x000fe80000100a00 */
[----:B------:R-:W3:Y:S04]  /*42410*/  LDS.128 R8, [R252+0x800] ;  /* 0x00080000fc087984 */ /* 0x000ee80000000c00 */
[----:B-1----:R-:W-:Y:S04]  /*42420*/  STL.64 [R1+0x180], R132 ;  /* 0x0001808401007387 */ /* 0x002fe80000100a00 */
[----:B------:R-:W-:Y:S04]  /*42430*/  STL.64 [R1+0x188], R134 ;  /* 0x0001888601007387 */ /* 0x000fe80000100a00 */
[----:B--2---:R-:W-:Y:S04]  /*42440*/  STL.64 [R1+0x110], R128 ;  /* 0x0001108001007387 */ /* 0x004fe80000100a00 */
[----:B------:R-:W-:Y:S04]  /*42450*/  STL.64 [R1+0x118], R130 ;  /* 0x0001188201007387 */ /* 0x000fe80000100a00 */
[----:B------:R-:W-:Y:S06]  /*42460*/  BAR.SYNC.DEFER_BLOCKING 0x0 ;  /* 0x0000000000007b1d */ /* 0x000fec0000010000 */
[----:B---3--:R1:W-:Y:S04]  /*42470*/  STL.64 [R1+0x1a0], R8 ;  /* 0x0001a00801007387 */ /* 0x0083e80000100a00 */
[----:B------:R2:W-:Y:S01]  /*42480*/  STL.64 [R1+0x1a8], R10 ;  /* 0x0001a80a01007387 */ /* 0x0005e20000100a00 */
[----:B-1----:R-:W-:-:S02]  /*42490*/  IMAD.MOV.U32 R8, RZ, RZ, R164 ;  /* 0x000000ffff087224 */ /* 0x002fc400078e00a4 */
[----:B------:R-:W-:Y:S02]  /*424a0*/  IMAD.MOV.U32 R9, RZ, RZ, R165 ;  /* 0x000000ffff097224 */ /* 0x000fe400078e00a5 */
[----:B--2---:R-:W-:Y:S02]  /*424b0*/  IMAD.MOV.U32 R10, RZ, RZ, R152 ;  /* 0x000000ffff0a7224 */ /* 0x004fe400078e0098 */
[----:B------:R-:W-:-:S05]  /*424c0*/  IMAD.MOV.U32 R11, RZ, RZ, R153 ;  /* 0x000000ffff0b7224 */ /* 0x000fca00078e0099 */
[----:B------:R1:W-:Y:S02]  /*424d0*/  STS.128 [R0+0x200], R8 ;  /* 0x0002000800007388 */ /* 0x0003e40000000c00 */
[----:B-1----:R-:W-:Y:S01]  /*424e0*/  MOV R8, R160 ;  /* 0x000000a000087202 */ /* 0x002fe20000000f00 */
[----:B------:R-:W-:Y:S02]  /*424f0*/  IMAD.MOV.U32 R9, RZ, RZ, R161 ;  /* 0x000000ffff097224 */ /* 0x000fe400078e00a1 */
[----:B------:R-:W-:Y:S02]  /*42500*/  IMAD.MOV.U32 R10, RZ, RZ, R172 ;  /* 0x000000ffff0a7224 */ /* 0x000fe400078e00ac */
[----:B------:R-:W-:-:S05]  /*42510*/  IMAD.MOV.U32 R11, RZ, RZ, R173 ;  /* 0x000000ffff0b7224 */ /* 0x000fca00078e00ad */
[----:B------:R1:W-:Y:S02]  /*42520*/  STS.128 [R0+0x400], R8 ;  /* 0x0004000800007388 */ /* 0x0003e40000000c00 */
[----:B-1----:R-:W-:Y:S01]  /*42530*/  IMAD.MOV.U32 R8, RZ, RZ, R16 ;  /* 0x000000ffff087224 */ /* 0x002fe200078e0010 */
[----:B------:R-:W-:Y:S01]  /*42540*/  MOV R9, R17 ;  /* 0x0000001100097202 */ /* 0x000fe20000000f00 */
[----:B------:R-:W-:Y:S02]  /*42550*/  IMAD.MOV.U32 R10, RZ, RZ, R20 ;  /* 0x000000ffff0a7224 */ /* 0x000fe400078e0014 */
[----:B------:R-:W-:-:S05]  /*42560*/  IMAD.MOV.U32 R11, RZ, RZ, R21 ;  /* 0x000000ffff0b7224 */ /* 0x000fca00078e0015 */
[----:B------:R1:W-:Y:S04]  /*42570*/  STS.128 [R0+0x600], R8 ;  /* 0x0006000800007388 */ /* 0x0003e80000000c00 */
[----:B-1----:R-:W2:Y:S04]  /*42580*/  LDL.LU R8, [R1+0x430] ;  /* 0x0004300001087983 */ /* 0x002ea80000300800 */
[----:B------:R-:W2:Y:S04]  /*42590*/  LDL.LU R9, [R1+0x434] ;  /* 0x0004340001097983 */ /* 0x000ea80000300800 */
[----:B------:R-:W2:Y:S04]  /*425a0*/  LDL.LU R10, [R1+0x590] ;  /* 0x00059000010a7983 */ /* 0x000ea80000300800 */
[----:B------:R-:W2:Y:S01]  /*425b0*/  LDL.LU R11, [R1+0x594] ;  /* 0x00059400010b7983 */ /* 0x000ea20000300800 */
[----:B------:R-:W-:-:S02]  /*425c0*/  IMAD.MOV.U32 R14, RZ, RZ, R80 ;  /* 0x000000ffff0e7224 */ /* 0x000fc400078e0050 */
[----:B------:R-:W-:Y:S01]  /*425d0*/  IMAD.MOV.U32 R15, RZ, RZ, R81 ;  /* 0x000000ffff0f7224 */ /* 0x000fe200078e0051 */
[----:B------:R-:W-:Y:S01]  /*425e0*/  MOV R81, R87 ;  /* 0x0000005700517202 */ /* 0x000fe20000000f00 */
[----:B------:R-:W-:Y:S02]  /*425f0*/  IMAD.MOV.U32 R12, RZ, RZ, R84 ;  /* 0x000000ffff0c7224 */ /* 0x000fe400078e0054 */
[----:B------:R-:W-:Y:S02]  /*42600*/  IMAD.MOV.U32 R13, RZ, RZ, R85 ;  /* 0x000000ffff0d7224 */ /* 0x000fe400078e0055 */
[----:B------:R-:W-:Y:S02]  /*42610*/  IMAD.MOV.U32 R80, RZ, RZ, R86 ;  /* 0x000000ffff507224 */ /* 0x000fe400078e0056 */
[----:B------:R-:W-:Y:S02]  /*42620*/  IMAD.MOV.U32 R152, RZ, RZ, R166 ;  /* 0x000000ffff987224 */ /* 0x000fe400078e00a6 */
[----:B------:R-:W-:-:S02]  /*42630*/  IMAD.MOV.U32 R153, RZ, RZ, R167 ;  /* 0x000000ffff997224 */ /* 0x000fc400078e00a7 */
[----:B------:R-:W-:Y:S02]  /*42640*/  IMAD.MOV.U32 R172, RZ, RZ, R162 ;  /* 0x000000ffffac7224 */ /* 0x000fe400078e00a2 */
[----:B------:R-:W-:Y:S02]  /*42650*/  IMAD.MOV.U32 R173, RZ, RZ, R163 ;  /* 0x000000ffffad7224 */ /* 0x000fe400078e00a3 */
[----:B------:R-:W-:Y:S02]  /*42660*/  IMAD.MOV.U32 R20, RZ, RZ, R18 ;  /* 0x000000ffff147224 */ /* 0x000fe400078e0012 */
[----:B------:R-:W-:Y:S01]  /*42670*/  IMAD.MOV.U32 R21, RZ, RZ, R19 ;  /* 0x000000ffff157224 */ /* 0x000fe200078e0013 */
[----:B------:R-:W-:Y:S04]  /*42680*/  STS.128 [R0], R12 ;  /* 0x0000000c00007388 */ /* 0x000fe80000000c00 */
[----:B------:R-:W-:Y:S04]  /*42690*/  STS.128 [R0+0x80], R80 ;  /* 0x0000805000007388 */ /* 0x000fe80000000c00 */
[----:B------:R-:W-:Y:S04]  /*426a0*/  STS.128 [R0+0x280], R152 ;  /* 0x0002809800007388 */ /* 0x000fe80000000c00 */
[----:B------:R-:W-:Y:S04]  /*426b0*/  STS.128 [R0+0x480], R172 ;  /* 0x000480ac00007388 */ /* 0x000fe80000000c00 */
[----:B------:R-:W-:Y:S04]  /*426c0*/  STS.128 [R0+0x680], R20 ;  /* 0x0006801400007388 */ /* 0x000fe80000000c00 */
[----:B------:R-:W-:Y:S06]  /*426d0*/  BAR.SYNC.DEFER_BLOCKING 0x0 ;  /* 0x0000000000007b1d */ /* 0x000fec0000010000 */
[----:B------:R-:W1:Y:S04]  /*426e0*/  LDS.128 R16, [R2] ;  /* 0x0000000002107984 */ /* 0x000e680000000c00 */
[----:B------:R-:W3:Y:S04]  /*426f0*/  LDS.128 R12, [R2+0x800] ;  /* 0x00080000020c7984 */ /* 0x000ee80000000c00 */
[----:B------:R-:W4:Y:S04]  /*42700*/  LDS.128 R20, [R124] ;  /* 0x000000007c147984 */ /* 0x000f280000000c00 */
[----:B-1----:R-:W-:Y:S04]  /*42710*/  STL.64 [R1+0x50], R16 ;  /* 0x0000501001007387 */ /* 0x002fe80000100a00 */
[----:B------:R-:W-:Y:S04]  /*42720*/  STL.64 [R1+0x58], R18 ;  /* 0x0000581201007387 */ /* 0x000fe80000100a00 */
[----:B------:R-:W1:Y:S04]  /*42730*/  LDS.128 R16, [R124+0x800] ;  /* 0x000800007c107984 */ /* 0x000e680000000c00 */
[----:B---3--:R-:W-:Y:S04]  /*42740*/  STL.64 [R1+0xc0], R12 ;  /* 0x0000c00c01007387 */ /* 0x008fe80000100a00 */
[----:B------:R-:W-:Y:S04]  /*42750*/  STL.64 [R1+0xc8], R14 ;  /* 0x0000c80e01007387 */ /* 0x000fe80000100a00 */
[----:B------:R-:W3:Y:S04]  /*42760*/  LDS.128 R12, [R3] ;  /* 0x00000000030c7984 */ /* 0x000ee80000000c00 */
[----:B----4-:R-:W-:Y:S04]  /*42770*/  STL.64 [R1+0x60], R20 ;  /* 0x0000601401007387 */ /* 0x010fe80000100a00 */
[----:B------:R-:W-:Y:S04]  /*42780*/  STL.64 [R1+0x68], R22 ;  /* 0x0000681601007387 */ /* 0x000fe80000100a00 */
[----:B------:R-:W4:Y:S04]  /*42790*/  LDS.128 R20, [R3+0x800] ;  /* 0x0008000003147984 */ /* 0x000f280000000c00 */
[----:B-1----:R-:W-:Y:S04]  /*427a0*/  STL.64 [R1+0xe0], R16 ;  /* 0x0000e01001007387 */ /* 0x002fe80000100a00 */
[----:B------:R-:W-:Y:S04]  /*427b0*/  STL.64 [R1+0xe8], R18 ;  /* 0x0000e81201007387 */ /* 0x000fe80000100a00 */
[----:B------:R-:W1:Y:S04]  /*427c0*/  LDS.128 R16, [R252] ;  /* 0x00000000fc107984 */ /* 0x000e680000000c00 */
[----:B---3--:R-:W-:Y:S04]  /*427d0*/  STL.64 [R1+0x70], R12 ;  /* 0x0000700c01007387 */ /* 0x008fe80000100a00 */
[----:B------:R-:W-:Y:S04]  /*427e0*/  STL.64 [R1+0x78], R14 ;  /* 0x0000780e01007387 */ /* 0x000fe80000100a00 */
[----:B------:R-:W3:Y:S04]  /*427f0*/  LDS.128 R12, [R252+0x800] ;  /* 0x00080000fc0c7984 */ /* 0x000ee80000000c00 */
[----:B------:R-:W-:Y:S06]  /*42800*/  BAR.SYNC.DEFER_BLOCKING 0x0 ;  /* 0x0000000000007b1d */ /* 0x000fec0000010000 */
[----:B----4-:R-:W-:Y:S04]  /*42810*/  STL.64 [R1+0x100], R20 ;  /* 0x0001001401007387 */ /* 0x010fe80000100a00 */
[----:B------:R-:W-:Y:S04]  /*42820*/  STL.64 [R1+0x108], R22 ;  /* 0x0001081601007387 */ /* 0x000fe80000100a00 */
[----:B-1----:R-:W-:Y:S04]  /*42830*/  STL.64 [R1+0xa0], R16 ;  /* 0x0000a01001007387 */ /* 0x002fe80000100a00 */
[----:B------:R-:W-:Y:S04]  /*42840*/  STL.64 [R1+0xa8], R18 ;  /* 0x0000a81201007387 */ /* 0x000fe80000100a00 */
[----:B---3--:R1:W-:Y:S04]  /*42850*/  STL.64 [R1+0x150], R12 ;  /* 0x0001500c01007387 */ /* 0x0083e80000100a00 */
[----:B------:R3:W-:Y:S04]  /*42860*/  STL.64 [R1+0x158], R14 ;  /* 0x0001580e01007387 */ /* 0x0007e80000100a00 */
[----:B-1----:R-:W4:Y:S04]  /*42870*/  LDL.LU R12, [R1+0x438] ;  /* 0x00043800010c7983 */ /* 0x002f280000300800 */
[----:B------:R-:W4:Y:S04]  /*42880*/  LDL.LU R13, [R1+0x43c] ;  /* 0x00043c00010d7983 */ /* 0x000f280000300800 */
[----:B---3--:R-:W4:Y:S04]  /*42890*/  LDL.LU R14, [R1+0x598] ;  /* 0x00059800010e7983 */ /* 0x008f280000300800 */
[----:B------:R-:W4:Y:S04]  /*428a0*/  LDL.LU R15, [R1+0x59c] ;  /* 0x00059c00010f7983 */ /* 0x000f280000300800 */
[----:B--2---:R1:W-:Y:S04]  /*428b0*/  STS.128 [R0], R8 ;  /* 0x0000000800007388 */ /* 0x0043e80000000c00 */
        /* <DEDUP_REMOVED lines=19> */
[----:B--2---:R1:W-:Y:S02]  /*429f0*/  STS.128 [R0+0x480], R8 ;  /* 0x0004800800007388 */ /* 0x0043e40000000c00 */
[----:B-1----:R-:W-:-:S02]  /*42a00*/  IMAD.MOV.U32 R8, RZ, RZ, R4 ;  /* 0x000000ffff087224 */ /* 0x002fc400078e0004 */
[----:B------:R-:W2:Y:S01]  /*42a10*/  LDL.LU R10, [R1+0x10] ;  /* 0x00001000010a7983 */ /* 0x000ea20000300800 */
[----:B------:R-:W-:Y:S01]  /*42a20*/  IMAD.MOV.U32 R9, RZ, RZ, R5 ;  /* 0x000000ffff097224 */ /* 0x000fe200078e0005 */
[----:B------:R-:W-:Y:S01]  /*42a30*/  MOV R4, R6 ;  /* 0x0000000600047202 */ /* 0x000fe20000000f00 */
[----:B------:R-:W-:Y:S01]  /*42a40*/  IMAD.MOV.U32 R5, RZ, RZ, R7 ;  /* 0x000000ffff057224 */ /* 0x000fe200078e0007 */
[----:B------:R-:W2:Y:S04]  /*42a50*/  LDL.LU R11, [R1+0x14] ;  /* 0x00001400010b7983 */ /* 0x000ea80000300800 */
[----:B------:R-:W4:Y:S04]  /*42a60*/  LDL.LU R6, [R1+0x18] ;  /* 0x0000180001067983 */ /* 0x000f280000300800 */
[----:B------:R-:W4:Y:S04]  /*42a70*/  LDL.LU R7, [R1+0x1c] ;  /* 0x00001c0001077983 */ /* 0x000f280000300800 */
[----:B---3--:R-:W-:Y:S04]  /*42a80*/  STS.128 [R0+0x400], R12 ;  /* 0x0004000c00007388 */ /* 0x008fe80000000c00 */
[----:B--2---:R-:W-:Y:S04]  /*42a90*/  STS.128 [R0+0x600], R8 ;  /* 0x0006000800007388 */ /* 0x004fe80000000c00 */
[----:B----4-:R-:W-:Y:S04]  /*42aa0*/  STS.128 [R0+0x680], R4 ;  /* 0x0006800400007388 */ /* 0x010fe80000000c00 */
[----:B------:R-:W-:Y:S06]  /*42ab0*/  BAR.SYNC.DEFER_BLOCKING 0x0 ;  /* 0x0000000000007b1d */ /* 0x000fec0000010000 */
[----:B------:R-:W1:Y:S04]  /*42ac0*/  LDS.128 R12, [R2] ;  /* 0x00000000020c7984 */ /* 0x000e680000000c00 */
[----:B------:R-:W2:Y:S04]  /*42ad0*/  LDS.128 R8, [R2+0x800] ;  /* 0x0008000002087984 */ /* 0x000ea80000000c00 */
        /* <DEDUP_REMOVED lines=12> */
[----:B------:R-:W1:Y:S04]  /*42ba0*/  LDS.128 R12, [R252] ;  /* 0x00000000fc0c7984 */ /* 0x000e680000000c00 */
[----:B--2---:R-:W-:Y:S04]  /*42bb0*/  STL.64 [R1+0x290], R8 ;  /* 0x0002900801007387 */ /* 0x004fe80000100a00 */
[----:B------:R-:W-:Y:S04]  /*42bc0*/  STL.64 [R1+0x298], R10 ;  /* 0x0002980a01007387 */ /* 0x000fe80000100a00 */
[----:B------:R-:W2:Y:S01]  /*42bd0*/  LDS.128 R8, [R252+0x800] ;  /* 0x00080000fc087984 */ /* 0x000ea20000000c00 */
[----:B------:R-:W-:-:S02]  /*42be0*/  IMAD.MOV.U32 R4, RZ, RZ, R76 ;  /* 0x000000ffff047224 */ /* 0x000fc400078e004c */
[----:B------:R-:W-:Y:S02]  /*42bf0*/  IMAD.MOV.U32 R5, RZ, RZ, R77 ;  /* 0x000000ffff057224 */ /* 0x000fe400078e004d */
[----:B------:R-:W-:Y:S02]  /*42c00*/  IMAD.MOV.U32 R6, RZ, RZ, R72 ;  /* 0x000000ffff067224 */ /* 0x000fe400078e0048 */
[----:B------:R-:W-:Y:S01]  /*42c10*/  IMAD.MOV.U32 R7, RZ, RZ, R73 ;  /* 0x000000ffff077224 */ /* 0x000fe200078e0049 */
[----:B------:R-:W-:Y:S06]  /*42c20*/  BAR.SYNC.DEFER_BLOCKING 0x0 ;  /* 0x0000000000007b1d */ /* 0x000fec0000010000 */
[----:B---3--:R-:W-:Y:S04]  /*42c30*/  STL.64 [R1+0x2f0], R16 ;  /* 0x0002f01001007387 */ /* 0x008fe80000100a00 */
[----:B------:R-:W-:Y:S04]  /*42c40*/  STL.64 [R1+0x2f8], R18 ;  /* 0x0002f81201007387 */ /* 0x000fe80000100a00 */
[----:B------:R3:W-:Y:S02]  /*42c50*/  STS.128 [R0], R4 ;  /* 0x0000000400007388 */ /* 0x0007e40000000c00 */
[----:B---3--:R-:W-:-:S02]  /*42c60*/  IMAD.MOV.U32 R4, RZ, RZ, R148 ;  /* 0x000000ffff047224 */ /* 0x008fc400078e0094 */
[----:B------:R-:W-:Y:S02]  /*42c70*/  IMAD.MOV.U32 R5, RZ, RZ, R149 ;  /* 0x000000ffff057224 */ /* 0x000fe400078e0095 */
[----:B------:R-:W-:Y:S02]  /*42c80*/  IMAD.MOV.U32 R6, RZ, RZ, R108 ;  /* 0x000000ffff067224 */ /* 0x000fe400078e006c */
[----:B------:R-:W-:-:S05]  /*42c90*/  IMAD.MOV.U32 R7, RZ, RZ, R109 ;  /* 0x000000ffff077224 */ /* 0x000fca00078e006d */
[----:B------:R3:W-:Y:S04]  /*42ca0*/  STS.128 [R0+0x200], R4 ;  /* 0x0002000400007388 */ /* 0x0007e80000000c00 */
[----:B-1----:R-:W-:Y:S01]  /*42cb0*/  STL.64 [R1+0x2b0], R12 ;  /* 0x0002b00c01007387 */ /* 0x002fe20000100a00 */
[----:B---3--:R-:W-:Y:S01]  /*42cc0*/  MOV R4, R156 ;  /* 0x0000009c00047202 */ /* 0x008fe20000000f00 */
[----:B------:R-:W-:Y:S02]  /*42cd0*/  IMAD.MOV.U32 R5, RZ, RZ, R157 ;  /* 0x000000ffff057224 */ /* 0x000fe400078e009d */
[----:B------:R-:W-:Y:S02]  /*42ce0*/  IMAD.MOV.U32 R6, RZ, RZ, R104 ;  /* 0x000000ffff067224 */ /* 0x000fe400078e0068 */
[----:B------:R-:W-:Y:S01]  /*42cf0*/  IMAD.MOV.U32 R7, RZ, RZ, R105 ;  /* 0x000000ffff077224 */ /* 0x000fe200078e0069 */
[----:B------:R-:W-:Y:S04]  /*42d00*/  STL.64 [R1+0x2b8], R14 ;  /* 0x0002b80e01007387 */ /* 0x000fe80000100a00 */
[----:B------:R1:W-:Y:S04]  /*42d10*/  STS.128 [R0+0x400], R4 ;  /* 0x0004000400007388 */ /* 0x0003e80000000c00 */
[----:B--2---:R-:W-:Y:S04]  /*42d20*/  STL.64 [R1+0x300], R8 ;  /* 0x0003000801007387 */ /* 0x004fe80000100a00 */
[----:B------:R-:W-:Y:S01]  /*42d30*/  STL.64 [R1+0x308], R10 ;  /* 0x0003080a01007387 */ /* 0x000fe20000100a00 */
[----:B-1----:R-:W-:Y:S01]  /*42d40*/  IMAD.MOV.U32 R4, RZ, RZ, R24 ;  /* 0x000000ffff047224 */ /* 0x002fe200078e0018 */
[----:B------:R-:W-:Y:S01]  /*42d50*/  MOV R5, R25 ;  /* 0x0000001900057202 */ /* 0x000fe20000000f00 */
[----:B------:R-:W-:-:S02]  /*42d60*/  IMAD.MOV.U32 R6, RZ, RZ, R28 ;  /* 0x000000ffff067224 */ /* 0x000fc400078e001c */
[----:B------:R-:W-:-:S05]  /*42d70*/  IMAD.MOV.U32 R7, RZ, RZ, R29 ;  /* 0x000000ffff077224 */ /* 0x000fca00078e001d */
[----:B------:R1:W-:Y:S04]  /*42d80*/  STS.128 [R0+0x600], R4 ;  /* 0x0006000400007388 */ /* 0x0003e80000000c00 */
[----:B-1----:R-:W2:Y:S04]  /*42d90*/  LDL.LU R4, [R1+0x670] ;  /* 0x0006700001047983 */ /* 0x002ea80000300800 */
[----:B------:R-:W2:Y:S04]  /*42da0*/  LDL.LU R5, [R1+0x674] ;  /* 0x0006740001057983 */ /* 0x000ea80000300800 */
[----:B------:R-:W2:Y:S04]  /*42db0*/  LDL.LU R6, [R1+0x6a0] ;  /* 0x0006a00001067983 */ /* 0x000ea80000300800 */
[----:B------:R-:W2:Y:S01]  /*42dc0*/  LDL.LU R7, [R1+0x6a4] ;  /* 0x0006a40001077983 */ /* 0x000ea20000300800 */
[----:B------:R-:W-:Y:S01]  /*42dd0*/  IMAD.MOV.U32 R72, RZ, RZ, R78 ;  /* 0x000000ffff487224 */ /* 0x000fe200078e004e */
[----:B------:R-:W-:Y:S01]  /*42de0*/  MOV R73, R79 ;  /* 0x0000004f00497202 */ /* 0x000fe20000000f00 */
[----:B------:R-:W-:-:S02]  /*42df0*/  IMAD.MOV.U32 R108, RZ, RZ, R150 ;  /* 0x000000ffff6c7224 */ /* 0x000fc400078e0096 */
[----:B------:R-:W-:Y:S02]  /*42e00*/  IMAD.MOV.U32 R109, RZ, RZ, R151 ;  /* 0x000000ffff6d7224 */ /* 0x000fe400078e0097 */
[----:B------:R-:W-:Y:S02]  /*42e10*/  IMAD.MOV.U32 R104, RZ, RZ, R158 ;  /* 0x000000ffff687224 */ /* 0x000fe400078e009e */
[----:B------:R-:W-:Y:S02]  /*42e20*/  IMAD.MOV.U32 R105, RZ, RZ, R159 ;  /* 0x000000ffff697224 */ /* 0x000fe400078e009f */
[----:B------:R-:W-:Y:S02]  /*42e30*/  IMAD.MOV.U32 R28, RZ, RZ, R26 ;  /* 0x000000ffff1c7224 */ /* 0x000fe400078e001a */
[----:B------:R-:W-:Y:S01]  /*42e40*/  IMAD.MOV.U32 R29, RZ, RZ, R27 ;  /* 0x000000ffff1d7224 */ /* 0x000fe200078e001b */
        /* <DEDUP_REMOVED lines=54> */
[----:B--2---:R1:W-:Y:S04]  /*431b0*/  STS.128 [R0+0x480], R4 ;  /* 0x0004800400007388 */ /* 0x0043e80000000c00 */
[----:B-1----:R-:W2:Y:S01]  /*431c0*/  LDL.LU R4, [R1] ;  /* 0x0000000001047983 */ /* 0x002ea20000300800 */
[----:B------:R-:W-:-:S02]  /*431d0*/  IMAD.MOV.U32 R6, RZ, RZ, R248 ;  /* 0x000000ffff067224 */ /* 0x000fc400078e00f8 */
        /* <DEDUP_REMOVED lines=26> */
[----:B------:R-:W-:Y:S01]  /*43380*/  MOV R4, R44 ;  /* 0x0000002c00047202 */ /* 0x000fe20000000f00 */
[----:B------:R-:W-:-:S02]  /*43390*/  IMAD.MOV.U32 R5, RZ, RZ, R45 ;  /* 0x000000ffff057224 */ /* 0x000fc400078e002d */
[----:B------:R-:W-:Y:S02]  /*433a0*/  IMAD.MOV.U32 R6, RZ, RZ, R48 ;  /* 0x000000ffff067224 */ /* 0x000fe400078e0030 */
[----:B------:R-:W-:Y:S01]  /*433b0*/  IMAD.MOV.U32 R7, RZ, RZ, R49 ;  /* 0x000000ffff077224 */ /* 0x000fe200078e0031 */
[----:B------:R-:W-:Y:S01]  /*433c0*/  BAR.SYNC.DEFER_BLOCKING 0x0 ;  /* 0x0000000000007b1d */ /* 0x000fe20000010000 */
[----:B------:R-:W-:Y:S02]  /*433d0*/  IMAD.MOV.U32 R48, RZ, RZ, R46 ;  /* 0x000000ffff307224 */ /* 0x000fe400078e002e */
[----:B------:R-:W-:-:S03]  /*433e0*/  IMAD.MOV.U32 R49, RZ, RZ, R47 ;  /* 0x000000ffff317224 */ /* 0x000fc600078e002f */
[----:B------:R4:W-:Y:S02]  /*433f0*/  STS.128 [R0], R4 ;  /* 0x0000000400007388 */ /* 0x0009e40000000c00 */
[----:B----4-:R-:W-:Y:S01]  /*43400*/  IMAD.MOV.U32 R4, RZ, RZ, R88 ;  /* 0x000000ffff047224 */ /* 0x010fe200078e0058 */
[----:B------:R-:W-:Y:S01]  /*43410*/  MOV R5, R89 ;  /* 0x0000005900057202 */ /* 0x000fe20000000f00 */
[----:B------:R-:W-:Y:S02]  /*43420*/  IMAD.MOV.U32 R6, RZ, RZ, R92 ;  /* 0x000000ffff067224 */ /* 0x000fe400078e005c */
[----:B------:R-:W-:-:S05]  /*43430*/  IMAD.MOV.U32 R7, RZ, RZ, R93 ;  /* 0x000000ffff077224 */ /* 0x000fca00078e005d */
[----:B------:R4:W-:Y:S01]  /*43440*/  STS.128 [R0+0x200], R4 ;  /* 0x0002000400007388 */ /* 0x0009e20000000c00 */
[----:B------:R-:W-:Y:S02]  /*43450*/  IMAD.MOV.U32 R92, RZ, RZ, R90 ;  /* 0x000000ffff5c7224 */ /* 0x000fe400078e005a */
[----:B------:R-:W-:Y:S01]  /*43460*/  IMAD.MOV.U32 R93, RZ, RZ, R91 ;  /* 0x000000ffff5d7224 */ /* 0x000fe200078e005b */
[----:B------:R-:W-:Y:S01]  /*43470*/  STS.128 [R0+0x80], R48 ;  /* 0x0000803000007388 */ /* 0x000fe20000000c00 */
[----:B----4-:R-:W-:Y:S01]  /*43480*/  IMAD.MOV.U32 R4, RZ, RZ, R168 ;  /* 0x000000ffff047224 */ /* 0x010fe200078e00a8 */
[----:B------:R-:W-:Y:S01]  /*43490*/  MOV R6, R112 ;  /* 0x0000007000067202 */ /* 0x000fe20000000f00 */
[----:B------:R-:W-:Y:S02]  /*434a0*/  IMAD.MOV.U32 R5, RZ, RZ, R169 ;  /* 0x000000ffff057224 */ /* 0x000fe400078e00a9 */
[----:B------:R-:W-:Y:S02]  /*434b0*/  IMAD.MOV.U32 R7, RZ, RZ, R113 ;  /* 0x000000ffff077224 */ /* 0x000fe400078e0071 */
[----:B------:R-:W-:-:S03]  /*434c0*/  IMAD.MOV.U32 R112, RZ, RZ, R170 ;  /* 0x000000ffff707224 */ /* 0x000fc600078e00aa */
[----:B------:R4:W-:Y:S01]  /*434d0*/  STS.128 [R0+0x400], R4 ;  /* 0x0004000400007388 */ /* 0x0009e20000000c00 */
[----:B------:R-:W-:-:S03]  /*434e0*/  IMAD.MOV.U32 R113, RZ, RZ, R171 ;  /* 0x000000ffff717224 */ /* 0x000fc600078e00ab */
[----:B------:R-:W-:Y:S04]  /*434f0*/  STS.128 [R0+0x280], R92 ;  /* 0x0002805c00007388 */ /* 0x000fe80000000c00 */
[----:B------:R-:W-:Y:S01]  /*43500*/  STS.128 [R0+0x480], R112 ;  /* 0x0004807000007388 */ /* 0x000fe20000000c00 */
[----:B----4-:R-:W-:Y:S01]  /*43510*/  IMAD.MOV.U32 R6, RZ, RZ, R36 ;  /* 0x000000ffff067224 */ /* 0x010fe200078e0024 */
[----:B------:R-:W-:Y:S01]  /*43520*/  MOV R7, R37 ;  /* 0x0000002500077202 */ /* 0x000fe20000000f00 */
[----:B------:R-:W-:Y:S02]  /*43530*/  IMAD.MOV.U32 R4, RZ, RZ, R32 ;  /* 0x000000ffff047224 */ /* 0x000fe400078e0020 */
[----:B------:R-:W-:Y:S02]  /*43540*/  IMAD.MOV.U32 R5, RZ, RZ, R33 ;  /* 0x000000ffff057224 */ /* 0x000fe400078e0021 */
[----:B------:R-:W-:-:S02]  /*43550*/  IMAD.MOV.U32 R36, RZ, RZ, R34 ;  /* 0x000000ffff247224 */ /* 0x000fc400078e0022 */
[----:B------:R-:W-:Y:S01]  /*43560*/  IMAD.MOV.U32 R37, RZ, RZ, R35 ;  /* 0x000000ffff257224 */ /* 0x000fe200078e0023 */
[----:B------:R-:W-:Y:S04]  /*43570*/  STS.128 [R0+0x600], R4 ;  /* 0x0006000400007388 */ /* 0x000fe80000000c00 */
[----:B------:R-:W-:Y:S04]  /*43580*/  STS.128 [R0+0x680], R36 ;  /* 0x0006802400007388 */ /* 0x000fe80000000c00 */
[----:B------:R-:W-:Y:S06]  /*43590*/  BAR.SYNC.DEFER_BLOCKING 0x0 ;  /* 0x0000000000007b1d */ /* 0x000fec0000010000 */
[----:B---3--:R-:W-:Y:S04]  /*435a0*/  STL.64 [R1+0x400], R16 ;  /* 0x0004001001007387 */ /* 0x008fe80000100a00 */
[----:B------:R-:W-:Y:S04]  /*435b0*/  STL.64 [R1+0x408], R18 ;  /* 0x0004081201007387 */ /* 0x000fe80000100a00 */
[----:B-1----:R-:W-:Y:S04]  /*435c0*/  STL.64 [R1+0x380], R12 ;  /* 0x0003800c01007387 */ /* 0x002fe80000100a00 */
[----:B------:R-:W-:Y:S04]  /*435d0*/  STL.64 [R1+0x388], R14 ;  /* 0x0003880e01007387 */ /* 0x000fe80000100a00 */
[----:B------:R-:W1:Y:S04]  /*435e0*/  LDS.128 R12, [R2] ;  /* 0x00000000020c7984 */ /* 0x000e680000000c00 */
[----:B------:R-:W3:Y:S04]  /*435f0*/  LDS.128 R4, [R2+0x800] ;  /* 0x0008000002047984 */ /* 0x000ee80000000c00 */
[----:B--2---:R2:W-:Y:S04]  /*43600*/  STL.64 [R1+0x410], R8 ;  /* 0x0004100801007387 */ /* 0x0045e80000100a00 */
[----:B------:R4:W-:Y:S04]  /*43610*/  STL.64 [R1+0x418], R10 ;  /* 0x0004180a01007387 */ /* 0x0009e80000100a00 */
[----:B------:R-:W3:Y:S04]  /*43620*/  LDS.128 R16, [R124] ;  /* 0x000000007c107984 */ /* 0x000ee80000000c00 */
[----:B--2---:R-:W2:Y:S04]  /*43630*/  LDL.LU R8, [R1+0x720] ;  /* 0x0007200001087983 */ /* 0x004ea80000300800 */
[----:B------:R-:W2:Y:S04]  /*43640*/  LDL.LU R9, [R1+0x724] ;  /* 0x0007240001097983 */ /* 0x000ea80000300800 */
[----:B----4-:R-:W2:Y:S04]  /*43650*/  LDL.LU R10, [R1+0x7a0] ;  /* 0x0007a000010a7983 */ /* 0x010ea80000300800 */
[----:B------:R-:W2:Y:S04]  /*43660*/  LDL.LU R11, [R1+0x7a4] ;  /* 0x0007a400010b7983 */ /* 0x000ea80000300800 */
[----:B-1----:R-:W-:Y:S04]  /*43670*/  STL.64 [R1+0x90], R12 ;  /* 0x0000900c01007387 */ /* 0x002fe80000100a00 */
[----:B------:R-:W-:Y:S04]  /*43680*/  STL.64 [R1+0x98], R14 ;  /* 0x0000980e01007387 */ /* 0x000fe80000100a00 */
[----:B------:R-:W1:Y:S04]  /*43690*/  LDS.128 R12, [R124+0x800] ;  /* 0x000800007c0c7984 */ /* 0x000e680000000c00 */
[----:B---3--:R-:W-:Y:S04]  /*436a0*/  STL.64 [R1+0x350], R4 ;  /* 0x0003500401007387 */ /* 0x008fe80000100a00 */
[----:B------:R-:W-:Y:S04]  /*436b0*/  STL.64 [R1+0x358], R6 ;  /* 0x0003580601007387 */ /* 0x000fe80000100a00 */
[----:B------:R-:W3:Y:S04]  /*436c0*/  LDS.128 R4, [R3] ;  /* 0x0000000003047984 */ /* 0x000ee80000000c00 */
[----:B------:R-:W-:Y:S04]  /*436d0*/  STL.64 [R1+0x140], R16 ;  /* 0x0001401001007387 */ /* 0x000fe80000100a00 */
        /* <DEDUP_REMOVED lines=8> */
[----:B----4-:R-:W-:Y:S04]  /*43760*/  STL.64 [R1+0x3b0], R16 ;  /* 0x0003b01001007387 */ /* 0x010fe80000100a00 */
[----:B------:R-:W-:Y:S04]  /*43770*/  STL.64 [R1+0x3b8], R18 ;  /* 0x0003b81201007387 */ /* 0x000fe80000100a00 */
[----:B------:R-:W-:Y:S06]  /*43780*/  BAR.SYNC.DEFER_BLOCKING 0x0 ;  /* 0x0000000000007b1d */ /* 0x000fec0000010000 */
        /* <DEDUP_REMOVED lines=8> */
[----:B----4-:R1:W-:Y:S04]  /*43810*/  STS.128 [R0+0x80], R4 ;  /* 0x0000800400007388 */ /* 0x0103e80000000c00 */
[----:B-1----:R-:W3:Y:S04]  /*43820*/  LDL.LU R4, [R1+0x650] ;  /* 0x0006500001047983 */ /* 0x002ee80000300800 */
[----:B------:R-:W3:Y:S04]  /*43830*/  LDL.LU R5, [R1+0x654] ;  /* 0x0006540001057983 */ /* 0x000ee80000300800 */
[----:B------:R-:W3:Y:S04]  /*43840*/  LDL.LU R6, [R1+0x6d0] ;  /* 0x0006d00001067983 */ /* 0x000ee80000300800 */
[----:B------:R-:W3:Y:S04]  /*43850*/  LDL.LU R7, [R1+0x6d4] ;  /* 0x0006d40001077983 */ /* 0x000ee80000300800 */
[----:B--2---:R1:W-:Y:S04]  /*43860*/  STS.128 [R0], R8 ;  /* 0x0000000800007388 */ /* 0x0043e80000000c00 */
[----:B-1----:R-:W2:Y:S04]  /*43870*/  LDL.LU R8, [R1+0x658] ;  /* 0x0006580001087983 */ /* 0x002ea80000300800 */
[----:B------:R-:W2:Y:S04]  /*43880*/  LDL.LU R9, [R1+0x65c] ;  /* 0x00065c0001097983 */ /* 0x000ea80000300800 */
[----:B------:R-:W2:Y:S04]  /*43890*/  LDL.LU R10, [R1+0x6d8] ;  /* 0x0006d800010a7983 */ /* 0x000ea80000300800 */
[----:B------:R-:W2:Y:S04]  /*438a0*/  LDL.LU R11, [R1+0x6dc] ;  /* 0x0006dc00010b7983 */ /* 0x000ea80000300800 */
[----:B---3--:R1:W-:Y:S04]  /*438b0*/  STS.128 [R0+0x200], R4 ;  /* 0x0002000400007388 */ /* 0x0083e80000000c00 */
[----:B-1----:R-:W3:Y:S04]  /*438c0*/  LDL.LU R4, [R1+0x3a0] ;  /* 0x0003a00001047983 */ /* 0x002ee80000300800 */
[----:B------:R-:W3:Y:S04]  /*438d0*/  LDL.LU R5, [R1+0x3a4] ;  /* 0x0003a40001057983 */ /* 0x000ee80000300800 */
[----:B------:R-:W3:Y:S04]  /*438e0*/  LDL.LU R6, [R1+0x5d0] ;  /* 0x0005d00001067983 */ /* 0x000ee80000300800 */
[----:B------:R-:W3:Y:S04]  /*438f0*/  LDL.LU R7, [R1+0x5d4] ;  /* 0x0005d40001077983 */ /* 0x000ee80000300800 */
[----:B---3--:R1:W-:Y:S04]  /*43900*/  STS.128 [R0+0x400], R4 ;  /* 0x0004000400007388 */ /* 0x0083e80000000c00 */
[----:B-1----:R-:W3:Y:S04]  /*43910*/  LDL.LU R4, [R1+0x3a8] ;  /* 0x0003a80001047983 */ /* 0x002ee80000300800 */
[----:B------:R-:W3:Y:S04]  /*43920*/  LDL.LU R5, [R1+0x3ac] ;  /* 0x0003ac0001057983 */ /* 0x000ee80000300800 */
[----:B------:R-:W3:Y:S04]  /*43930*/  LDL.LU R6, [R1+0x5d8] ;  /* 0x0005d80001067983 */ /* 0x000ee80000300800 */
[----:B------:R-:W3:Y:S04]  /*43940*/  LDL.LU R7, [R1+0x5dc] ;  /* 0x0005dc0001077983 */ /* 0x000ee80000300800 */
[----:B--2---:R1:W-:Y:S04]  /*43950*/  STS.128 [R0+0x280], R8 ;  /* 0x0002800800007388 */ /* 0x0043e80000000c00 */
[----:B-1----:R-:W2:Y:S04]  /*43960*/  LDL.LU R10, [R1+0x240] ;  /* 0x00024000010a7983 */ /* 0x002ea80000300800 */
[----:B------:R-:W2:Y:S04]  /*43970*/  LDL.LU R11, [R1+0x244] ;  /* 0x00024400010b7983 */ /* 0x000ea80000300800 */
[----:B---3--:R1:W-:Y:S04]  /*43980*/  STS.128 [R0+0x480], R4 ;  /* 0x0004800400007388 */ /* 0x0083e80000000c00 */
[----:B-1----:R-:W3:Y:S04]  /*43990*/  LDL.LU R6, [R1+0x248] ;  /* 0x0002480001067983 */ /* 0x002ee80000300800 */
[----:B------:R-:W3:Y:S01]  /*439a0*/  LDL.LU R7, [R1+0x24c] ;  /* 0x00024c0001077983 */ /* 0x000ee20000300800 */
[----:B------:R-:W-:-:S02]  /*439b0*/  IMAD.MOV.U32 R8, RZ, RZ, R240 ;  /* 0x000000ffff087224 */ /* 0x000fc400078e00f0 */
[----:B------:R-:W-:Y:S02]  /*439c0*/  IMAD.MOV.U32 R9, RZ, RZ, R241 ;  /* 0x000000ffff097224 */ /* 0x000fe400078e00f1 */
[----:B------:R-:W-:Y:S02]  /*439d0*/  IMAD.MOV.U32 R4, RZ, RZ, R242 ;  /* 0x000000ffff047224 */ /* 0x000fe400078e00f2 */
[----:B------:R-:W-:Y:S01]  /*439e0*/  IMAD.MOV.U32 R5, RZ, RZ, R243 ;  /* 0x000000ffff057224 */ /* 0x000fe200078e00f3 */
[----:B--2---:R-:W-:Y:S04]  /*439f0*/  STS.128 [R0+0x600], R8 ;  /* 0x0006000800007388 */ /* 0x004fe80000000c00 */
[----:B---3--:R-:W-:Y:S04]  /*43a00*/  STS.128 [R0+0x680], R4 ;  /* 0x0006800400007388 */ /* 0x008fe80000000c00 */
        /* <DEDUP_REMOVED lines=23> */
[----:B------:R-:W-:Y:S06]  /*43b80*/  BAR.SYNC.DEFER_BLOCKING 0x0 ;  /* 0x0000000000007b1d */ /* 0x000fec0000010000 */
[----:B---3--:R-:W-:Y:S04]  /*43b90*/  STL.64 [R1+0x510], R16 ;  /* 0x0005101001007387 */ /* 0x008fe80000100a00 */
[----:B------:R-:W-:Y:S04]  /*43ba0*/  STL.64 [R1+0x518], R18 ;  /* 0x0005181201007387 */ /* 0x000fe80000100a00 */
[----:B------:R3:W-:Y:S02]  /*43bb0*/  STS.128 [R0], R4 ;  /* 0x0000000400007388 */ /* 0x0007e40000000c00 */
[----:B---3--:R-:W-:Y:S01]  /*43bc0*/  IMAD.MOV.U32 R4, RZ, RZ, R96 ;  /* 0x000000ffff047224 */ /* 0x008fe200078e0060 */
[----:B------:R-:W-:Y:S01]  /*43bd0*/  MOV R5, R97 ;  /* 0x0000006100057202 */ /* 0x000fe20000000f00 */
[----:B------:R-:W-:-:S02]  /*43be0*/  IMAD.MOV.U32 R6, RZ, RZ, R100 ;  /* 0x000000ffff067224 */ /* 0x000fc400078e0064 */
[----:B------:R-:W-:-:S05]  /*43bf0*/  IMAD.MOV.U32 R7, RZ, RZ, R101 ;  /* 0x000000ffff077224 */ /* 0x000fca00078e0065 */
[----:B------:R3:W-:Y:S04]  /*43c00*/  STS.128 [R0+0x200], R4 ;  /* 0x0002000400007388 */ /* 0x0007e80000000c00 */
[----:B-1----:R-:W-:Y:S01]  /*43c10*/  STL.64 [R1+0x4b0], R12 ;  /* 0x0004b00c01007387 */ /* 0x002fe20000100a00 */
[----:B---3--:R-:W-:Y:S01]  /*43c20*/  IMAD.MOV.U32 R4, RZ, RZ, R116 ;  /* 0x000000ffff047224 */ /* 0x008fe200078e0074 */
[----:B------:R-:W-:Y:S01]  /*43c30*/  MOV R6, R120 ;  /* 0x0000007800067202 */ /* 0x000fe20000000f00 */
        /* <DEDUP_REMOVED lines=15> */
[----:B------:R-:W-:-:S02]  /*43d30*/  IMAD.MOV.U32 R204, RZ, RZ, R70 ;  /* 0x000000ffffcc7224 */ /* 0x000fc400078e0046 */
[----:B------:R-:W-:Y:S02]  /*43d40*/  IMAD.MOV.U32 R205, RZ, RZ, R71 ;  /* 0x000000ffffcd7224 */ /* 0x000fe400078e0047 */
[----:B------:R-:W-:Y:S02]  /*43d50*/  IMAD.MOV.U32 R100, RZ, RZ, R98 ;  /* 0x000000ffff647224 */ /* 0x000fe400078e0062 */
[----:B------:R-:W-:Y:S02]  /*43d60*/  IMAD.MOV.U32 R101, RZ, RZ, R99 ;  /* 0x000000ffff657224 */ /* 0x000fe400078e0063 */
[----:B------:R-:W-:Y:S02]  /*43d70*/  IMAD.MOV.U32 R120, RZ, RZ, R118 ;  /* 0x000000ffff787224 */ /* 0x000fe400078e0076 */
[----:B------:R-:W-:Y:S02]  /*43d80*/  IMAD.MOV.U32 R121, RZ, RZ, R119 ;  /* 0x000000ffff797224 */ /* 0x000fe400078e0077 */
[----:B------:R-:W-:-:S02]  /*43d90*/  IMAD.MOV.U32 R52, RZ, RZ, R42 ;  /* 0x000000ffff347224 */ /* 0x000fc400078e002a */
        /* <DEDUP_REMOVED lines=29> */
[----:B---3--:R-:W-:Y:S04]  /*43f70*/  STL.64 [R1+0x30], R8 ;  /* 0x0000300801007387 */ /* 0x008fe80000100a00 */
[----:B------:R-:W-:Y:S04]  /*43f80*/  STL.64 [R1+0x38], R10 ;  /* 0x0000380a01007387 */ /* 0x000fe80000100a00 */
[----:B--2---:R1:W-:Y:S04]  /*43f90*/  STS.128 [R0], R4 ;  /* 0x0000000400007388 */ /* 0x0043e80000000c00 */
[----:B-1----:R-:W2:Y:S04]  /*43fa0*/  LDL.LU R4, [R1+0x7c8] ;  /* 0x0007c80001047983 */ /* 0x002ea80000300800 */
[----:B------:R-:W2:Y:S04]  /*43fb0*/  LDL.LU R5, [R1+0x7cc] ;  /* 0x0007cc0001057983 */ /* 0x000ea80000300800 */
[----:B------:R-:W2:Y:S04]  /*43fc0*/  LDL.LU R6, [R1+0x828] ;  /* 0x0008280001067983 */ /* 0x000ea80000300800 */
[----:B------:R-:W2:Y:S04]  /*43fd0*/  LDL.LU R7, [R1+0x82c] ;  /* 0x00082c0001077983 */ /* 0x000ea80000300800 */
[----:B------:R-:W3:Y:S04]  /*43fe0*/  LDL.LU R8, [R1+0x730] ;  /* 0x0007300001087983 */ /* 0x000ee80000300800 */
        /* <DEDUP_REMOVED lines=27> */
[----:B---3--:R-:W-:Y:S04]  /*441a0*/  STS.128 [R0+0x480], R8 ;  /* 0x0004800800007388 */ /* 0x008fe80000000c00 */
[----:B--2---:R1:W-:Y:S04]  /*441b0*/  STS.128 [R0+0x600], R4 ;  /* 0x0006000400007388 */ /* 0x0043e80000000c00 */
[----:B-1----:R-:W2:Y:S04]  /*441c0*/  LDL.LU R4, [R1+0x20] ;  /* 0x0000200001047983 */ /* 0x002ea80000300800 */
[----:B------:R-:W2:Y:S04]  /*441d0*/  LDL.LU R5, [R1+0x24] ;  /* 0x0000240001057983 */ /* 0x000ea80000300800 */
[----:B------:R-:W2:Y:S04]  /*441e0*/  LDL.LU R6, [R1+0x170] ;  /* 0x0001700001067983 */ /* 0x000ea80000300800 */
[----:B------:R-:W2:Y:S04]  /*441f0*/  LDL.LU R7, [R1+0x174] ;  /* 0x0001740001077983 */ /* 0x000ea80000300800 */
[----:B----4-:R-:W-:Y:S04]  /*44200*/  STS.128 [R0+0x680], R12 ;  /* 0x0006800c00007388 */ /* 0x010fe80000000c00 */
[----:B------:R-:W-:Y:S06]  /*44210*/  BAR.SYNC.DEFER_BLOCKING 0x0 ;  /* 0x0000000000007b1d */ /* 0x000fec0000010000 */
[----:B------:R-:W1:Y:S04]  /*44220*/  LDS.128 R12, [R2] ;  /* 0x00000000020c7984 */ /* 0x000e680000000c00 */
[----:B------:R-:W3:Y:S04]  /*44230*/  LDS.128 R8, [R2+0x800] ;  /* 0x0008000002087984 */ /* 0x000ee80000000c00 */
[----:B------:R-:W-:Y:S04]  /*44240*/  LDS.128 R248, [R124] ;  /* 0x000000007cf87984 */ /* 0x000fe80000000c00 */
[----:B------:R-:W-:Y:S04]  /*44250*/  LDS.128 R240, [R124+0x800] ;  /* 0x000800007cf07984 */ /* 0x000fe80000000c00 */
[----:B------:R-:W-:Y:S04]  /*44260*/  LDS.128 R236, [R3] ;  /* 0x0000000003ec7984 */ /* 0x000fe80000000c00 */
[----:B------:R-:W-:Y:S04]  /*44270*/  LDS.128 R232, [R3+0x800] ;  /* 0x0008000003e87984 */ /* 0x000fe80000000c00 */
[----:B------:R-:W-:Y:S04]  /*44280*/  LDS.128 R228, [R252] ;  /* 0x00000000fce47984 */ /* 0x000fe80000000c00 */
[----:B------:R-:W-:Y:S04]  /*44290*/  LDS.128 R204, [R252+0x800] ;  /* 0x00080000fccc7984 */ /* 0x000fe80000000c00 */
[----:B------:R-:W-:Y:S06]  /*442a0*/  BAR.SYNC.DEFER_BLOCKING 0x0 ;  /* 0x0000000000007b1d */ /* 0x000fec0000010000 */
[----:B-1----:R-:W-:Y:S04]  /*442b0*/  STL.64 [R1+0x10], R12 ;  /* 0x0000100c01007387 */ /* 0x002fe80000100a00 */
[----:B------:R-:W-:Y:S04]  /*442c0*/  STL.64 [R1+0x18], R14 ;  /* 0x0000180e01007387 */ /* 0x000fe80000100a00 */
[----:B---3--:R-:W-:Y:S04]  /*442d0*/  STL.64 [R1], R8 ;  /* 0x0000000801007387 */ /* 0x008fe80000100a00 */
        /* <DEDUP_REMOVED lines=9> */
[----:B------:R-:W3:Y:S01]  /*44370*/  LDL.LU R39, [R1+0x8d4] ;  /* 0x0008d40001277983 */ /* 0x000ee20000300800 */
[----:B------:R-:W-:Y:S01]  /*44380*/  IMAD.MOV.U32 R10, RZ, RZ, R212 ;  /* 0x000000ffff0a7224 */ /* 0x000fe200078e00d4 */
[----:B------:R-:W-:Y:S01]  /*44390*/  MOV R212, R202 ;  /* 0x000000ca00d47202 */ /* 0x000fe20000000f00 */
[----:B------:R-:W-:-:S02]  /*443a0*/  IMAD.MOV.U32 R11, RZ, RZ, R213 ;  /* 0x000000ffff0b7224 */ /* 0x000fc400078e00d5 */
[----:B------:R-:W-:Y:S02]  /*443b0*/  IMAD.MOV.U32 R8, RZ, RZ, R200 ;  /* 0x000000ffff087224 */ /* 0x000fe400078e00c8 */
[----:B------:R-:W-:Y:S02]  /*443c0*/  IMAD.MOV.U32 R9, RZ, RZ, R201 ;  /* 0x000000ffff097224 */ /* 0x000fe400078e00c9 */
[----:B------:R-:W-:-:S03]  /*443d0*/  IMAD.MOV.U32 R213, RZ, RZ, R203 ;  /* 0x000000ffffd57224 */ /* 0x000fc600078e00cb */
[----:B------:R-:W-:Y:S04]  /*443e0*/  STS.128 [R0+0x200], R8 ;  /* 0x0002000800007388 */ /* 0x000fe80000000c00 */
[----:B------:R-:W-:Y:S04]  /*443f0*/  STS.128 [R0+0x280], R212 ;  /* 0x000280d400007388 */ /* 0x000fe80000000c00 */
[----:B--2---:R1:W-:Y:S02]  /*44400*/  STS.128 [R0+0x80], R4 ;  /* 0x0000800400007388 */ /* 0x0043e40000000c00 */
[----:B-1----:R-:W-:-:S02]  /*44410*/  IMAD.MOV.U32 R4, RZ, RZ, R144 ;  /* 0x000000ffff047224 */ /* 0x002fc400078e0090 */
[----:B------:R-:W-:Y:S02]  /*44420*/  IMAD.MOV.U32 R5, RZ, RZ, R145 ;  /* 0x000000ffff057224 */ /* 0x000fe400078e0091 */
[----:B------:R-:W-:Y:S02]  /*44430*/  IMAD.MOV.U32 R6, RZ, RZ, R208 ;  /* 0x000000ffff067224 */ /* 0x000fe400078e00d0 */
[----:B------:R-:W-:Y:S01]  /*44440*/  IMAD.MOV.U32 R7, RZ, RZ, R209 ;  /* 0x000000ffff077224 */ /* 0x000fe200078e00d1 */
[----:B------:R-:W-:Y:S01]  /*44450*/  MOV R209, R147 ;  /* 0x0000009300d17202 */ /* 0x000fe20000000f00 */
[----:B------:R-:W-:-:S03]  /*44460*/  IMAD.MOV.U32 R208, RZ, RZ, R146 ;  /* 0x000000ffffd07224 */ /* 0x000fc600078e0092 */
[----:B------:R1:W-:Y:S04]  /*44470*/  STS.128 [R0+0x400], R4 ;  /* 0x0004000400007388 */ /* 0x0003e80000000c00 */
[----:B------:R-:W-:Y:S01]  /*44480*/  STS.128 [R0+0x480], R208 ;  /* 0x000480d000007388 */ /* 0x000fe20000000c00 */
[----:B-1----:R-:W-:Y:S02]  /*44490*/  IMAD.MOV.U32 R6, RZ, RZ, R60 ;  /* 0x000000ffff067224 */ /* 0x002fe400078e003c */
[----:B------:R-:W-:Y:S02]  /*444a0*/  IMAD.MOV.U32 R7, RZ, RZ, R61 ;  /* 0x000000ffff077224 */ /* 0x000fe400078e003d */
[----:B------:R-:W-:Y:S02]  /*444b0*/  IMAD.MOV.U32 R4, RZ, RZ, R56 ;  /* 0x000000ffff047224 */ /* 0x000fe400078e0038 */
[----:B------:R-:W-:-:S02]  /*444c0*/  IMAD.MOV.U32 R5, RZ, RZ, R57 ;  /* 0x000000ffff057224 */ /* 0x000fc400078e0039 */
[----:B------:R-:W-:Y:S02]  /*444d0*/  IMAD.MOV.U32 R60, RZ, RZ, R58 ;  /* 0x000000ffff3c7224 */ /* 0x000fe400078e003a */
[----:B------:R-:W-:Y:S01]  /*444e0*/  IMAD.MOV.U32 R61, RZ, RZ, R59 ;  /* 0x000000ffff3d7224 */ /* 0x000fe200078e003b */
[----:B------:R-:W-:Y:S04]  /*444f0*/  STS.128 [R0+0x600], R4 ;  /* 0x0006000400007388 */ /* 0x000fe80000000c00 */
[----:B------:R-:W-:Y:S04]  /*44500*/  STS.128 [R0+0x680], R60 ;  /* 0x0006803c00007388 */ /* 0x000fe80000000c00 */
[----:B------:R-:W-:Y:S06]  /*44510*/  BAR.SYNC.DEFER_BLOCKING 0x0 ;  /* 0x0000000000007b1d */ /* 0x000fec0000010000 */
[----:B------:R-:W1:Y:S04]  /*44520*/  LDS.128 R32, [R2] ;  /* 0x0000000002207984 */ /* 0x000e680000000c00 */
[----:B------:R-:W-:Y:S04]  /*44530*/  LDS.128 R16, [R2+0x800] ;  /* 0x0008000002107984 */ /* 0x000fe80000000c00 */
[----:B------:R-:W2:Y:S04]  /*44540*/  LDS.128 R28, [R124] ;  /* 0x000000007c1c7984 */ /* 0x000ea80000000c00 */
[----:B------:R-:W-:Y:S04]  /*44550*/  LDS.128 R12, [R124+0x800] ;  /* 0x000800007c0c7984 */ /* 0x000fe80000000c00 */
[----:B------:R-:W4:Y:S04]  /*44560*/  LDS.128 R24, [R3] ;  /* 0x0000000003187984 */ /* 0x000f280000000c00 */
[----:B------:R-:W-:Y:S04]  /*44570*/  LDS.128 R8, [R3+0x800] ;  /* 0x0008000003087984 */ /* 0x000fe80000000c00 */
[----:B------:R-:W1:Y:S04]  /*44580*/  LDS.128 R20, [R252] ;  /* 0x00000000fc147984 */ /* 0x000e680000000c00 */
[----:B------:R-:W1:Y:S04]  /*44590*/  LDS.128 R4, [R252+0x800] ;  /* 0x00080000fc047984 */ /* 0x000e680000000c00 */
[----:B------:R-:W-:Y:S06]  /*445a0*/  BAR.SYNC.DEFER_BLOCKING 0x0 ;  /* 0x0000000000007b1d */ /* 0x000fec0000010000 */
[----:B---3--:R3:W-:Y:S04]  /*445b0*/  STS.128 [R0], R36 ;  /* 0x0000002400007388 */ /* 0x0087e80000000c00 */
        /* <DEDUP_REMOVED lines=8> */
[----:B---3--:R3:W-:Y:S04]  /*44640*/  STS.128 [R0+0x80], R36 ;  /* 0x0000802400007388 */ /* 0x0087e80000000c00 */
[----:B---3--:R-:W3:Y:S04]  /*44650*/  LDL.LU R36, [R1+0x7b8] ;  /* 0x0007b80001247983 */ /* 0x008ee80000300800 */
[----:B------:R-:W3:Y:S04]  /*44660*/  LDL.LU R37, [R1+0x7bc] ;  /* 0x0007bc0001257983 */ /* 0x000ee80000300800 */
[----:B------:R-:W3:Y:S04]  /*44670*/  LDL.LU R38, [R1+0x878] ;  /* 0x0008780001267983 */ /* 0x000ee80000300800 */
[----:B------:R-:W3:Y:S04]  /*44680*/  LDL.LU R39, [R1+0x87c] ;  /* 0x00087c0001277983 */ /* 0x000ee80000300800 */
[----:B---3--:R3:W-:Y:S04]  /*44690*/  STS.128 [R0+0x280], R36 ;  /* 0x0002802400007388 */ /* 0x0087e80000000c00 */
[----:B---3--:R-:W3:Y:S04]  /*446a0*/  LDL.LU R36, [R1+0x710] ;  /* 0x0007100001247983 */ /* 0x008ee80000300800 */
[----:B------:R-:W3:Y:S04]  /*446b0*/  LDL.LU R37, [R1+0x714] ;  /* 0x0007140001257983 */ /* 0x000ee80000300800 */
[----:B------:R-:W3:Y:S04]  /*446c0*/  LDL.LU R38, [R1+0x810] ;  /* 0x0008100001267983 */ /* 0x000ee80000300800 */
[----:B------:R-:W3:Y:S04]  /*446d0*/  LDL.LU R39, [R1+0x814] ;  /* 0x0008140001277983 */ /* 0x000ee80000300800 */
[----:B--2---:R2:W-:Y:S04]  /*446e0*/  STS.128 [R0+0x200], R40 ;  /* 0x0002002800007388 */ /* 0x0045e80000000c00 */
[----:B--2---:R-:W2:Y:S04]  /*446f0*/  LDL.LU R40, [R1+0x718] ;  /* 0x0007180001287983 */ /* 0x004ea80000300800 */
        /* <DEDUP_REMOVED lines=13> */
[----:B------:R-:W4:Y:S04]  /*447d0*/  LDL.LU R72, [R1+0x280] ;  /* 0x0002800001487983 */ /* 0x000f280000300800 */
[----:B------:R-:W4:Y:S04]  /*447e0*/  LDL.LU R73, [R1+0x284] ;  /* 0x0002840001497983 */ /* 0x000f280000300800 */
[----:B------:R-:W4:Y:S04]  /*447f0*/  LDL.LU R74, [R1+0x700] ;  /* 0x00070000014a7983 */ /* 0x000f280000300800 */
[----:B------:R-:W4:Y:S04]  /*44800*/  LDL.LU R75, [R1+0x704] ;  /* 0x00070400014b7983 */ /* 0x000f280000300800 */
[----:B--2---:R-:W-:Y:S04]  /*44810*/  STS.128 [R0+0x480], R40 ;  /* 0x0004802800007388 */ /* 0x004fe80000000c00 */
[----:B---3--:R-:W-:Y:S04]  /*44820*/  STS.128 [R0+0x680], R36 ;  /* 0x0006802400007388 */ /* 0x008fe80000000c00 */
[----:B------:R-:W-:Y:S06]  /*44830*/  BAR.SYNC.DEFER_BLOCKING 0x0 ;  /* 0x0000000000007b1d */ /* 0x000fec0000010000 */
[----:B------:R-:W2:Y:S04]  /*44840*/  LDS.128 R68, [R2] ;  /* 0x0000000002447984 */ /* 0x000ea80000000c00 */
[----:B------:R-:W-:Y:S04]  /*44850*/  LDS.128 R48, [R2+0x800] ;  /* 0x0008000002307984 */ /* 0x000fe80000000c00 */
[----:B------:R-:W-:Y:S04]  /*44860*/  LDS.128 R60, [R124] ;  /* 0x000000007c3c7984 */ /* 0x000fe80000000c00 */
[----:B------:R-:W-:Y:S04]  /*44870*/  LDS.128 R44, [R124+0x800] ;  /* 0x000800007c2c7984 */ /* 0x000fe80000000c00 */
[----:B------:R-:W-:Y:S04]  /*44880*/  LDS.128 R56, [R3] ;  /* 0x0000000003387984 */ /* 0x000fe80000000c00 */
[----:B------:R-:W-:Y:S04]  /*44890*/  LDS.128 R40, [R3+0x800] ;  /* 0x0008000003287984 */ /* 0x000fe80000000c00 */
[----:B------:R-:W-:Y:S04]  /*448a0*/  LDS.128 R52, [R252] ;  /* 0x00000000fc347984 */ /* 0x000fe80000000c00 */
[----:B------:R-:W-:Y:S04]  /*448b0*/  LDS.128 R36, [R252+0x800] ;  /* 0x00080000fc247984 */ /* 0x000fe80000000c00 */
[----:B------:R-:W-:Y:S06]  /*448c0*/  BAR.SYNC.DEFER_BLOCKING 0x0 ;  /* 0x0000000000007b1d */ /* 0x000fec0000010000 */
[----:B----4-:R3:W-:Y:S04]  /*448d0*/  STS.128 [R0], R72 ;  /* 0x0000004800007388 */ /* 0x0107e80000000c00 */
[----:B---3--:R-:W3:Y:S04]  /*448e0*/  LDL.LU R72, [R1+0x288] ;  /* 0x0002880001487983 */ /* 0x008ee80000300800 */
[----:B------:R-:W3:Y:S04]  /*448f0*/  LDL.LU R73, [R1+0x28c] ;  /* 0x00028c0001497983 */ /* 0x000ee80000300800 */
[----:B------:R-:W3:Y:S04]  /*44900*/  LDL.LU R74, [R1+0x708] ;  /* 0x00070800014a7983 */ /* 0x000ee80000300800 */
[----:B------:R-:W3:Y:S04]  /*44910*/  LDL.LU R75, [R1+0x70c] ;  /* 0x00070c00014b7983 */ /* 0x000ee80000300800 */
[----:B------:R-:W4:Y:S04]  /*44920*/  LDL.LU R78, [R1+0x5f0] ;  /* 0x0005f000014e7983 */ /* 0x000f280000300800 */
[----:B------:R-:W4:Y:S04]  /*44930*/  LDL.LU R79, [R1+0x5f4] ;  /* 0x0005f400014f7983 */ /* 0x000f280000300800 */
[----:B---3--:R3:W-:Y:S04]  /*44940*/  STS.128 [R0+0x80], R72 ;  /* 0x0000804800007388 */ /* 0x0087e80000000c00 */
[----:B---3--:R-:W3:Y:S04]  /*44950*/  LDL.LU R74, [R1+0x5f8] ;  /* 0x0005f800014a7983 */ /* 0x008ee80000300800 */
[----:B------:R-:W3:Y:S01]  /*44960*/  LDL.LU R75, [R1+0x5fc] ;  /* 0x0005fc00014b7983 */ /* 0x000ee20000300800 */
[----:B------:R-:W-:-:S02]  /*44970*/  IMAD.MOV.U32 R72, RZ, RZ, R222 ;  /* 0x000000ffff487224 */ /* 0x000fc400078e00de */
[----:B------:R-:W-:Y:S01]  /*44980*/  IMAD.MOV.U32 R73, RZ, RZ, R223 ;  /* 0x000000ffff497224 */ /* 0x000fe200078e00df */
[----:B------:R-:W-:Y:S01]  /*44990*/  MOV R76, R220 ;  /* 0x000000dc004c7202 */ /* 0x000fe20000000f00 */
[----:B------:R-:W-:-:S03]  /*449a0*/  IMAD.MOV.U32 R77, RZ, RZ, R221 ;  /* 0x000000ffff4d7224 */ /* 0x000fc600078e00dd */
[----:B---3--:R3:W-:Y:S04]  /*449b0*/  STS.128 [R0+0x280], R72 ;  /* 0x0002804800007388 */ /* 0x0087e80000000c00 */
[----:B---3--:R-:W3:Y:S04]  /*449c0*/  LDL.LU R74, [R1+0x250] ;  /* 0x00025000014a7983 */ /* 0x008ee80000300800 */
[----:B------:R-:W3:Y:S01]  /*449d0*/  LDL.LU R75, [R1+0x254] ;  /* 0x00025400014b7983 */ /* 0x000ee20000300800 */
[----:B------:R-:W-:Y:S02]  /*449e0*/  IMAD.MOV.U32 R72, RZ, RZ, R216 ;  /* 0x000000ffff487224 */ /* 0x000fe400078e00d8 */
[----:B------:R-:W-:Y:S01]  /*449f0*/  IMAD.MOV.U32 R73, RZ, RZ, R217 ;  /* 0x000000ffff497224 */ /* 0x000fe200078e00d9 */
[----:B----4-:R4:W-:Y:S04]  /*44a00*/  STS.128 [R0+0x200], R76 ;  /* 0x0002004c00007388 */ /* 0x0109e80000000c00 */
[----:B----4-:R-:W4:Y:S04]  /*44a10*/  LDL.LU R78, [R1+0x258] ;  /* 0x00025800014e7983 */ /* 0x010f280000300800 */
[----:B------:R-:W4:Y:S04]  /*44a20*/  LDL.LU R79, [R1+0x25c] ;  /* 0x00025c00014f7983 */ /* 0x000f280000300800 */
[----:B---3--:R3:W-:Y:S02]  /*44a30*/  STS.128 [R0+0x400], R72 ;  /* 0x0004004800007388 */ /* 0x0087e40000000c00 */
[----:B---3--:R-:W-:-:S02]  /*44a40*/  IMAD.MOV.U32 R72, RZ, RZ, R64 ;  /* 0x000000ffff487224 */ /* 0x008fc400078e0040 */
[----:B------:R-:W3:Y:S01]  /*44a50*/  LDL.LU R74, [R1+0x220] ;  /* 0x00022000014a7983 */ /* 0x000ee20000300800 */
[----:B------:R-:W-:Y:S02]  /*44a60*/  IMAD.MOV.U32 R73, RZ, RZ, R65 ;  /* 0x000000ffff497224 */ /* 0x000fe400078e0041 */
[----:B------:R-:W-:Y:S01]  /*44a70*/  IMAD.MOV.U32 R64, RZ, RZ, R66 ;  /* 0x000000ffff407224 */ /* 0x000fe200078e0042 */
[----:B------:R-:W3:Y:S01]  /*44a80*/  LDL.LU R75, [R1+0x224] ;  /* 0x00022400014b7983 */ /* 0x000ee20000300800 */
[----:B------:R-:W-:-:S03]  /*44a90*/  IMAD.MOV.U32 R65, RZ, RZ, R67 ;  /* 0x000000ffff417224 */ /* 0x000fc600078e0043 */
[----:B------:R-:W2:Y:S04]  /*44aa0*/  LDL.LU R66, [R1+0x228] ;  /* 0x0002280001427983 */ /* 0x000ea80000300800 */
[----:B------:R-:W2:Y:S04]  /*44ab0*/  LDL.LU R67, [R1+0x22c] ;  /* 0x00022c0001437983 */ /* 0x000ea80000300800 */
[----:B------:R-:W2:Y:S04]  /*44ac0*/  LDL.LU R100, [R1+0x8c0] ;  /* 0x0008c00001647983 */ /* 0x000ea80000300800 */
[----:B------:R-:W2:Y:S04]  /*44ad0*/  LDL.LU R101, [R1+0x8c4] ;  /* 0x0008c40001657983 */ /* 0x000ea80000300800 */
[----:B------:R-:W2:Y:S04]  /*44ae0*/  LDL.LU R102, [R1+0x8b0] ;  /* 0x0008b00001667983 */ /* 0x000ea80000300800 */
[----:B------:R-:W2:Y:S01]  /*44af0*/  LDL.LU R103, [R1+0x8b4] ;  /* 0x0008b40001677983 */ /* 0x000ea20000300800 */
[----:B------:R-:W-:Y:S01]  /*44b00*/  IMAD.MOV.U32 R76, RZ, RZ, R218 ;  /* 0x000000ffff4c7224 */ /* 0x000fe200078e00da */
[----:B------:R-:W-:-:S05]  /*44b10*/  MOV R77, R219 ;  /* 0x000000db004d7202 */ /* 0x000fca0000000f00 */
[----:B----4-:R-:W-:Y:S01]  /*44b20*/  STS.128 [R0+0x480], R76 ;  /* 0x0004804c00007388 */ /* 0x010fe20000000c00 */
[C---:B------:R-:W-:Y:S02]  /*44b30*/  LOP3.LUT R221, R2.reuse, 0x20, RZ, 0x3c, !PT ;  /* 0x0000002002dd7812 */ /* 0x040fe400078e3cff */
[----:B------:R-:W-:Y:S01]  /*44b40*/  LOP3.LUT R220, R2, 0x40, RZ, 0x3c, !PT ;  /* 0x0000004002dc7812 */ /* 0x000fe200078e3cff */
[----:B---3--:R-:W-:Y:S04]  /*44b50*/  STS.128 [R0+0x600], R72 ;  /* 0x0006004800007388 */ /* 0x008fe80000000c00 */
[----:B--2---:R-:W-:Y:S04]  /*44b60*/  STS.128 [R0+0x680], R64 ;  /* 0x0006804000007388 */ /* 0x004fe80000000c00 */
[----:B------:R-:W-:Y:S06]  /*44b70*/  BAR.SYNC.DEFER_BLOCKING 0x0 ;  /* 0x0000000000007b1d */ /* 0x000fec0000010000 */
[----:B------:R-:W2:Y:S04]  /*44b80*/  LDS.128 R96, [R2] ;  /* 0x0000000002607984 */ /* 0x000ea80000000c00 */
[----:B------:R-:W-:Y:S04]  /*44b90*/  LDS.128 R80, [R2+0x800] ;  /* 0x0008000002507984 */ /* 0x000fe80000000c00 */
[----:B------:R-:W3:Y:S04]  /*44ba0*/  LDS.128 R92, [R221] ;  /* 0x00000000dd5c7984 */ /* 0x000ee80000000c00 */
[----:B------:R-:W-:Y:S04]  /*44bb0*/  LDS.128 R76, [R221+0x800] ;  /* 0x00080000dd4c7984 */ /* 0x000fe80000000c00 */
[----:B------:R-:W4:Y:S04]  /*44bc0*/  LDS.128 R88, [R220] ;  /* 0x00000000dc587984 */ /* 0x000f280000000c00 */
[----:B------:R-:W-:Y:S04]  /*44bd0*/  LDS.128 R72, [R220+0x800] ;  /* 0x00080000dc487984 */ /* 0x000fe80000000c00 */
[----:B------:R-:W1:Y:S04]  /*44be0*/  LDS.128 R84, [R252] ;  /* 0x00000000fc547984 */ /* 0x000e680000000c00 */
[----:B------:R-:W1:Y:S04]  /*44bf0*/  LDS.128 R64, [R252+0x800] ;  /* 0x00080000fc407984 */ /* 0x000e680000000c00 */
[----:B------:R-:W-:Y:S06]  /*44c00*/  BAR.SYNC.DEFER_BLOCKING 0x0 ;  /* 0x0000000000007b1d */ /* 0x000fec0000010000 */
[----:B------:R1:W-:Y:S04]  /*44c10*/  STS.128 [R0], R100 ;  /* 0x0000006400007388 */ /* 0x0003e80000000c00 */
        /* <DEDUP_REMOVED lines=33> */
[----:B------:R-:W4:Y:S04]  /*44e30*/  LDL.LU R134, [R1+0x6f0] ;  /* 0x0006f00001867983 */ /* 0x000f280000300800 */
[----:B------:R-:W4:Y:S04]  /*44e40*/  LDL.LU R135, [R1+0x6f4] ;  /* 0x0006f40001877983 */ /* 0x000f280000300800 */
[----:B---3--:R-:W-:Y:S01]  /*44e50*/  STS.128 [R0+0x480], R104 ;  /* 0x0004806800007388 */ /* 0x008fe20000000c00 */
[----:B------:R-:W-:-:S02]  /*44e60*/  IMAD.MOV.U32 R132, RZ, RZ, R224 ;  /* 0x000000ffff847224 */ /* 0x000fc400078e00e0 */
[----:B------:R-:W-:Y:S01]  /*44e70*/  IMAD.MOV.U32 R133, RZ, RZ, R225 ;  /* 0x000000ffff857224 */ /* 0x000fe200078e00e1 */
[----:B--2---:R-:W-:Y:S04]  /*44e80*/  STS.128 [R0+0x680], R100 ;  /* 0x0006806400007388 */ /* 0x004fe80000000c00 */
[----:B------:R-:W-:Y:S06]  /*44e90*/  BAR.SYNC.DEFER_BLOCKING 0x0 ;  /* 0x0000000000007b1d */ /* 0x000fec0000010000 */
[----:B------:R-:W1:Y:S04]  /*44ea0*/  LDS.128 R128, [R2] ;  /* 0x0000000002807984 */ /* 0x000e680000000c00 */
        /* <DEDUP_REMOVED lines=9> */
[----:B--2---:R-:W2:Y:S04]  /*44f40*/  LDL.LU R134, [R1+0x6f8] ;  /* 0x0006f80001867983 */ /* 0x004ea80000300800 */
[----:B------:R-:W2:Y:S01]  /*44f50*/  LDL.LU R135, [R1+0x6fc] ;  /* 0x0006fc0001877983 */ /* 0x000ea20000300800 */
[----:B------:R-:W-:Y:S01]  /*44f60*/  MOV R132, R226 ;  /* 0x000000e200847202 */ /* 0x000fe20000000f00 */
[----:B------:R-:W-:-:S02]  /*44f70*/  IMAD.MOV.U32 R133, RZ, RZ, R227 ;  /* 0x000000ffff857224 */ /* 0x000fc400078e00e3 */
[----:B------:R-:W3:Y:S04]  /*44f80*/  LDL.LU R136, [R1+0x5e0] ;  /* 0x0005e00001887983 */ /* 0x000ee80000300800 */
        /* <DEDUP_REMOVED lines=33> */
[----:B--2---:R-:W-:Y:S04]  /*451a0*/  STS.128 [R0+0x680], R132 ;  /* 0x0006808400007388 */ /* 0x004fe80000000c00 */
[----:B------:R-:W-:Y:S06]  /*451b0*/  BAR.SYNC.DEFER_BLOCKING 0x0 ;  /* 0x0000000000007b1d */ /* 0x000fec0000010000 */
[----:B------:R-:W2:Y:S04]  /*451c0*/  LDS.128 R160, [R2] ;  /* 0x0000000002a07984 */ /* 0x000ea80000000c00 */
[----:B------:R-:W-:Y:S04]  /*451d0*/  LDS.128 R144, [R2+0x800] ;  /* 0x0008000002907984 */ /* 0x000fe80000000c00 */
[----:B------:R-:W3:Y:S04]  /*451e0*/  LDS.128 R156, [R221] ;  /* 0x00000000dd9c7984 */ /* 0x000ee80000000c00 */
[----:B------:R-:W-:Y:S04]  /*451f0*/  LDS.128 R140, [R221+0x800] ;  /* 0x00080000dd8c7984 */ /* 0x000fe80000000c00 */
[----:B------:R-:W1:Y:S04]  /*45200*/  LDS.128 R152, [R220] ;  /* 0x00000000dc987984 */ /* 0x000e680000000c00 */
[----:B------:R-:W-:Y:S04]  /*45210*/  LDS.128 R136, [R220+0x800] ;  /* 0x00080000dc887984 */ /* 0x000fe80000000c00 */
[----:B------:R-:W1:Y:S04]  /*45220*/  LDS.128 R148, [R252] ;  /* 0x00000000fc947984 */ /* 0x000e680000000c00 */
[----:B------:R-:W1:Y:S04]  /*45230*/  LDS.128 R132, [R252+0x800] ;  /* 0x00080000fc847984 */ /* 0x000e680000000c00 */
[----:B------:R-:W-:Y:S06]  /*45240*/  BAR.SYNC.DEFER_BLOCKING 0x0 ;  /* 0x0000000000007b1d */ /* 0x000fec0000010000 */
[----:B----4-:R4:W-:Y:S04]  /*45250*/  STS.128 [R0], R164 ;  /* 0x000000a400007388 */ /* 0x0109e80000000c00 */
[----:B----4-:R-:W4:Y:S04]  /*45260*/  LDL.LU R164, [R1+0x8a8] ;  /* 0x0008a80001a47983 */ /* 0x010f280000300800 */
[----:B------:R-:W4:Y:S04]  /*45270*/  LDL.LU R165, [R1+0x8ac] ;  /* 0x0008ac0001a57983 */ /* 0x000f280000300800 */
[----:B------:R-:W4:Y:S04]  /*45280*/  LDL.LU R166, [R1+0x898] ;  /* 0x0008980001a67983 */ /* 0x000f280000300800 */
[----:B------:R-:W4:Y:S04]  /*45290*/  LDL.LU R167, [R1+0x89c] ;  /* 0x00089c0001a77983 */ /* 0x000f280000300800 */
[----:B------:R-:W2:Y:S04]  /*452a0*/  LDL.LU R168, [R1+0x840] ;  /* 0x0008400001a87983 */ /* 0x000ea80000300800 */
[----:B------:R-:W2:Y:S04]  /*452b0*/  LDL.LU R169, [R1+0x844] ;  /* 0x0008440001a97983 */ /* 0x000ea80000300800 */
[----:B------:R-:W2:Y:S04]  /*452c0*/  LDL.LU R170, [R1+0x830] ;  /* 0x0008300001aa7983 */ /* 0x000ea80000300800 */
[----:B------:R-:W2:Y:S04]  /*452d0*/  LDL.LU R171, [R1+0x834] ;  /* 0x0008340001ab7983 */ /* 0x000ea80000300800 */
[----:B----4-:R4:W-:Y:S04]  /*452e0*/  STS.128 [R0+0x80], R164 ;  /* 0x000080a400007388 */ /* 0x0109e80000000c00 */
[----:B----4-:R-:W4:Y:S04]  /*452f0*/  LDL.LU R164, [R1+0x848] ;  /* 0x0008480001a47983 */ /* 0x010f280000300800 */
[----:B------:R-:W4:Y:S04]  /*45300*/  LDL.LU R165, [R1+0x84c] ;  /* 0x00084c0001a57983 */ /* 0x000f280000300800 */
[----:B------:R-:W4:Y:S04]  /*45310*/  LDL.LU R166, [R1+0x838] ;  /* 0x0008380001a67983 */ /* 0x000f280000300800 */
[----:B------:R-:W4:Y:S04]  /*45320*/  LDL.LU R167, [R1+0x83c] ;  /* 0x00083c0001a77983 */ /* 0x000f280000300800 */
[----:B--2---:R-:W-:Y:S04]  /*45330*/  STS.128 [R0+0x200], R168 ;  /* 0x000200a800007388 */ /* 0x004fe80000000c00 */
[----:B----4-:R2:W-:Y:S04]  /*45340*/  STS.128 [R0+0x280], R164 ;  /* 0x000280a400007388 */ /* 0x0105e80000000c00 */
        /* <DEDUP_REMOVED lines=21> */
[----:B----4-:R-:W-:Y:S04]  /*454a0*/  STS.128 [R0+0x480], R168 ;  /* 0x000480a800007388 */ /* 0x010fe80000000c00 */
[----:B---3--:R-:W-:Y:S04]  /*454b0*/  STS.128 [R0+0x600], R172 ;  /* 0x000600ac00007388 */ /* 0x008fe80000000c00 */
[----:B------:R-:W-:Y:S04]  /*454c0*/  STS.128 [R0+0x680], R188 ;  /* 0x000680bc00007388 */ /* 0x000fe80000000c00 */
[----:B------:R-:W-:Y:S06]  /*454d0*/  BAR.SYNC.DEFER_BLOCKING 0x0 ;  /* 0x0000000000007b1d */ /* 0x000fec0000010000 */
[----:B------:R-:W3:Y:S04]  /*454e0*/  LDS.128 R168, [R2] ;  /* 0x0000000002a87984 */ /* 0x000ee80000000c00 */
        /* <DEDUP_REMOVED lines=8> */
[----:B--2---:R2:W-:Y:S04]  /*45570*/  STS.128 [R0], R164 ;  /* 0x000000a400007388 */ /* 0x0045e80000000c00 */
[----:B--2---:R-:W2:Y:S04]  /*45580*/  LDL.LU R164, [R1+0x6e8] ;  /* 0x0006e80001a47983 */ /* 0x004ea80000300800 */
[----:B------:R-:W2:Y:S04]  /*45590*/  LDL.LU R165, [R1+0x6ec] ;  /* 0x0006ec0001a57983 */ /* 0x000ea80000300800 */
[----:B------:R-:W2:Y:S04]  /*455a0*/  LDL.LU R166, [R1+0x6b8] ;  /* 0x0006b80001a67983 */ /* 0x000ea80000300800 */
[----:B------:R-:W2:Y:S01]  /*455b0*/  LDL.LU R167, [R1+0x6bc] ;  /* 0x0006bc0001a77983 */ /* 0x000ea20000300800 */
[----:B------:R-:W-:-:S03]  /*455c0*/  IMAD.MOV.U32 R202, RZ, RZ, R244 ;  /* 0x000000ffffca7224 */ /* 0x000fc600078e00f4 */
[----:B------:R-:W4:Y:S01]  /*455d0*/  LDL.LU R200, [R1+0x500] ;  /* 0x0005000001c87983 */ /* 0x000f220000300800 */
[----:B------:R-:W-:-:S03]  /*455e0*/  IMAD.MOV.U32 R203, RZ, RZ, R245 ;  /* 0x000000ffffcb7224 */ /* 0x000fc600078e00f5 */
[----:B------:R-:W4:Y:S04]  /*455f0*/  LDL.LU R201, [R1+0x504] ;  /* 0x0005040001c97983 */ /* 0x000f280000300800 */
        /* <DEDUP_REMOVED lines=14> */
[----:B------:R-:W3:Y:S04]  /*456e0*/  LDL.LU R208, [R1+0x50] ;  /* 0x0000500001d07983 */ /* 0x000ee80000300800 */
[----:B----4-:R4:W-:Y:S04]  /*456f0*/  STS.128 [R0+0x200], R200 ;  /* 0x000200c800007388 */ /* 0x0109e80000000c00 */
[----:B------:R-:W3:Y:S04]  /*45700*/  LDL.LU R215, [R1+0x914] ;  /* 0x0009140001d77983 */ /* 0x000ee80000300800 */
[----:B----4-:R-:W4:Y:S04]  /*45710*/  LDL.LU R200, [R1+0x1d0] ;  /* 0x0001d00001c87983 */ /* 0x010f280000300800 */
[----:B------:R-:W4:Y:S04]  /*45720*/  LDL.LU R201, [R1+0x1d4] ;  /* 0x0001d40001c97983 */ /* 0x000f280000300800 */
[----:B------:R-:W4:Y:S04]  /*45730*/  LDL.LU R202, [R1+0x190] ;  /* 0x0001900001ca7983 */ /* 0x000f280000300800 */
[----:B------:R-:W4:Y:S04]  /*45740*/  LDL.LU R203, [R1+0x194] ;  /* 0x0001940001cb7983 */ /* 0x000f280000300800 */
[----:B--2---:R2:W-:Y:S04]  /*45750*/  STS.128 [R0+0x480], R164 ;  /* 0x000480a400007388 */ /* 0x0045e80000000c00 */
[----:B--2---:R-:W2:Y:S04]  /*45760*/  LDL.LU R164, [R1+0x1d8] ;  /* 0x0001d80001a47983 */ /* 0x004ea80000300800 */
[----:B------:R-:W2:Y:S04]  /*45770*/  LDL.LU R165, [R1+0x1dc] ;  /* 0x0001dc0001a57983 */ /* 0x000ea80000300800 */
[----:B------:R-:W2:Y:S04]  /*45780*/  LDL.LU R210, [R1+0xb4] ;  /* 0x0000b40001d27983 */ /* 0x000ea80000300800 */
[----:B------:R-:W2:Y:S04]  /*45790*/  LDL.LU R211, [R1+0x54] ;  /* 0x0000540001d37983 */ /* 0x000ea80000300800 */
[----:B------:R-:W2:Y:S04]  /*457a0*/  LDL.LU R212, [R1+0x91c] ;  /* 0x00091c0001d47983 */ /* 0x000ea80000300800 */
[----:B------:R-:W2:Y:S04]  /*457b0*/  LDL.LU R166, [R1+0x198] ;  /* 0x0001980001a67983 */ /* 0x000ea80000300800 */
[----:B------:R-:W2:Y:S04]  /*457c0*/  LDL.LU R167, [R1+0x19c] ;  /* 0x00019c0001a77983 */ /* 0x000ea80000300800 */
[----:B---3--:R-:W-:Y:S04]  /*457d0*/  STS.128 [R0+0x280], R244 ;  /* 0x000280f400007388 */ /* 0x008fe80000000c00 */
[----:B----4-:R-:W-:Y:S01]  /*457e0*/  STS.128 [R0+0x600], R200 ;  /* 0x000600c800007388 */ /* 0x010fe20000000c00 */
[----:B------:R-:W-:Y:S01]  /*457f0*/  ISETP.GE.AND P0, PT, R214, c[0x0][0x178], PT ;  /* 0x00005e00d6007a0c */ /* 0x000fe20003f06270 */
[----:B------:R-:W-:-:S02]  /*45800*/  IMAD R3, R215, c[0x0][0x198], RZ ;  /* 0x00006600d7037a24 */ /* 0x000fc400078e02ff */
[----:B------:R-:W3:Y:S01]  /*45810*/  LDL.LU R222, [R1+0xd0] ;  /* 0x0000d00001de7983 */ /* 0x000ee20000300800 */
[----:B------:R-:W-:-:S03]  /*45820*/  ISETP.LT.AND P0, PT, R215, c[0x0][0x17c], !P0 ;  /* 0x00005f00d7007a0c */ /* 0x000fc60004701270 */
[----:B------:R-:W4:Y:S04]  /*45830*/  LDL.LU R209, [R1+0x60] ;  /* 0x0000600001d17983 */ /* 0x000f280000300800 */
[----:B------:R-:W3:Y:S04]  /*45840*/  LDL.LU R213, [R1+0xd4] ;  /* 0x0000d40001d57983 */ /* 0x000ee80000300800 */
[----:B--2---:R2:W-:Y:S02]  /*45850*/  STS.128 [R0+0x680], R164 ;  /* 0x000680a400007388 */ /* 0x0045e40000000c00 */
[----:B--2---:R-:W-:-:S02]  /*45860*/  IMAD R0, R214, c[0x0][0x194], RZ ;  /* 0x00006500d6007a24 */ /* 0x004fc400078e02ff */
[----:B------:R-:W-:Y:S03]  /*45870*/  BAR.SYNC.DEFER_BLOCKING 0x0 ;  /* 0x0000000000007b1d */ /* 0x000fe60000010000 */
[----:B------:R-:W-:-:S04]  /*45880*/  LEA R166, P1, R0, c[0x0][0x170], 0x2 ;  /* 0x00005c0000a67a11 */ /* 0x000fc800078210ff */
[----:B------:R-:W-:-:S05]  /*45890*/  LEA.HI.X.SX32 R167, R0, c[0x0][0x174], 0x2, P1 ;  /* 0x00005d0000a77a11 */ /* 0x000fca00008f16ff */
[----:B------:R-:W-:-:S05]  /*458a0*/  IMAD.WIDE R164, R3, 0x4, R166 ;  /* 0x0000000403a47825 */ /* 0x000fca00078e02a6 */
[----:B------:R2:W-:Y:S01]  /*458b0*/  @P0 STG.E [R164.64], R223 ;  /* 0x000000dfa4000986 */ /* 0x0005e2000c101908 */
[----:B------:R-:W-:Y:S01]  /*458c0*/  ISETP.GE.AND P0, PT, R215, c[0x0][0x17c], PT ;  /* 0x00005f00d7007a0c */ /* 0x000fe20003f06270 */
[----:B--2---:R-:W-:-:S04]  /*458d0*/  IMAD.MOV.U32 R164, RZ, RZ, c[0x0][0x194] ;  /* 0x00006500ffa47624 */ /* 0x004fc800078e00ff */
[----:B------:R-:W-:Y:S01]  /*458e0*/  IMAD R0, R164, 0x80, R0 ;  /* 0x00000080a4007824 */ /* 0x000fe200078e0200 */
[----:B------:R-:W-:-:S04]  /*458f0*/  ISETP.LT.AND P0, PT, R212, c[0x0][0x178], !P0 ;  /* 0x00005e00d4007a0c */ /* 0x000fc80004701270 */
[----:B------:R-:W-:-:S04]  /*45900*/  LEA R164, P1, R0, c[0x0][0x170], 0x2 ;  /* 0x00005c0000a47a11 */ /* 0x000fc800078210ff */
[----:B------:R-:W-:Y:S02]  /*45910*/  LEA.HI.X.SX32 R165, R0, c[0x0][0x174], 0x2, P1 ;  /* 0x00005d0000a57a11 */ /* 0x000fe400008f16ff */
[----:B------:R-:W-:-:S03]  /*45920*/  IADD3 R0, R215, 0x1, RZ ;  /* 0x00000001d7007810 */ /* 0x000fc60007ffe0ff */
[----:B------:R-:W-:-:S05]  /*45930*/  IMAD.WIDE R200, R3, 0x4, R164 ;  /* 0x0000000403c87825 */ /* 0x000fca00078e02a4 */
[----:B------:R2:W-:Y:S01]  /*45940*/  @P0 STG.E [R200.64], R208 ;  /* 0x000000d0c8000986 */ /* 0x0005e2000c101908 */
[----:B------:R-:W-:-:S04]  /*45950*/  ISETP.GE.AND P0, PT, R0, c[0x0][0x17c], PT ;  /* 0x00005f0000007a0c */ /* 0x000fc80003f06270 */
[----:B------:R-:W-:Y:S02]  /*45960*/  ISETP.LT.AND P1, PT, R214, c[0x0][0x178], !P0 ;  /* 0x00005e00d6007a0c */ /* 0x000fe40004721270 */
[----:B------:R-:W-:Y:S02]  /*45970*/  IADD3 R0, R3, c[0x0][0x198], RZ ;  /* 0x0000660003007a10 */ /* 0x000fe40007ffe0ff */
[----:B------:R-:W-:-:S03]  /*45980*/  ISETP.LT.AND P0, PT, R212, c[0x0][0x178], !P0 ;  /* 0x00005e00d4007a0c */ /* 0x000fc60004701270 */
[----:B--2---:R-:W-:-:S06]  /*45990*/  IMAD.WIDE R200, R0, 0x4, R166 ;  /* 0x0000000400c87825 */ /* 0x004fcc00078e02a6 */
[----:B------:R2:W-:Y:S02]  /*459a0*/  @P1 STG.E [R200.64], R210 ;  /* 0x000000d2c8001986 */ /* 0x0005e4000c101908 */
[----:B--2---:R-:W-:-:S05]  /*459b0*/  IMAD.WIDE R200, R0, 0x4, R164 ;  /* 0x0000000400c87825 */ /* 0x004fca00078e02a4 */
[----:B------:R2:W-:Y:S04]  /*459c0*/  @P0 STG.E [R200.64], R211 ;  /* 0x000000d3c8000986 */ /* 0x0005e8000c101908 */
[----:B--2---:R-:W2:Y:S01]  /*459d0*/  LDL.LU R211, [R1+0x64] ;  /* 0x0000640001d37983 */ /* 0x004ea20000300800 */
[----:B------:R-:W-:Y:S02]  /*459e0*/  IADD3 R3, R215, 0x2, RZ ;  /* 0x00000002d7037810 */ /* 0x000fe40007ffe0ff */
[----:B------:R-:W-:Y:S01]  /*459f0*/  IADD3 R0, R0, c[0x0][0x198], RZ ;  /* 0x0000660000007a10 */ /* 0x000fe20007ffe0ff */
[----:B------:R-:W2:Y:S01]  /*45a00*/  LDL.LU R208, [R1+0xf0] ;  /* 0x0000f00001d07983 */ /* 0x000ea20000300800 */
[----:B------:R-:W-:-:S03]  /*45a10*/  ISETP.GE.AND P0, PT, R3, c[0x0][0x17c], PT ;  /* 0x00005f0003007a0c */ /* 0x000fc60003f06270 */
[----:B------:R-:W-:Y:S01]  /*45a20*/  IMAD.WIDE R200, R0, 0x4, R166 ;  /* 0x0000000400c87825 */ /* 0x000fe200078e02a6 */
[----:B------:R-:W-:Y:S01]  /*45a30*/  ISETP.LT.AND P1, PT, R214, c[0x0][0x178], !P0 ;  /* 0x00005e00d6007a0c */ /* 0x000fe20004721270 */
[----:B------:R-:W2:Y:S01]  /*45a40*/  LDL.LU R210, [R1+0x70] ;  /* 0x0000700001d27983 */ /* 0x000ea20000300800 */
[----:B------:R-:W-:-:S11]  /*45a50*/  IADD3 R3, R215, 0x3, RZ ;  /* 0x00000003d7037810 */ /* 0x000fd60007ffe0ff */
[----:B---3--:R3:W-:Y:S01]  /*45a60*/  @P1 STG.E [R200.64], R222 ;  /* 0x000000dec8001986 */ /* 0x0087e2000c101908 */
[----:B------:R-:W-:Y:S02]  /*45a70*/  ISETP.LT.AND P1, PT, R212, c[0x0][0x178], !P0 ;  /* 0x00005e00d4007a0c */ /* 0x000fe40004721270 */
[----:B------:R-:W-:Y:S01]  /*45a80*/  ISETP.GE.AND P0, PT, R3, c[0x0][0x17c], PT ;  /* 0x00005f0003007a0c */ /* 0x000fe20003f06270 */
[C---:B---3--:R-:W-:Y:S01]  /*45a90*/  IMAD.WIDE R200, R0.reuse, 0x4, R164 ;  /* 0x0000000400c87825 */ /* 0x048fe200078e02a4 */
[----:B------:R-:W-:-:S09]  /*45aa0*/  IADD3 R0, R0, c[0x0][0x198], RZ ;  /* 0x0000660000007a10 */ /* 0x000fd20007ffe0ff */
[----:B----4-:R3:W-:Y:S01]  /*45ab0*/  @P1 STG.E [R200.64], R209 ;  /* 0x000000d1c8001986 */ /* 0x0107e2000c101908 */
[----:B------:R-:W-:Y:S02]  /*45ac0*/  ISETP.LT.AND P1, PT, R214, c[0x0][0x178], !P0 ;  /* 0x00005e00d6007a0c */ /* 0x000fe40004721270 */
[----:B------:R-:W-:Y:S01]  /*45ad0*/  ISETP.LT.AND P0, PT, R212, c[0x0][0x178], !P0 ;  /* 0x00005e00d4007a0c */ /* 0x000fe20004701270 */
[C---:B---3--:R-:W-:Y:S01]  /*45ae0*/  IMAD.WIDE R200, R0.reuse, 0x4, R166 ;  /* 0x0000000400c87825 */ /* 0x048fe200078e02a6 */
[----:B------:R-:W3:Y:S09]  /*45af0*/  LDL.LU R209, [R1+0xf4] ;  /* 0x0000f40001d17983 */ /* 0x000ef20000300800 */
[----:B------:R4:W-:Y:S04]  /*45b00*/  @P1 STG.E [R200.64], R213 ;  /* 0x000000d5c8001986 */ /* 0x0009e8000c101908 */
[----:B----4-:R-:W4:Y:S01]  /*45b10*/  LDL.LU R213, [R1+0x74] ;  /* 0x0000740001d57983 */ /* 0x010f220000300800 */
[----:B------:R-:W-:-:S03]  /*45b20*/  IMAD.WIDE R200, R0, 0x4, R164 ;  /* 0x0000000400c87825 */ /* 0x000fc600078e02a4 */
[----:B------:R-:W3:Y:S04]  /*45b30*/  LDL.LU R217, [R1+0x110] ;  /* 0x0001100001d97983 */ /* 0x000ee80000300800 */
[----:B------:R-:W3:Y:S04]  /*45b40*/  LDL.LU R216, [R1+0xa0] ;  /* 0x0000a00001d87983 */ /* 0x000ee80000300800 */
[----:B------:R-:W4:Y:S04]  /*45b50*/  LDL.LU R223, [R1+0x114] ;  /* 0x0001140001df7983 */ /* 0x000f280000300800 */
[----:B--2---:R2:W-:Y:S04]  /*45b60*/  @P0 STG.E [R200.64], R211 ;  /* 0x000000d3c8000986 */ /* 0x0045e8000c101908 */
[----:B--2---:R-:W2:Y:S04]  /*45b70*/  LDL.LU R211, [R1+0xa4] ;  /* 0x0000a40001d37983 */ /* 0x004ea80000300800 */
[----:B------:R-:W2:Y:S04]  /*45b80*/  LDL.LU R219, [R1+0x130] ;  /* 0x0001300001db7983 */ /* 0x000ea80000300800 */
[----:B------:R-:W2:Y:S04]  /*45b90*/  LDL.LU R218, [R1+0xc0] ;  /* 0x0000c00001da7983 */ /* 0x000ea80000300800 */
[----:B------:R-:W2:Y:S01]  /*45ba0*/  LDL.LU R222, [R1+0x134] ;  /* 0x0001340001de7983 */ /* 0x000ea20000300800 */
[----:B------:R-:W-:-:S04]  /*45bb0*/  IADD3 R3, R215, 0x4, RZ ;  /* 0x00000004d7037810 */ /* 0x000fc80007ffe0ff */
[----:B------:R-:W-:Y:S02]  /*45bc0*/  ISETP.GE.AND P3, PT, R3, c[0x0][0x17c], PT ;  /* 0x00005f0003007a0c */ /* 0x000fe40003f66270 */
[----:B------:R-:W-:Y:S02]  /*45bd0*/  IADD3 R3, R215, 0x5, RZ ;  /* 0x00000005d7037810 */ /* 0x000fe40007ffe0ff */
[----:B------:R-:W-:Y:S02]  /*45be0*/  ISETP.LT.AND P6, PT, R214, c[0x0][0x178], !P3 ;  /* 0x00005e00d6007a0c */ /* 0x000fe40005fc1270 */
[----:B------:R-:W-:Y:S02]  /*45bf0*/  ISETP.GE.AND P2, PT, R3, c[0x0][0x17c], PT ;  /* 0x00005f0003007a0c */ /* 0x000fe40003f46270 */
[----:B------:R-:W-:Y:S02]  /*45c00*/  IADD3 R3, R215, 0x6, RZ ;  /* 0x00000006d7037810 */ /* 0x000fe40007ffe0ff */
[----:B------:R-:W-:-:S02]  /*45c10*/  IADD3 R0, R0, c[0x0][0x198], RZ ;  /* 0x0000660000007a10 */ /* 0x000fc40007ffe0ff */
[----:B------:R-:W-:Y:S02]  /*45c20*/  ISETP.LT.AND P3, PT, R212, c[0x0][0x178], !P3 ;  /* 0x00005e00d4007a0c */ /* 0x000fe40005f61270 */
[----:B------:R-:W-:Y:S01]  /*45c30*/  IADD3 R202, R215, 0x7, RZ ;  /* 0x00000007d7ca7810 */ /* 0x000fe20007ffe0ff */
[----:B------:R-:W-:Y:S01]  /*45c40*/  IMAD.WIDE R200, R0, 0x4, R166 ;  /* 0x0000000400c87825 */ /* 0x000fe200078e02a6 */
[----:B------:R-:W-:Y:S02]  /*45c50*/  ISETP.GE.AND P1, PT, R3, c[0x0][0x17c], PT ;  /* 0x00005f0003007a0c */ /* 0x000fe40003f26270 */
[----:B------:R-:W-:Y:S02]  /*45c60*/  IADD3 R3, R215, 0x8, RZ ;  /* 0x00000008d7037810 */ /* 0x000fe40007ffe0ff */
[----:B------:R-:W-:Y:S02]  /*45c70*/  ISETP.LT.AND P0, PT, R214, c[0x0][0x178], !P2 ;  /* 0x00005e00d6007a0c */ /* 0x000fe40005701270 */
[----:B------:R-:W-:Y:S01]  /*45c80*/  ISETP.GE.AND P5, PT, R202, c[0x0][0x17c], PT ;  /* 0x00005f00ca007a0c */ /* 0x000fe20003fa6270 */
[----:B------:R-:W-:Y:S01]  /*45c90*/  IMAD.WIDE R202, R0, 0x4, R164 ;  /* 0x0000000400ca7825 */ /* 0x000fe200078e02a4 */
[----:B------:R-:W-:Y:S01]  /*45ca0*/  ISETP.LT.AND P2, PT, R212, c[0x0][0x178], !P2 ;  /* 0x00005e00d4007a0c */ /* 0x000fe20005741270 */
[----:B------:R1:W-:Y:S01]  /*45cb0*/  @P6 STG.E [R200.64], R208 ;  /* 0x000000d0c8006986 */ /* 0x0003e2000c101908 */
[----:B------:R-:W-:-:S02]  /*45cc0*/  ISETP.GE.AND P4, PT, R3, c[0x0][0x17c], PT ;  /* 0x00005f0003007a0c */ /* 0x000fc40003f86270 */
[----:B------:R-:W-:Y:S01]  /*45cd0*/  IADD3 R3, R0, c[0x0][0x198], RZ ;  /* 0x0000660000037a10 */ /* 0x000fe20007ffe0ff */
[----:B------:R1:W-:Y:S01]  /*45ce0*/  @P3 STG.E [R202.64], R210 ;  /* 0x000000d2ca003986 */ /* 0x0003e2000c101908 */
[----:B------:R-:W-:Y:S02]  /*45cf0*/  ISETP.LT.AND P6, PT, R214, c[0x0][0x178], !P1 ;  /* 0x00005e00d6007a0c */ /* 0x000fe40004fc1270 */
[----:B------:R-:W-:Y:S02]  /*45d00*/  ISETP.LT.AND P1, PT, R212, c[0x0][0x178], !P1 ;  /* 0x00005e00d4007a0c */ /* 0x000fe40004f21270 */
[----:B-1----:R-:W-:Y:S01]  /*45d10*/  IADD3 R200, R215, 0x9, RZ ;  /* 0x00000009d7c87810 */ /* 0x002fe20007ffe0ff */
[----:B------:R-:W-:-:S03]  /*45d20*/  IMAD.WIDE R202, R3, 0x4, R166 ;  /* 0x0000000403ca7825 */ /* 0x000fc600078e02a6 */
[----:B------:R-:W-:Y:S01]  /*45d30*/  ISETP.GE.AND P3, PT, R200, c[0x0][0x17c], PT ;  /* 0x00005f00c8007a0c */ /* 0x000fe20003f66270 */
[C---:B------:R-:W-:Y:S01]  /*45d40*/  IMAD.WIDE R200, R3.reuse, 0x4, R164 ;  /* 0x0000000403c87825 */ /* 0x040fe200078e02a4 */
[----:B------:R-:W-:Y:S01]  /*45d50*/  IADD3 R0, R3, c[0x0][0x198], RZ ;  /* 0x0000660003007a10 */ /* 0x000fe20007ffe0ff */
[----:B---3--:R1:W-:Y:S04]  /*45d60*/  @P0 STG.E [R202.64], R209 ;  /* 0x000000d1ca000986 */ /* 0x0083e8000c101908 */
[----:B----4-:R3:W-:Y:S01]  /*45d70*/  @P2 STG.E [R200.64], R213 ;  /* 0x000000d5c8002986 */ /* 0x0107e2000c101908 */
[----:B------:R-:W-:Y:S02]  /*45d80*/  ISETP.LT.AND P2, PT, R214, c[0x0][0x178], !P5 ;  /* 0x00005e00d6007a0c */ /* 0x000fe40006f41270 */
[----:B------:R-:W-:-:S02]  /*45d90*/  ISETP.LT.AND P5, PT, R212, c[0x0][0x178], !P5 ;  /* 0x00005e00d4007a0c */ /* 0x000fc40006fa1270 */
[C---:B------:R-:W-:Y:S01]  /*45da0*/  IADD3 R3, R0.reuse, c[0x0][0x198], RZ ;  /* 0x0000660000037a10 */ /* 0x040fe20007ffe0ff */
[C---:B-1----:R-:W-:Y:S01]  /*45db0*/  IMAD.WIDE R202, R0.reuse, 0x4, R166 ;  /* 0x0000000400ca7825 */ /* 0x042fe200078e02a6 */
[----:B---3--:R-:W3:Y:S03]  /*45dc0*/  LDL.LU R213, [R1+0xc4] ;  /* 0x0000c40001d57983 */ /* 0x008ee60000300800 */
[--C-:B------:R-:W-:Y:S01]  /*45dd0*/  IMAD.WIDE R208, R0, 0x4, R164.reuse ;  /* 0x0000000400d07825 */ /* 0x100fe200078e02a4 */
[----:B------:R-:W-:Y:S01]  /*45de0*/  IADD3 R200, R215, 0xb, RZ ;  /* 0x0000000bd7c87810 */ /* 0x000fe20007ffe0ff */
[----:B------:R1:W-:Y:S04]  /*45df0*/  @P6 STG.E [R202.64], R217 ;  /* 0x000000d9ca006986 */ /* 0x0003e8000c101908 */
[----:B------:R4:W-:Y:S01]  /*45e00*/  @P1 STG.E [R208.64], R216 ;  /* 0x000000d8d0001986 */ /* 0x0009e2000c101908 */
[----:B------:R-:W-:Y:S01]  /*45e10*/  ISETP.GE.AND P1, PT, R200, c[0x0][0x17c], PT ;  /* 0x00005f00c8007a0c */ /* 0x000fe20003f26270 */
[----:B------:R-:W-:-:S02]  /*45e20*/  IMAD.WIDE R200, R3, 0x4, R164 ;  /* 0x0000000403c87825 */ /* 0x000fc400078e02a4 */
[----:B-1----:R-:W3:Y:S02]  /*45e30*/  LDL.LU R217, [R1+0x160] ;  /* 0x0001600001d97983 */ /* 0x002ee40000300800 */
[----:B------:R-:W-:Y:S02]  /*45e40*/  IMAD.WIDE R202, R3, 0x4, R166 ;  /* 0x0000000403ca7825 */ /* 0x000fe400078e02a6 */
[----:B----4-:R-:W4:Y:S04]  /*45e50*/  LDL.LU R216, [R1+0xe0] ;  /* 0x0000e00001d87983 */ /* 0x010f280000300800 */
[----:B------:R1:W-:Y:S01]  /*45e60*/  @P2 STG.E [R202.64], R223 ;  /* 0x000000dfca002986 */ /* 0x0003e2000c101908 */
[----:B------:R-:W-:-:S03]  /*45e70*/  ISETP.LT.AND P6, PT, R214, c[0x0][0x178], !P4 ;  /* 0x00005e00d6007a0c */ /* 0x000fc600067c1270 */
[----:B-1----:R-:W4:Y:S01]  /*45e80*/  LDL.LU R223, [R1+0x164] ;  /* 0x0001640001df7983 */ /* 0x002f220000300800 */
[----:B------:R-:W-:Y:S02]  /*45e90*/  IADD3 R0, R3, c[0x0][0x198], RZ ;  /* 0x0000660003007a10 */ /* 0x000fe40007ffe0ff */
[----:B------:R-:W-:Y:S02]  /*45ea0*/  ISETP.LT.AND P4, PT, R212, c[0x0][0x178], !P4 ;  /* 0x00005e00d4007a0c */ /* 0x000fe40006781270 */
[C---:B------:R-:W-:Y:S01]  /*45eb0*/  IADD3 R3, R0.reuse, c[0x0][0x198], RZ ;  /* 0x0000660000037a10 */ /* 0x040fe20007ffe0ff */
[----:B------:R-:W-:-:S04]  /*45ec0*/  IMAD.WIDE R202, R0, 0x4, R166 ;  /* 0x0000000400ca7825 */ /* 0x000fc800078e02a6 */
[----:B------:R-:W-:Y:S01]  /*45ed0*/  IMAD.WIDE R208, R0, 0x4, R164 ;  /* 0x0000000400d07825 */ /* 0x000fe200078e02a4 */
[----:B--2---:R1:W-:Y:S04]  /*45ee0*/  @P5 STG.E [R200.64], R211 ;  /* 0x000000d3c8005986 */ /* 0x0043e8000c101908 */
[----:B-1----:R-:W2:Y:S01]  /*45ef0*/  LDL.LU R211, [R1+0xe4] ;  /* 0x0000e40001d37983 */ /* 0x002ea20000300800 */
[----:B------:R-:W-:-:S03]  /*45f00*/  ISETP.LT.AND P5, PT, R214, c[0x0][0x178], !P3 ;  /* 0x00005e00d6007a0c */ /* 0x000fc60005fa1270 */
[----:B------:R1:W-:Y:S04]  /*45f10*/  @P6 STG.E [R202.64], R219 ;  /* 0x000000dbca006986 */ /* 0x0003e8000c101908 */
[----:B------:R1:W-:Y:S02]  /*45f20*/  @P4 STG.E [R208.64], R218 ;  /* 0x000000dad0004986 */ /* 0x0003e4000c101908 */
[----:B-1----:R-:W-:Y:S02]  /*45f30*/  IMAD.WIDE R202, R3, 0x4, R166 ;  /* 0x0000000403ca7825 */ /* 0x002fe400078e02a6 */
[----:B------:R-:W2:Y:S04]  /*45f40*/  LDL.LU R219, [R1+0x180] ;  /* 0x0001800001db7983 */ /* 0x000ea80000300800 */
[----:B------:R1:W-:Y:S04]  /*45f50*/  @P5 STG.E [R202.64], R222 ;  /* 0x000000deca005986 */ /* 0x0003e8000c101908 */
[----:B------:R-:W2:Y:S04]  /*45f60*/  LDL.LU R218, [R1+0x100] ;  /* 0x0001000001da7983 */ /* 0x000ea80000300800 */
[----:B-1----:R-:W2:Y:S01]  /*45f70*/  LDL.LU R222, [R1+0x184] ;  /* 0x0001840001de7983 */ /* 0x002ea20000300800 */
[----:B------:R-:W-:-:S02]  /*45f80*/  IADD3 R210, R215, 0xa, RZ ;  /* 0x0000000ad7d27810 */ /* 0x000fc40007ffe0ff */
[----:B------:R-:W-:Y:S02]  /*45f90*/  ISETP.LT.AND P3, PT, R212, c[0x0][0x178], !P3 ;  /* 0x00005e00d4007a0c */ /* 0x000fe40005f61270 */
[----:B------:R-:W-:Y:S02]  /*45fa0*/  ISETP.GE.AND P0, PT, R210, c[0x0][0x17c], PT ;  /* 0x00005f00d2007a0c */ /* 0x000fe40003f06270 */
[----:B------:R-:W-:Y:S02]  /*45fb0*/  IADD3 R200, R215, 0xd, RZ ;  /* 0x0000000dd7c87810 */ /* 0x000fe40007ffe0ff */
[----:B------:R-:W-:Y:S02]  /*45fc0*/  ISETP.LT.AND P6, PT, R214, c[0x0][0x178], !P0 ;  /* 0x00005e00d6007a0c */ /* 0x000fe400047c1270 */
[----:B------:R-:W-:Y:S01]  /*45fd0*/  ISETP.GE.AND P4, PT, R200, c[0x0][0x17c], PT ;  /* 0x00005f00c8007a0c */ /* 0x000fe20003f86270 */
[----:B------:R-:W-:Y:S01]  /*45fe0*/  IMAD.WIDE R200, R3, 0x4, R164 ;  /* 0x0000000403c87825 */ /* 0x000fe200078e02a4 */
[----:B------:R-:W-:-:S02]  /*45ff0*/  ISETP.LT.AND P0, PT, R212, c[0x0][0x178], !P0 ;  /* 0x00005e00d4007a0c */ /* 0x000fc40004701270 */
[----:B------:R-:W-:-:S05]  /*46000*/  IADD3 R0, R3, c[0x0][0x198], RZ ;  /* 0x0000660003007a10 */ /* 0x000fca0007ffe0ff */
[C---:B------:R-:W-:Y:S01]  /*46010*/  IMAD.WIDE R202, R0.reuse, 0x4, R166 ;  /* 0x0000000400ca7825 */ /* 0x040fe200078e02a6 */
[----:B------:R-:W-:-:S03]  /*46020*/  IADD3 R3, R0, c[0x0][0x198], RZ ;  /* 0x0000660000037a10 */ /* 0x000fc60007ffe0ff */
[----:B------:R-:W-:Y:S01]  /*46030*/  IMAD.WIDE R208, R0, 0x4, R164 ;  /* 0x0000000400d07825 */ /* 0x000fe200078e02a4 */
[----:B---3--:R1:W-:Y:S01]  /*46040*/  @P3 STG.E [R200.64], R213 ;  /* 0x000000d5c8003986 */ /* 0x0083e2000c101908 */
[----:B------:R-:W-:Y:S02]  /*46050*/  ISETP.LT.AND P3, PT, R214, c[0x0][0x178], !P1 ;  /* 0x00005e00d6007a0c */ /* 0x000fe40004f61270 */
[----:B------:R-:W-:Y:S01]  /*46060*/  ISETP.LT.AND P1, PT, R212, c[0x0][0x178], !P1 ;  /* 0x00005e00d4007a0c */ /* 0x000fe20004f21270 */
[----:B-1----:R-:W3:Y:S01]  /*46070*/  LDL.LU R213, [R1+0x104] ;  /* 0x0001040001d57983 */ /* 0x002ee20000300800 */
[----:B------:R-:W-:-:S03]  /*46080*/  IADD3 R200, R215, 0xf, RZ ;  /* 0x0000000fd7c87810 */ /* 0x000fc60007ffe0ff */
[----:B------:R1:W-:Y:S04]  /*46090*/  @P6 STG.E [R202.64], R217 ;  /* 0x000000d9ca006986 */ /* 0x0003e8000c101908 */
[----:B----4-:R4:W-:Y:S01]  /*460a0*/  @P0 STG.E [R208.64], R216 ;  /* 0x000000d8d0000986 */ /* 0x0109e2000c101908 */
[----:B------:R-:W-:Y:S01]  /*460b0*/  ISETP.GE.AND P0, PT, R200, c[0x0][0x17c], PT ;  /* 0x00005f00c8007a0c */ /* 0x000fe20003f06270 */
[C---:B------:R-:W-:Y:S02]  /*460c0*/  IMAD.WIDE R200, R3.reuse, 0x4, R164 ;  /* 0x0000000403c87825 */ /* 0x040fe400078e02a4 */
[----:B-1----:R-:W3:Y:S02]  /*460d0*/  LDL.LU R217, [R1+0x1a0] ;  /* 0x0001a00001d97983 */ /* 0x002ee40000300800 */
[----:B------:R-:W-:-:S02]  /*460e0*/  IMAD.WIDE R202, R3, 0x4, R166 ;  /* 0x0000000403ca7825 */ /* 0x000fc400078e02a6 */
[----:B----4-:R-:W4:Y:S01]  /*460f0*/  LDL.LU R216, [R1+0x150] ;  /* 0x0001500001d87983 */ /* 0x010f220000300800 */
[----:B------:R-:W-:-:S03]  /*46100*/  IADD3 R210, R215, 0xc, RZ ;  /* 0x0000000cd7d27810 */ /* 0x000fc60007ffe0ff */
[----:B------:R1:W-:Y:S01]  /*46110*/  @P3 STG.E [R202.64], R223 ;  /* 0x000000dfca003986 */ /* 0x0003e2000c101908 */
[----:B------:R-:W-:-:S03]  /*46120*/  ISETP.GE.AND P2, PT, R210, c[0x0][0x17c], PT ;  /* 0x00005f00d2007a0c */ /* 0x000fc60003f46270 */
[----:B-1----:R-:W4:Y:S01]  /*46130*/  LDL.LU R223, [R1+0x1a4] ;  /* 0x0001a40001df7983 */ /* 0x002f220000300800 */
[----:B------:R-:W-:Y:S02]  /*46140*/  ISETP.LT.AND P6, PT, R214, c[0x0][0x178], !P2 ;  /* 0x00005e00d6007a0c */ /* 0x000fe400057c1270 */
        /* <DEDUP_REMOVED lines=377> */
[----:B------:R-:W-:Y:S01]  /*478e0*/  IADD3 R3, R0, c[0x0][0x198], RZ ;  /* 0x0000660000037a10 */ /* 0x000fe20007ffe0ff */
[----:B---3--:R1:W-:Y:S01]  /*478f0*/  @P3 STG.E [R200.64], R213 ;  /* 0x000000d5c8003986 */ /* 0x0083e2000c101908 */
[----:B------:R-:W-:Y:S01]  /*47900*/  ISETP.LT.AND P3, PT, R214, c[0x0][0x178], !P1 ;  /* 0x00005e00d6007a0c */ /* 0x000fe20004f61270 */
[----:B------:R-:W-:Y:S01]  /*47910*/  IMAD.WIDE R208, R0, 0x4, R164 ;  /* 0x0000000400d07825 */ /* 0x000fe200078e02a4 */
        /* <DEDUP_REMOVED lines=83> */
[----:B------:R-:W-:Y:S01]  /*47e50*/  IMAD.WIDE R202, R0, 0x4, R166 ;  /* 0x0000000400ca7825 */ /* 0x000fe200078e02a6 */
[----:B---3--:R1:W-:Y:S01]  /*47e60*/  @P2 STG.E [R200.64], R213 ;  /* 0x000000d5c8002986 */ /* 0x0083e2000c101908 */
[----:B------:R-:W-:Y:S02]  /*47e70*/  ISETP.LT.AND P2, PT, R214, c[0x0][0x178], !P5 ;  /* 0x00005e00d6007a0c */ /* 0x000fe40006f41270 */
[----:B------:R-:W-:Y:S01]  /*47e80*/  IMAD.WIDE R208, R0, 0x4, R164 ;  /* 0x0000000400d07825 */ /* 0x000fe200078e02a4 */
[----:B------:R-:W-:Y:S02]  /*47e90*/  ISETP.LT.AND P5, PT, R212, c[0x0][0x178], !P5 ;  /* 0x00005e00d4007a0c */ /* 0x000fe40006fa1270 */
[----:B------:R-:W-:Y:S01]  /*47ea0*/  IADD3 R3, R0, c[0x0][0x198], RZ ;  /* 0x0000660000037a10 */ /* 0x000fe20007ffe0ff */
        /* <DEDUP_REMOVED lines=125> */
[----:B------:R-:W-:Y:S02]  /*48680*/  IADD3 R0, R3, c[0x0][0x198], RZ ;  /* 0x0000660003007a10 */ /* 0x000fe40007ffe0ff */
[----:B---3--:R1:W-:Y:S01]  /*48690*/  @P2 STG.E [R200.64], R213 ;  /* 0x000000d5c8002986 */ /* 0x0083e2000c101908 */
[----:B------:R-:W-:Y:S02]  /*486a0*/  ISETP.LT.AND P2, PT, R214, c[0x0][0x178], !P5 ;  /* 0x00005e00d6007a0c */ /* 0x000fe40006f41270 */
[----:B------:R-:W-:Y:S01]  /*486b0*/  IMAD.WIDE R202, R0, 0x4, R166 ;  /* 0x0000000400ca7825 */ /* 0x000fe200078e02a6 */
[----:B------:R-:W-:Y:S02]  /*486c0*/  ISETP.LT.AND P5, PT, R212, c[0x0][0x178], !P5 ;  /* 0x00005e00d4007a0c */ /* 0x000fe40006fa1270 */
[C---:B------:R-:W-:Y:S01]  /*486d0*/  IADD3 R3, R0.reuse, c[0x0][0x198], RZ ;  /* 0x0000660000037a10 */ /* 0x040fe20007ffe0ff */
[----:B------:R-:W-:Y:S01]  /*486e0*/  IMAD.WIDE R208, R0, 0x4, R164 ;  /* 0x0000000400d07825 */ /* 0x000fe200078e02a4 */
        /* <DEDUP_REMOVED lines=93> */
[----:B------:R-:W-:-:S04]  /*48cc0*/  IMAD.WIDE R200, R3, 0x4, R164 ;  /* 0x0000000403c87825 */ /* 0x000fc800078e02a4 */
[----:B-1----:R-:W-:Y:S01]  /*48cd0*/  IMAD.WIDE R202, R3, 0x4, R166 ;  /* 0x0000000403ca7825 */ /* 0x002fe200078e02a6 */
[----:B------:R-:W3:Y:S01]  /*48ce0*/  LDL.LU R217, [R1+0x410] ;  /* 0x0004100001d97983 */ /* 0x000ee20000300800 */
[----:B------:R-:W-:-:S03]  /*48cf0*/  IADD3 R210, R215, 0x4c, RZ ;  /* 0x0000004cd7d27810 */ /* 0x000fc60007ffe0ff */
[----:B----4-:R-:W4:Y:S04]  /*48d00*/  LDL.LU R216, [R1+0x3e0] ;  /* 0x0003e00001d87983 */ /* 0x010f280000300800 */
        /* <DEDUP_REMOVED lines=21> */
[----:B------:R-:W-:Y:S02]  /*48e60*/  IADD3 R200, R215, 0x51, RZ ;  /* 0x00000051d7c87810 */ /* 0x000fe40007ffe0ff */
[----:B------:R-:W-:Y:S02]  /*48e70*/  ISETP.GE.AND P1, PT, R210, c[0x0][0x17c], PT ;  /* 0x00005f00d2007a0c */ /* 0x000fe40003f26270 */
[----:B------:R-:W-:Y:S01]  /*48e80*/  ISETP.GE.AND P3, PT, R200, c[0x0][0x17c], PT ;  /* 0x00005f00c8007a0c */ /* 0x000fe20003f66270 */
[C---:B------:R-:W-:Y:S01]  /*48e90*/  IMAD.WIDE R200, R3.reuse, 0x4, R164 ;  /* 0x0000000403c87825 */ /* 0x040fe200078e02a4 */
[----:B------:R-:W-:Y:S02]  /*48ea0*/  ISETP.LT.AND P6, PT, R214, c[0x0][0x178], !P1 ;  /* 0x00005e00d6007a0c */ /* 0x000fe40004fc1270 */
[----:B------:R-:W-:-:S02]  /*48eb0*/  IADD3 R0, R3, c[0x0][0x198], RZ ;  /* 0x0000660003007a10 */ /* 0x000fc40007ffe0ff */
[----:B------:R-:W-:Y:S01]  /*48ec0*/  ISETP.LT.AND P1, PT, R212, c[0x0][0x178], !P1 ;  /* 0x00005e00d4007a0c */ /* 0x000fe20004f21270 */
[----:B---3--:R1:W-:Y:S01]  /*48ed0*/  @P2 STG.E [R200.64], R213 ;  /* 0x000000d5c8002986 */ /* 0x0083e2000c101908 */
[----:B------:R-:W-:Y:S01]  /*48ee0*/  ISETP.LT.AND P2, PT, R214, c[0x0][0x178], !P5 ;  /* 0x00005e00d6007a0c */ /* 0x000fe20006f41270 */
[----:B------:R-:W-:Y:S01]  /*48ef0*/  IMAD.WIDE R202, R0, 0x4, R166 ;  /* 0x0000000400ca7825 */ /* 0x000fe200078e02a6 */
[----:B------:R-:W-:Y:S01]  /*48f00*/  ISETP.LT.AND P5, PT, R212, c[0x0][0x178], !P5 ;  /* 0x00005e00d4007a0c */ /* 0x000fe20006fa1270 */
[----:B-1----:R-:W3:Y:S01]  /*48f10*/  LDL.LU R213, [R1+0x9c] ;  /* 0x00009c0001d57983 */ /* 0x002ee20000300800 */
[C---:B------:R-:W-:Y:S01]  /*48f20*/  IADD3 R200, R0.reuse, c[0x0][0x198], RZ ;  /* 0x0000660000c87a10 */ /* 0x040fe20007ffe0ff */
[----:B------:R-:W-:Y:S02]  /*48f30*/  IMAD.WIDE R208, R0, 0x4, R164 ;  /* 0x0000000400d07825 */ /* 0x000fe400078e02a4 */
[----:B------:R1:W-:Y:S01]  /*48f40*/  @P6 STG.E [R202.64], R217 ;  /* 0x000000d9ca006986 */ /* 0x0003e2000c101908 */
[----:B------:R-:W-:-:S03]  /*48f50*/  IADD3 R0, R200, c[0x0][0x198], RZ ;  /* 0x00006600c8007a10 */ /* 0x000fc60007ffe0ff */
[----:B----4-:R4:W-:Y:S01]  /*48f60*/  @P1 STG.E [R208.64], R216 ;  /* 0x000000d8d0001986 */ /* 0x0109e2000c101908 */
[----:B------:R-:W-:Y:S01]  /*48f70*/  IADD3 R210, R215, 0x50, RZ ;  /* 0x00000050d7d27810 */ /* 0x000fe20007ffe0ff */
[C---:B-1----:R-:W-:Y:S02]  /*48f80*/  IMAD.WIDE R202, R200.reuse, 0x4, R166 ;  /* 0x00000004c8ca7825 */ /* 0x042fe400078e02a6 */
[----:B------:R-:W3:Y:S02]  /*48f90*/  LDL.LU R217, [R1+0x348] ;  /* 0x0003480001d97983 */ /* 0x000ee40000300800 */
[----:B------:R-:W-:Y:S02]  /*48fa0*/  IMAD.WIDE R200, R200, 0x4, R164 ;  /* 0x00000004c8c87825 */ /* 0x000fe400078e02a4 */
[----:B----4-:R-:W4:Y:S04]  /*48fb0*/  LDL.LU R216, [R1+0x148] ;  /* 0x0001480001d87983 */ /* 0x010f280000300800 */
[----:B------:R1:W-:Y:S01]  /*48fc0*/  @P2 STG.E [R202.64], R223 ;  /* 0x000000dfca002986 */ /* 0x0003e2000c101908 */
[----:B------:R-:W-:-:S03]  /*48fd0*/  ISETP.GE.AND P4, PT, R210, c[0x0][0x17c], PT ;  /* 0x00005f00d2007a0c */ /* 0x000fc60003f86270 */
[----:B-1----:R-:W4:Y:S01]  /*48fe0*/  LDL.LU R223, [R1+0x34c] ;  /* 0x00034c0001df7983 */ /* 0x002f220000300800 */
[----:B------:R-:W-:Y:S02]  /*48ff0*/  ISETP.LT.AND P6, PT, R214, c[0x0][0x178], !P4 ;  /* 0x00005e00d6007a0c */ /* 0x000fe400067c1270 */
[----:B------:R-:W-:Y:S01]  /*49000*/  ISETP.LT.AND P4, PT, R212, c[0x0][0x178], !P4 ;  /* 0x00005e00d4007a0c */ /* 0x000fe20006781270 */
[----:B------:R-:W-:-:S04]  /*49010*/  IMAD.WIDE R202, R0, 0x4, R166 ;  /* 0x0000000400ca7825 */ /* 0x000fc800078e02a6 */
[----:B------:R-:W-:Y:S01]  /*49020*/  IMAD.WIDE R208, R0, 0x4, R164 ;  /* 0x0000000400d07825 */ /* 0x000fe200078e02a4 */
[----:B--2---:R1:W-:Y:S04]  /*49030*/  @P5 STG.E [R200.64], R211 ;  /* 0x000000d3c8005986 */ /* 0x0043e8000c101908 */
[----:B-1----:R-:W2:Y:S01]  /*49040*/  LDL.LU R211, [R1+0x14c] ;  /* 0x00014c0001d37983 */ /* 0x002ea20000300800 */
[----:B------:R-:W-:Y:S02]  /*49050*/  ISETP.LT.AND P5, PT, R214, c[0x0][0x178], !P3 ;  /* 0x00005e00d6007a0c */ /* 0x000fe40005fa1270 */
[----:B------:R-:W-:Y:S01]  /*49060*/  IADD3 R200, R0, c[0x0][0x198], RZ ;  /* 0x0000660000c87a10 */ /* 0x000fe20007ffe0ff */
[----:B------:R1:W-:Y:S04]  /*49070*/  @P6 STG.E [R202.64], R219 ;  /* 0x000000dbca006986 */ /* 0x0003e8000c101908 */
[----:B------:R1:W-:Y:S02]  /*49080*/  @P4 STG.E [R208.64], R218 ;  /* 0x000000dad0004986 */ /* 0x0003e4000c101908 */
[----:B-1----:R-:W-:-:S02]  /*49090*/  IMAD.WIDE R202, R200, 0x4, R166 ;  /* 0x00000004c8ca7825 */ /* 0x002fc400078e02a6 */
        /* <DEDUP_REMOVED lines=8> */
[C---:B------:R-:W-:Y:S01]  /*49120*/  IADD3 R0, R200.reuse, c[0x0][0x198], RZ ;  /* 0x00006600c8007a10 */ /* 0x040fe20007ffe0ff */
[----:B------:R-:W-:Y:S01]  /*49130*/  IMAD.WIDE R200, R200, 0x4, R164 ;  /* 0x00000004c8c87825 */ /* 0x000fe200078e02a4 */
[----:B------:R-:W-:Y:S02]  /*49140*/  ISETP.LT.AND P6, PT, R214, c[0x0][0x178], !P0 ;  /* 0x00005e00d6007a0c */ /* 0x000fe400047c1270 */
[----:B------:R-:W-:-:S02]  /*49150*/  ISETP.GE.AND P1, PT, R3, c[0x0][0x17c], PT ;  /* 0x00005f0003007a0c */ /* 0x000fc40003f26270 */
[----:B------:R-:W-:Y:S01]  /*49160*/  ISETP.LT.AND P0, PT, R212, c[0x0][0x178], !P0 ;  /* 0x00005e00d4007a0c */ /* 0x000fe20004701270 */
[----:B---3--:R1:W-:Y:S01]  /*49170*/  @P3 STG.E [R200.64], R213 ;  /* 0x000000d5c8003986 */ /* 0x0083e2000c101908 */
[----:B------:R-:W-:Y:S01]  /*49180*/  ISETP.LT.AND P3, PT, R214, c[0x0][0x178], !P1 ;  /* 0x00005e00d6007a0c */ /* 0x000fe20004f61270 */
[----:B------:R-:W-:Y:S01]  /*49190*/  IMAD.WIDE R202, R0, 0x4, R166 ;  /* 0x0000000400ca7825 */ /* 0x000fe200078e02a6 */
[----:B------:R-:W-:Y:S01]  /*491a0*/  ISETP.LT.AND P1, PT, R212, c[0x0][0x178], !P1 ;  /* 0x00005e00d4007a0c */ /* 0x000fe20004f21270 */
[----:B-1----:R-:W3:Y:S01]  /*491b0*/  LDL.LU R213, [R1+0x31c] ;  /* 0x00031c0001d57983 */ /* 0x002ee20000300800 */
[C---:B------:R-:W-:Y:S01]  /*491c0*/  IADD3 R200, R0.reuse, c[0x0][0x198], RZ ;  /* 0x0000660000c87a10 */ /* 0x040fe20007ffe0ff */
[----:B------:R-:W-:-:S03]  /*491d0*/  IMAD.WIDE R208, R0, 0x4, R164 ;  /* 0x0000000400d07825 */ /* 0x000fc600078e02a4 */
[----:B------:R-:W-:Y:S01]  /*491e0*/  IADD3 R0, R200, c[0x0][0x198], RZ ;  /* 0x00006600c8007a10 */ /* 0x000fe20007ffe0ff */
[----:B------:R1:W-:Y:S01]  /*491f0*/  @P6 STG.E [R202.64], R217 ;  /* 0x000000d9ca006986 */ /* 0x0003e2000c101908 */
[----:B------:R-:W-:-:S03]  /*49200*/  IADD3 R3, R215, 0x54, RZ ;  /* 0x00000054d7037810 */ /* 0x000fc60007ffe0ff */
[----:B----4-:R4:W-:Y:S01]  /*49210*/  @P0 STG.E [R208.64], R216 ;  /* 0x000000d8d0000986 */ /* 0x0109e2000c101908 */
[----:B-1----:R-:W-:-:S03]  /*49220*/  IMAD.WIDE R202, R200, 0x4, R166 ;  /* 0x00000004c8ca7825 */ /* 0x002fc600078e02a6 */
[----:B------:R-:W3:Y:S01]  /*49230*/  LDL.LU R217, [R1+0x388] ;  /* 0x0003880001d97983 */ /* 0x000ee20000300800 */
[----:B------:R-:W-:-:S03]  /*49240*/  IMAD.WIDE R200, R200, 0x4, R164 ;  /* 0x00000004c8c87825 */ /* 0x000fc600078e02a4 */
[----:B----4-:R-:W4:Y:S04]  /*49250*/  LDL.LU R216, [R1+0x338] ;  /* 0x0003380001d87983 */ /* 0x010f280000300800 */
[----:B------:R1:W-:Y:S01]  /*49260*/  @P3 STG.E [R202.64], R223 ;  /* 0x000000dfca003986 */ /* 0x0003e2000c101908 */
[----:B------:R-:W-:Y:S02]  /*49270*/  ISETP.GE.AND P2, PT, R3, c[0x0][0x17c], PT ;  /* 0x00005f0003007a0c */ /* 0x000fe40003f46270 */
[----:B------:R-:W-:Y:S01]  /*49280*/  IADD3 R3, R215, 0x55, RZ ;  /* 0x00000055d7037810 */ /* 0x000fe20007ffe0ff */
[----:B-1----:R-:W4:Y:S01]  /*49290*/  LDL.LU R223, [R1+0x38c] ;  /* 0x00038c0001df7983 */ /* 0x002f220000300800 */
[----:B------:R-:W-:Y:S02]  /*492a0*/  ISETP.LT.AND P6, PT, R214, c[0x0][0x178], !P2 ;  /* 0x00005e00d6007a0c */ /* 0x000fe400057c1270 */
[----:B------:R-:W-:-:S02]  /*492b0*/  ISETP.GE.AND P4, PT, R3, c[0x0][0x17c], PT ;  /* 0x00005f0003007a0c */ /* 0x000fc40003f86270 */
        /* <DEDUP_REMOVED lines=334> */
[----:B------:R-:W-:-:S03]  /*4a7a0*/  ISETP.LT.AND P5, PT, R212, c[0x0][0x178], !P5 ;  /* 0x00005e00d4007a0c */ /* 0x000fc60006fa1270 */
[C---:B------:R-:W-:Y:S01]  /*4a7b0*/  IMAD.WIDE R208, R0.reuse, 0x4, R164 ;  /* 0x0000000400d07825 */ /* 0x040fe200078e02a4 */
[----:B-1----:R-:W3:Y:S01]  /*4a7c0*/  LDL.LU R213, [R1+0x3ac] ;  /* 0x0003ac0001d57983 */ /* 0x002ee20000300800 */
[----:B------:R-:W-:-:S04]  /*4a7d0*/  IADD3 R200, R0, c[0x0][0x198], RZ ;  /* 0x0000660000c87a10 */ /* 0x000fc80007ffe0ff */
        /* <DEDUP_REMOVED lines=10> */
[----:B------:R-:W-:Y:S02]  /*4a880*/  IADD3 R3, R215, 0x75, RZ ;  /* 0x00000075d7037810 */ /* 0x000fe40007ffe0ff */
[----:B------:R-:W-:Y:S02]  /*4a890*/  ISETP.LT.AND P6, PT, R214, c[0x0][0x178], !P4 ;  /* 0x00005e00d6007a0c */ /* 0x000fe400067c1270 */
[----:B------:R-:W-:-:S02]  /*4a8a0*/  ISETP.GE.AND P3, PT, R3, c[0x0][0x17c], PT ;  /* 0x00005f0003007a0c */ /* 0x000fc40003f66270 */
[----:B------:R-:W-:Y:S01]  /*4a8b0*/  ISETP.LT.AND P4, PT, R212, c[0x0][0x178], !P4 ;  /* 0x00005e00d4007a0c */ /* 0x000fe20006781270 */
[----:B-1----:R-:W-:-:S04]  /*4a8c0*/  IMAD.WIDE R202, R0, 0x4, R166 ;  /* 0x0000000400ca7825 */ /* 0x002fc800078e02a6 */
[----:B------:R-:W-:Y:S01]  /*4a8d0*/  IMAD.WIDE R208, R0, 0x4, R164 ;  /* 0x0000000400d07825 */ /* 0x000fe200078e02a4 */
[----:B--2---:R1:W-:Y:S04]  /*4a8e0*/  @P5 STG.E [R200.64], R211 ;  /* 0x000000d3c8005986 */ /* 0x0043e8000c101908 */
[----:B-1----:R-:W2:Y:S01]  /*4a8f0*/  LDL.LU R211, [R1+0x4bc] ;  /* 0x0004bc0001d37983 */ /* 0x002ea20000300800 */
[----:B------:R-:W-:-:S03]  /*4a900*/  ISETP.LT.AND P5, PT, R214, c[0x0][0x178], !P3 ;  /* 0x00005e00d6007a0c */ /* 0x000fc60005fa1270 */
[----:B------:R-:W2:Y:S01]  /*4a910*/  LDL.LU R223, [R1+0x4c] ;  /* 0x00004c0001df7983 */ /* 0x000ea20000300800 */
[----:B------:R-:W-:-:S03]  /*4a920*/  IADD3 R200, R0, c[0x0][0x198], RZ ;  /* 0x0000660000c87a10 */ /* 0x000fc60007ffe0ff */
        /* <DEDUP_REMOVED lines=18> */
[----:B------:R-:W-:-:S04]  /*4aa50*/  IMAD.WIDE R202, R0, 0x4, R166 ;  /* 0x0000000400ca7825 */ /* 0x000fc800078e02a6 */
[C---:B------:R-:W-:Y:S01]  /*4aa60*/  IMAD.WIDE R208, R0.reuse, 0x4, R164 ;  /* 0x0000000400d07825 */ /* 0x040fe200078e02a4 */
[----:B-1----:R-:W-:Y:S01]  /*4aa70*/  IADD3 R200, R0, c[0x0][0x198], RZ ;  /* 0x0000660000c87a10 */ /* 0x002fe20007ffe0ff */
[----:B------:R-:W3:Y:S01]  /*4aa80*/  LDL.LU R213, [R1+0x48c] ;  /* 0x00048c0001d57983 */ /* 0x000ee20000300800 */
[----:B------:R-:W-:-:S03]  /*4aa90*/  ISETP.LT.AND P1, PT, R212, c[0x0][0x178], !P1 ;  /* 0x00005e00d4007a0c */ /* 0x000fc60004f21270 */
[----:B------:R1:W-:Y:S01]  /*4aaa0*/  @P6 STG.E [R202.64], R217 ;  /* 0x000000d9ca006986 */ /* 0x0003e2000c101908 */
[----:B------:R-:W-:-:S03]  /*4aab0*/  IADD3 R3, R215, 0x78, RZ ;  /* 0x00000078d7037810 */ /* 0x000fc60007ffe0ff */
[----:B----4-:R4:W-:Y:S01]  /*4aac0*/  @P0 STG.E [R208.64], R216 ;  /* 0x000000d8d0000986 */ /* 0x0109e2000c101908 */
[----:B-1----:R-:W-:-:S03]  /*4aad0*/  IMAD.WIDE R202, R200, 0x4, R166 ;  /* 0x00000004c8ca7825 */ /* 0x002fc600078e02a6 */
[----:B------:R-:W3:Y:S01]  /*4aae0*/  LDL.LU R217, [R1+0x4f8] ;  /* 0x0004f80001d97983 */ /* 0x000ee20000300800 */
[----:B------:R-:W-:Y:S02]  /*4aaf0*/  ISETP.GE.AND P2, PT, R3, c[0x0][0x17c], PT ;  /* 0x00005f0003007a0c */ /* 0x000fe40003f46270 */
[----:B------:R-:W-:Y:S02]  /*4ab00*/  IADD3 R3, R215, 0x79, RZ ;  /* 0x00000079d7037810 */ /* 0x000fe40007ffe0ff */
[C---:B------:R-:W-:Y:S01]  /*4ab10*/  IADD3 R0, R200.reuse, c[0x0][0x198], RZ ;  /* 0x00006600c8007a10 */ /* 0x040fe20007ffe0ff */
[--C-:B------:R-:W-:Y:S01]  /*4ab20*/  IMAD.WIDE R200, R200, 0x4, R164.reuse ;  /* 0x00000004c8c87825 */ /* 0x100fe200078e02a4 */
[----:B------:R-:W-:Y:S02]  /*4ab30*/  ISETP.LT.AND P6, PT, R214, c[0x0][0x178], !P2 ;  /* 0x00005e00d6007a0c */ /* 0x000fe400057c1270 */
[----:B------:R-:W-:Y:S02]  /*4ab40*/  ISETP.GE.AND P4, PT, R3, c[0x0][0x17c], PT ;  /* 0x00005f0003007a0c */ /* 0x000fe40003f86270 */
[----:B------:R-:W-:Y:S01]  /*4ab50*/  ISETP.LT.AND P2, PT, R212, c[0x0][0x178], !P2 ;  /* 0x00005e00d4007a0c */ /* 0x000fe20005741270 */
[----:B----4-:R-:W-:Y:S01]  /*4ab60*/  IMAD.WIDE R208, R0, 0x4, R164 ;  /* 0x0000000400d07825 */ /* 0x010fe200078e02a4 */
[----:B--2---:R1:W-:Y:S04]  /*4ab70*/  @P3 STG.E [R202.64], R211 ;  /* 0x000000d3ca003986 */ /* 0x0043e8000c101908 */
[----:B-1----:R-:W2:Y:S04]  /*4ab80*/  LDL.LU R211, [R1+0x468] ;  /* 0x0004680001d37983 */ /* 0x002ea80000300800 */
[----:B------:R1:W-:Y:S01]  /*4ab90*/  @P1 STG.E [R200.64], R223 ;  /* 0x000000dfc8001986 */ /* 0x0003e2000c101908 */
[----:B------:R-:W-:-:S03]  /*4aba0*/  ISETP.LT.AND P1, PT, R214, c[0x0][0x178], !P4 ;  /* 0x00005e00d6007a0c */ /* 0x000fc60006721270 */
[----:B------:R-:W4:Y:S01]  /*4abb0*/  LDL.LU R216, [R1+0x4fc] ;  /* 0x0004fc0001d87983 */ /* 0x000f220000300800 */
[----:B------:R-:W-:-:S03]  /*4abc0*/  IMAD.WIDE R202, R0, 0x4, R166 ;  /* 0x0000000400ca7825 */ /* 0x000fc600078e02a6 */
[----:B-1----:R-:W4:Y:S01]  /*4abd0*/  LDL.LU R223, [R1+0x46c] ;  /* 0x00046c0001df7983 */ /* 0x002f220000300800 */
[----:B------:R-:W-:-:S03]  /*4abe0*/  IADD3 R200, R0, c[0x0][0x198], RZ ;  /* 0x0000660000c87a10 */ /* 0x000fc60007ffe0ff */
[----:B------:R-:W4:Y:S04]  /*4abf0*/  LDL.LU R225, [R1+0x518] ;  /* 0x0005180001e17983 */ /* 0x000f280000300800 */
[----:B------:R-:W4:Y:S04]  /*4ac00*/  LDL.LU R224, [R1+0x248] ;  /* 0x0002480001e07983 */ /* 0x000f280000300800 */
[----:B------:R1:W-:Y:S04]  /*4ac10*/  @P6 STG.E [R202.64], R219 ;  /* 0x000000dbca006986 */ /* 0x0003e8000c101908 */
[----:B------:R-:W-:Y:S01]  /*4ac20*/  @P2 STG.E [R208.64], R218 ;  /* 0x000000dad0002986 */ /* 0x000fe2000c101908 */
[----:B-1----:R-:W-:-:S03]  /*4ac30*/  IMAD.WIDE R202, R200, 0x4, R166 ;  /* 0x00000004c8ca7825 */ /* 0x002fc600078e02a6 */
[----:B------:R-:W4:Y:S04]  /*4ac40*/  LDL.LU R219, [R1+0x51c] ;  /* 0x00051c0001db7983 */ /* 0x000f280000300800 */
[----:B------:R1:W-:Y:S04]  /*4ac50*/  @P1 STG.E [R202.64], R222 ;  /* 0x000000deca001986 */ /* 0x0003e8000c101908 */
[----:B-1----:R-:W4:Y:S01]  /*4ac60*/  LDL.LU R222, [R1+0x24c] ;  /* 0x00024c0001de7983 */ /* 0x002f220000300800 */
[----:B------:R-:W-:Y:S02]  /*4ac70*/  IADD3 R3, R215, 0x7a, RZ ;  /* 0x0000007ad7037810 */ /* 0x000fe40007ffe0ff */
[----:B------:R-:W-:Y:S01]  /*4ac80*/  ISETP.LT.AND P4, PT, R212, c[0x0][0x178], !P4 ;  /* 0x00005e00d4007a0c */ /* 0x000fe20006781270 */
[----:B------:R-:W4:Y:S01]  /*4ac90*/  LDL.LU R218, [R1+0x4e8] ;  /* 0x0004e80001da7983 */ /* 0x000f220000300800 */
[----:B------:R-:W-:-:S04]  /*4aca0*/  ISETP.GE.AND P5, PT, R3, c[0x0][0x17c], PT ;  /* 0x00005f0003007a0c */ /* 0x000fc80003fa6270 */
[----:B------:R-:W-:Y:S02]  /*4acb0*/  ISETP.LT.AND P6, PT, R214, c[0x0][0x178], !P5 ;  /* 0x00005e00d6007a0c */ /* 0x000fe40006fc1270 */
[----:B------:R-:W-:Y:S02]  /*4acc0*/  ISETP.LT.AND P5, PT, R212, c[0x0][0x178], !P5 ;  /* 0x00005e00d4007a0c */ /* 0x000fe40006fa1270 */
[C---:B------:R-:W-:Y:S02]  /*4acd0*/  IADD3 R0, R200.reuse, c[0x0][0x198], RZ ;  /* 0x00006600c8007a10 */ /* 0x040fe40007ffe0ff */
[----:B------:R-:W-:Y:S01]  /*4ace0*/  IADD3 R3, R215, 0x7b, RZ ;  /* 0x0000007bd7037810 */ /* 0x000fe20007ffe0ff */
[----:B------:R-:W-:-:S03]  /*4acf0*/  IMAD.WIDE R200, R200, 0x4, R164 ;  /* 0x00000004c8c87825 */ /* 0x000fc600078e02a4 */
[----:B------:R-:W-:Y:S01]  /*4ad00*/  ISETP.GE.AND P0, PT, R3, c[0x0][0x17c], PT ;  /* 0x00005f0003007a0c */ /* 0x000fe20003f06270 */
[C---:B------:R-:W-:Y:S01]  /*4ad10*/  IMAD.WIDE R202, R0.reuse, 0x4, R166 ;  /* 0x0000000400ca7825 */ /* 0x040fe200078e02a6 */
[----:B---3--:R1:W-:Y:S03]  /*4ad20*/  @P4 STG.E [R200.64], R213 ;  /* 0x000000d5c8004986 */ /* 0x0083e6000c101908 */
[----:B------:R-:W-:Y:S01]  /*4ad30*/  IMAD.WIDE R208, R0, 0x4, R164 ;  /* 0x0000000400d07825 */ /* 0x000fe200078e02a4 */
[----:B------:R-:W-:Y:S02]  /*4ad40*/  ISETP.LT.AND P4, PT, R214, c[0x0][0x178], !P0 ;  /* 0x00005e00d6007a0c */ /* 0x000fe40004781270 */
[----:B------:R-:W-:Y:S02]  /*4ad50*/  IADD3 R3, R215, 0x7c, RZ ;  /* 0x0000007cd7037810 */ /* 0x000fe40007ffe0ff */
[----:B------:R-:W-:-:S02]  /*4ad60*/  ISETP.LT.AND P0, PT, R212, c[0x0][0x178], !P0 ;  /* 0x00005e00d4007a0c */ /* 0x000fc40004701270 */
[----:B------:R-:W-:Y:S01]  /*4ad70*/  ISETP.GE.AND P3, PT, R3, c[0x0][0x17c], PT ;  /* 0x00005f0003007a0c */ /* 0x000fe20003f66270 */
[----:B-1----:R-:W3:Y:S04]  /*4ad80*/  LDL.LU R213, [R1+0x38] ;  /* 0x0000380001d57983 */ /* 0x002ee80000300800 */
[----:B------:R1:W-:Y:S01]  /*4ad90*/  @P6 STG.E [R202.64], R217 ;  /* 0x000000d9ca006986 */ /* 0x0003e2000c101908 */
[----:B------:R-:W-:Y:S02]  /*4ada0*/  IADD3 R3, R215, 0x7d, RZ ;  /* 0x0000007dd7037810 */ /* 0x000fe40007ffe0ff */
[----:B------:R-:W-:Y:S02]  /*4adb0*/  ISETP.LT.AND P6, PT, R214, c[0x0][0x178], !P3 ;  /* 0x00005e00d6007a0c */ /* 0x000fe40005fc1270 */
[----:B------:R-:W-:-:S02]  /*4adc0*/  ISETP.GE.AND P2, PT, R3, c[0x0][0x17c], PT ;  /* 0x00005f0003007a0c */ /* 0x000fc40003f46270 */
[----:B------:R-:W-:Y:S01]  /*4add0*/  ISETP.LT.AND P3, PT, R212, c[0x0][0x178], !P3 ;  /* 0x00005e00d4007a0c */ /* 0x000fe20005f61270 */
[----:B-1----:R-:W3:Y:S04]  /*4ade0*/  LDL.LU R217, [R1+0x4ec] ;  /* 0x0004ec0001d97983 */ /* 0x002ee80000300800 */
[----:B--2---:R1:W-:Y:S02]  /*4adf0*/  @P5 STG.E [R208.64], R211 ;  /* 0x000000d3d0005986 */ /* 0x0043e4000c101908 */
[----:B-1----:R-:W-:-:S05]  /*4ae00*/  IADD3 R211, R0, c[0x0][0x198], RZ ;  /* 0x0000660000d37a10 */ /* 0x002fca0007ffe0ff */
[C---:B------:R-:W-:Y:S01]  /*4ae10*/  IMAD.WIDE R202, R211.reuse, 0x4, R166 ;  /* 0x00000004d3ca7825 */ /* 0x040fe200078e02a6 */
[----:B------:R-:W-:-:S03]  /*4ae20*/  IADD3 R0, R211, c[0x0][0x198], RZ ;  /* 0x00006600d3007a10 */ /* 0x000fc60007ffe0ff */
[----:B------:R-:W-:Y:S01]  /*4ae30*/  IMAD.WIDE R200, R211, 0x4, R164 ;  /* 0x00000004d3c87825 */ /* 0x000fe200078e02a4 */
[----:B----4-:R1:W-:Y:S04]  /*4ae40*/  @P4 STG.E [R202.64], R216 ;  /* 0x000000d8ca004986 */ /* 0x0103e8000c101908 */
[----:B------:R2:W-:Y:S01]  /*4ae50*/  @P0 STG.E [R200.64], R223 ;  /* 0x000000dfc8000986 */ /* 0x0005e2000c101908 */
[----:B------:R-:W-:Y:S02]  /*4ae60*/  ISETP.LT.AND P0, PT, R214, c[0x0][0x178], !P2 ;  /* 0x00005e00d6007a0c */ /* 0x000fe40005701270 */
[----:B------:R-:W-:Y:S02]  /*4ae70*/  ISETP.LT.AND P2, PT, R212, c[0x0][0x178], !P2 ;  /* 0x00005e00d4007a0c */ /* 0x000fe40005741270 */
[C---:B------:R-:W-:Y:S01]  /*4ae80*/  IADD3 R211, R0.reuse, c[0x0][0x198], RZ ;  /* 0x0000660000d37a10 */ /* 0x040fe20007ffe0ff */
[----:B-1----:R-:W4:Y:S01]  /*4ae90*/  LDL.LU R216, [R1+0x3c] ;  /* 0x00003c0001d87983 */ /* 0x002f220000300800 */
[----:B------:R-:W-:-:S03]  /*4aea0*/  IMAD.WIDE R202, R0, 0x4, R166 ;  /* 0x0000000400ca7825 */ /* 0x000fc600078e02a6 */
[----:B--2---:R-:W2:Y:S01]  /*4aeb0*/  LDL.LU R223, [R1+0x10] ;  /* 0x0000100001df7983 */ /* 0x004ea20000300800 */
[----:B------:R-:W-:-:S03]  /*4aec0*/  IMAD.WIDE R208, R0, 0x4, R164 ;  /* 0x0000000400d07825 */ /* 0x000fc600078e02a4 */
[----:B------:R1:W-:Y:S01]  /*4aed0*/  @P6 STG.E [R202.64], R225 ;  /* 0x000000e1ca006986 */ /* 0x0003e2000c101908 */
[----:B------:R-:W-:-:S03]  /*4aee0*/  IMAD.WIDE R200, R211, 0x4, R164 ;  /* 0x00000004d3c87825 */ /* 0x000fc600078e02a4 */
[----:B------:R-:W-:Y:S01]  /*4aef0*/  @P3 STG.E [R208.64], R224 ;  /* 0x000000e0d0003986 */ /* 0x000fe2000c101908 */
[----:B-1----:R-:W-:-:S05]  /*4af00*/  IMAD.WIDE R202, R211, 0x4, R166 ;  /* 0x00000004d3ca7825 */ /* 0x002fca00078e02a6 */
[----:B------:R-:W-:Y:S04]  /*4af10*/  @P0 STG.E [R202.64], R219 ;  /* 0x000000dbca000986 */ /* 0x000fe8000c101908 */
[----:B------:R1:W-:Y:S04]  /*4af20*/  @P2 STG.E [R200.64], R222 ;  /* 0x000000dec8002986 */ /* 0x0003e8000c101908 */
[----:B-1----:R-:W2:Y:S01]  /*4af30*/  LDL.LU R222, [R1+0x14] ;  /* 0x0000140001de7983 */ /* 0x002ea20000300800 */
[----:B------:R-:W-:-:S04]  /*4af40*/  IADD3 R3, R215, 0x7e, RZ ;  /* 0x0000007ed7037810 */ /* 0x000fc80007ffe0ff */
[----:B------:R-:W-:Y:S02]  /*4af50*/  ISETP.GE.AND P1, PT, R3, c[0x0][0x17c], PT ;  /* 0x00005f0003007a0c */ /* 0x000fe40003f26270 */
[----:B------:R-:W-:-:S04]  /*4af60*/  IADD3 R3, R215, 0x7f, RZ ;  /* 0x0000007fd7037810 */ /* 0x000fc80007ffe0ff */
[----:B------:R-:W-:Y:S02]  /*4af70*/  ISETP.GE.AND P5, PT, R3, c[0x0][0x17c], PT ;  /* 0x00005f0003007a0c */ /* 0x000fe40003fa6270 */
[----:B------:R-:W-:Y:S02]  /*4af80*/  IADD3 R3, R215, 0x80, RZ ;  /* 0x00000080d7037810 */ /* 0x000fe40007ffe0ff */
[----:B------:R-:W-:Y:S02]  /*4af90*/  ISETP.LT.AND P6, PT, R214, c[0x0][0x178], !P1 ;  /* 0x00005e00d6007a0c */ /* 0x000fe40004fc1270 */
[----:B------:R-:W-:Y:S02]  /*4afa0*/  ISETP.GE.AND P4, PT, R3, c[0x0][0x17c], PT ;  /* 0x00005f0003007a0c */ /* 0x000fe40003f86270 */
[----:B------:R-:W-:Y:S02]  /*4afb0*/  IADD3 R3, R211, c[0x0][0x198], RZ ;  /* 0x00006600d3037a10 */ /* 0x000fe40007ffe0ff */
[----:B------:R-:W-:-:S02]  /*4afc0*/  ISETP.LT.AND P1, PT, R212, c[0x0][0x178], !P1 ;  /* 0x00005e00d4007a0c */ /* 0x000fc40004f21270 */
[----:B------:R-:W-:Y:S01]  /*4afd0*/  ISETP.LT.AND P2, PT, R214, c[0x0][0x178], !P5 ;  /* 0x00005e00d6007a0c */ /* 0x000fe20006f41270 */
[----:B------:R-:W-:Y:S01]  /*4afe0*/  IMAD.WIDE R202, R3, 0x4, R166 ;  /* 0x0000000403ca7825 */ /* 0x000fe200078e02a6 */
[----:B------:R-:W-:-:S03]  /*4aff0*/  ISETP.LT.AND P5, PT, R212, c[0x0][0x178], !P5 ;  /* 0x00005e00d4007a0c */ /* 0x000fc60006fa1270 */
[C---:B------:R-:W-:Y:S01]  /*4b000*/  IMAD.WIDE R208, R3.reuse, 0x4, R164 ;  /* 0x0000000403d07825 */ /* 0x040fe200078e02a4 */
[----:B------:R-:W-:Y:S02]  /*4b010*/  IADD3 R3, R3, c[0x0][0x198], RZ ;  /* 0x0000660003037a10 */ /* 0x000fe40007ffe0ff */
[----:B------:R-:W-:Y:S01]  /*4b020*/  IADD3 R0, R215, 0x81, RZ ;  /* 0x00000081d7007810 */ /* 0x000fe20007ffe0ff */
[----:B------:R-:W-:Y:S02]  /*4b030*/  @P6 STG.E [R202.64], R218 ;  /* 0x000000daca006986 */ /* 0x000fe4000c101908 */
[C---:B------:R-:W-:Y:S01]  /*4b040*/  IMAD.WIDE R210, R3.reuse, 0x4, R166 ;  /* 0x0000000403d27825 */ /* 0x040fe200078e02a6 */
[----:B------:R-:W-:Y:S01]  /*4b050*/  ISETP.GE.AND P3, PT, R0, c[0x0][0x17c], PT ;  /* 0x00005f0000007a0c */ /* 0x000fe20003f66270 */
[----:B---3--:R1:W-:Y:S02]  /*4b060*/  @P1 STG.E [R208.64], R213 ;  /* 0x000000d5d0001986 */ /* 0x0083e4000c101908 */
[----:B------:R-:W-:Y:S01]  /*4b070*/  IMAD.WIDE R200, R3, 0x4, R164 ;  /* 0x0000000403c87825 */ /* 0x000fe200078e02a4 */
[----:B------:R-:W-:Y:S01]  /*4b080*/  ISETP.LT.AND P6, PT, R214, c[0x0][0x178], !P4 ;  /* 0x00005e00d6007a0c */ /* 0x000fe200067c1270 */
[----:B------:R3:W-:Y:S01]  /*4b090*/  @P2 STG.E [R210.64], R217 ;  /* 0x000000d9d2002986 */ /* 0x0007e2000c101908 */
[----:B------:R-:W-:-:S02]  /*4b0a0*/  ISETP.LT.AND P4, PT, R212, c[0x0][0x178], !P4 ;  /* 0x00005e00d4007a0c */ /* 0x000fc40006781270 */
[----:B-1----:R-:W-:-:S05]  /*4b0b0*/  IADD3 R213, R3, c[0x0][0x198], RZ ;  /* 0x0000660003d57a10 */ /* 0x002fca0007ffe0ff */
[----:B------:R-:W-:-:S04]  /*4b0c0*/  IMAD.WIDE R202, R213, 0x4, R166 ;  /* 0x00000004d5ca7825 */ /* 0x000fc800078e02a6 */
[C---:B------:R-:W-:Y:S01]  /*4b0d0*/  IMAD.WIDE R208, R213.reuse, 0x4, R164 ;  /* 0x00000004d5d07825 */ /* 0x040fe200078e02a4 */
[----:B------:R-:W-:-:S05]  /*4b0e0*/  IADD3 R213, R213, c[0x0][0x198], RZ ;  /* 0x00006600d5d57a10 */ /* 0x000fca0007ffe0ff */
[----:B---3--:R-:W-:Y:S01]  /*4b0f0*/  IMAD.WIDE R210, R213, 0x4, R166 ;  /* 0x00000004d5d27825 */ /* 0x008fe200078e02a6 */
[----:B----4-:R-:W-:Y:S01]  /*4b100*/  @P5 STG.E [R200.64], R216 ;  /* 0x000000d8c8005986 */ /* 0x010fe2000c101908 */
[----:B------:R-:W-:-:S03]  /*4b110*/  ISETP.LT.AND P5, PT, R214, c[0x0][0x178], !P3 ;  /* 0x00005e00d6007a0c */ /* 0x000fc60005fa1270 */
[----:B--2---:R1:W-:Y:S04]  /*4b120*/  @P6 STG.E [R202.64], R223 ;  /* 0x000000dfca006986 */ /* 0x0043e8000c101908 */
[----:B------:R-:W-:Y:S04]  /*4b130*/  @P4 STG.E [R208.64], R32 ;  /* 0x00000020d0004986 */ /* 0x000fe8000c101908 */
[----:B-1----:R-:W2:Y:S04]  /*4b140*/  LDL.LU R223, [R1] ;  /* 0x0000000001df7983 */ /* 0x002ea80000300800 */
[----:B------:R1:W-:Y:S04]  /*4b150*/  @P5 STG.E [R210.64], R222 ;  /* 0x000000ded2005986 */ /* 0x0003e8000c101908 */
[----:B-1----:R-:W3:Y:S01]  /*4b160*/  LDL.LU R222, [R1+0x4] ;  /* 0x0000040001de7983 */ /* 0x002ee20000300800 */
[----:B------:R-:W-:-:S02]  /*4b170*/  ISETP.LT.AND P3, PT, R212, c[0x0][0x178], !P3 ;  /* 0x00005e00d4007a0c */ /* 0x000fc40005f61270 */
[----:B------:R-:W-:Y:S01]  /*4b180*/  IADD3 R0, R215, 0x82, RZ ;  /* 0x00000082d7007810 */ /* 0x000fe20007ffe0ff */
[----:B------:R-:W-:-:S03]  /*4b190*/  IMAD.WIDE R200, R213, 0x4, R164 ;  /* 0x00000004d5c87825 */ /* 0x000fc600078e02a4 */
[----:B------:R-:W-:Y:S02]  /*4b1a0*/  ISETP.GE.AND P0, PT, R0, c[0x0][0x17c], PT ;  /* 0x00005f0000007a0c */ /* 0x000fe40003f06270 */
[----:B------:R-:W-:Y:S02]  /*4b1b0*/  IADD3 R0, R215, 0x83, RZ ;  /* 0x00000083d7007810 */ /* 0x000fe40007ffe0ff */
[----:B------:R-:W-:Y:S02]  /*4b1c0*/  IADD3 R3, R213, c[0x0][0x198], RZ ;  /* 0x00006600d5037a10 */ /* 0x000fe40007ffe0ff */
[----:B------:R-:W-:Y:S01]  /*4b1d0*/  ISETP.GE.AND P1, PT, R0, c[0x0][0x17c], PT ;  /* 0x00005f0000007a0c */ /* 0x000fe20003f26270 */
[----:B------:R1:W-:Y:S01]  /*4b1e0*/  @P3 STG.E [R200.64], R33 ;  /* 0x00000021c8003986 */ /* 0x0003e2000c101908 */
[----:B------:R-:W-:Y:S02]  /*4b1f0*/  ISETP.LT.AND P4, PT, R214, c[0x0][0x178], !P0 ;  /* 0x00005e00d6007a0c */ /* 0x000fe40004781270 */
[----:B------:R-:W-:-:S02]  /*4b200*/  ISETP.LT.AND P6, PT, R212, c[0x0][0x178], !P0 ;  /* 0x00005e00d4007a0c */ /* 0x000fc400047c1270 */
[----:B------:R-:W-:Y:S01]  /*4b210*/  ISETP.LT.AND P3, PT, R214, c[0x0][0x178], !P1 ;  /* 0x00005e00d6007a0c */ /* 0x000fe20004f61270 */
[----:B------:R-:W-:Y:S01]  /*4b220*/  IMAD.WIDE R202, R3, 0x4, R166 ;  /* 0x0000000403ca7825 */ /* 0x000fe200078e02a6 */
[----:B------:R-:W-:Y:S02]  /*4b230*/  ISETP.LT.AND P1, PT, R212, c[0x0][0x178], !P1 ;  /* 0x00005e00d4007a0c */ /* 0x000fe40004f21270 */
[----:B------:R-:W-:Y:S01]  /*4b240*/  IADD3 R0, R215, 0x84, RZ ;  /* 0x00000084d7007810 */ /* 0x000fe20007ffe0ff */
[C---:B------:R-:W-:Y:S01]  /*4b250*/  IMAD.WIDE R208, R3.reuse, 0x4, R164 ;  /* 0x0000000403d07825 */ /* 0x040fe200078e02a4 */
[----:B------:R-:W-:Y:S02]  /*4b260*/  IADD3 R3, R3, c[0x0][0x198], RZ ;  /* 0x0000660003037a10 */ /* 0x000fe40007ffe0ff */
[----:B------:R-:W-:Y:S02]  /*4b270*/  ISETP.GE.AND P2, PT, R0, c[0x0][0x17c], PT ;  /* 0x00005f0000007a0c */ /* 0x000fe40003f46270 */
[----:B------:R-:W-:Y:S01]  /*4b280*/  IADD3 R0, R215, 0x85, RZ ;  /* 0x00000085d7007810 */ /* 0x000fe20007ffe0ff */
[C---:B------:R-:W-:Y:S01]  /*4b290*/  IMAD.WIDE R210, R3.reuse, 0x4, R166 ;  /* 0x0000000403d27825 */ /* 0x040fe200078e02a6 */
[----:B------:R4:W-:Y:S03]  /*4b2a0*/  @P4 STG.E [R202.64], R248 ;  /* 0x000000f8ca004986 */ /* 0x0009e6000c101908 */
[C---:B-1----:R-:W-:Y:S01]  /*4b2b0*/  IMAD.WIDE R32, R3.reuse, 0x4, R164 ;  /* 0x0000000403207825 */ /* 0x042fe200078e02a4 */
[----:B------:R-:W-:Y:S01]  /*4b2c0*/  ISETP.GE.AND P0, PT, R0, c[0x0][0x17c], PT ;  /* 0x00005f0000007a0c */ /* 0x000fe20003f06270 */
[----:B------:R1:W-:Y:S01]  /*4b2d0*/  @P6 STG.E [R208.64], R28 ;  /* 0x0000001cd0006986 */ /* 0x0003e2000c101908 */
[----:B------:R-:W-:-:S02]  /*4b2e0*/  IADD3 R213, R3, c[0x0][0x198], RZ ;  /* 0x0000660003d57a10 */ /* 0x000fc40007ffe0ff */
[----:B------:R-:W-:Y:S01]  /*4b2f0*/  ISETP.LT.AND P4, PT, R214, c[0x0][0x178], !P2 ;  /* 0x00005e00d6007a0c */ /* 0x000fe20005781270 */
[----:B------:R-:W-:Y:S01]  /*4b300*/  @P3 STG.E [R210.64], R249 ;  /* 0x000000f9d2003986 */ /* 0x000fe2000c101908 */
[----:B------:R-:W-:-:S03]  /*4b310*/  ISETP.LT.AND P6, PT, R212, c[0x0][0x178], !P2 ;  /* 0x00005e00d4007a0c */ /* 0x000fc600057c1270 */
[----:B------:R1:W-:Y:S01]  /*4b320*/  @P1 STG.E [R32.64], R29 ;  /* 0x0000001d20001986 */ /* 0x0003e2000c101908 */
[----:B------:R-:W-:Y:S01]  /*4b330*/  ISETP.LT.AND P1, PT, R214, c[0x0][0x178], !P0 ;  /* 0x00005e00d6007a0c */ /* 0x000fe20004721270 */
[----:B------:R-:W-:Y:S01]  /*4b340*/  IMAD.WIDE R200, R213, 0x4, R166 ;  /* 0x00000004d5c87825 */ /* 0x000fe200078e02a6 */
[----:B------:R-:W-:Y:S02]  /*4b350*/  ISETP.LT.AND P0, PT, R212, c[0x0][0x178], !P0 ;  /* 0x00005e00d4007a0c */ /* 0x000fe40004701270 */
[----:B------:R-:W-:Y:S01]  /*4b360*/  IADD3 R0, R215, 0x86, RZ ;  /* 0x00000086d7007810 */ /* 0x000fe20007ffe0ff */
[C---:B----4-:R-:W-:Y:S01]  /*4b370*/  IMAD.WIDE R202, R213.reuse, 0x4, R164 ;  /* 0x00000004d5ca7825 */ /* 0x050fe200078e02a4 */
[----:B------:R-:W-:Y:S02]  /*4b380*/  IADD3 R213, R213, c[0x0][0x198], RZ ;  /* 0x00006600d5d57a10 */ /* 0x000fe40007ffe0ff */
[----:B------:R-:W-:Y:S02]  /*4b390*/  ISETP.GE.AND P5, PT, R0, c[0x0][0x17c], PT ;  /* 0x00005f0000007a0c */ /* 0x000fe40003fa6270 */
[----:B------:R-:W-:Y:S01]  /*4b3a0*/  IADD3 R0, R215, 0x87, RZ ;  /* 0x00000087d7007810 */ /* 0x000fe20007ffe0ff */
[C---:B-1----:R-:W-:Y:S01]  /*4b3b0*/  IMAD.WIDE R208, R213.reuse, 0x4, R166 ;  /* 0x00000004d5d07825 */ /* 0x042fe200078e02a6 */
[----:B------:R1:W-:Y:S03]  /*4b3c0*/  @P4 STG.E [R200.64], R236 ;  /* 0x000000ecc8004986 */ /* 0x0003e6000c101908 */
[C---:B------:R-:W-:Y:S01]  /*4b3d0*/  IMAD.WIDE R28, R213.reuse, 0x4, R164 ;  /* 0x00000004d51c7825 */ /* 0x040fe200078e02a4 */
        /* <DEDUP_REMOVED lines=11> */
[C---:B-1----:R-:W-:Y:S01]  /*4b490*/  IMAD.WIDE R200, R3.reuse, 0x4, R164 ;  /* 0x0000000403c87825 */ /* 0x042fe200078e02a4 */
[----:B------:R-:W-:Y:S02]  /*4b4a0*/  IADD3 R3, R3, c[0x0][0x198], RZ ;  /* 0x0000660003037a10 */ /* 0x000fe40007ffe0ff */
[----:B------:R-:W-:Y:S02]  /*4b4b0*/  ISETP.GE.AND P3, PT, R0, c[0x0][0x17c], PT ;  /* 0x00005f0000007a0c */ /* 0x000fe40003f66270 */
[----:B------:R-:W-:Y:S01]  /*4b4c0*/  IADD3 R0, R215, 0x89, RZ ;  /* 0x00000089d7007810 */ /* 0x000fe20007ffe0ff */
[C---:B----4-:R-:W-:Y:S01]  /*4b4d0*/  IMAD.WIDE R202, R3.reuse, 0x4, R166 ;  /* 0x0000000403ca7825 */ /* 0x050fe200078e02a6 */
        /* <DEDUP_REMOVED lines=8> */
[----:B------:R-:W-:Y:S01]  /*4b560*/  @P2 STG.E [R24.64], R21 ;  /* 0x0000001518002986 */ /* 0x000fe2000c101908 */
[----:B------:R-:W-:Y:S01]  /*4b570*/  ISETP.LT.AND P2, PT, R214, c[0x0][0x178], !P4 ;  /* 0x00005e00d6007a0c */ /* 0x000fe20006741270 */
[----:B------:R-:W-:-:S04]  /*4b580*/  IMAD.WIDE R28, R209, 0x4, R166 ;  /* 0x00000004d11c7825 */ /* 0x000fc800078e02a6 */
[C---:B-1----:R-:W-:Y:S01]  /*4b590*/  IMAD.WIDE R32, R209.reuse, 0x4, R164 ;  /* 0x00000004d1207825 */ /* 0x042fe200078e02a4 */
[----:B------:R-:W-:-:S05]  /*4b5a0*/  IADD3 R209, R209, c[0x0][0x198], RZ ;  /* 0x00006600d1d17a10 */ /* 0x000fca0007ffe0ff */
[----:B----4-:R-:W-:Y:S01]  /*4b5b0*/  IMAD.WIDE R200, R209, 0x4, R166 ;  /* 0x00000004d1c87825 */ /* 0x010fe200078e02a6 */
[----:B--2---:R1:W-:Y:S04]  /*4b5c0*/  @P5 STG.E [R28.64], R223 ;  /* 0x000000df1c005986 */ /* 0x0043e8000c101908 */
[----:B------:R-:W-:Y:S04]  /*4b5d0*/  @P6 STG.E [R32.64], R16 ;  /* 0x0000001020006986 */ /* 0x000fe8000c101908 */
[----:B-1----:R-:W2:Y:S04]  /*4b5e0*/  LDL.LU R223, [R1+0x18] ;  /* 0x0000180001df7983 */ /* 0x002ea80000300800 */
[----:B---3--:R1:W-:Y:S04]  /*4b5f0*/  @P2 STG.E [R200.64], R222 ;  /* 0x000000dec8002986 */ /* 0x0083e8000c101908 */
        /* <DEDUP_REMOVED lines=100> */
[----:B------:R1:W-:Y:S01]  /*4bc40*/  @P2 STG.E [R16.64], R251 ;  /* 0x000000fb10002986 */ /* 0x0003e2000c101908 */
[----:B------:R-:W-:-:S03]  /*4bc50*/  ISETP.LT.AND P6, PT, R212, c[0x0][0x178], !P1 ;  /* 0x00005e00d4007a0c */ /* 0x000fc60004fc1270 */
[----:B------:R1:W-:Y:S01]  /*4bc60*/  @P4 STG.E [R4.64], R31 ;  /* 0x0000001f04004986 */ /* 0x0003e2000c101908 */
[----:B------:R-:W-:Y:S01]  /*4bc70*/  ISETP.LT.AND P4, PT, R214, c[0x0][0x178], !P3 ;  /* 0x00005e00d6007a0c */ /* 0x000fe20005f81270 */
[----:B----4-:R-:W-:Y:S01]  /*4bc80*/  IMAD.WIDE R8, R21, 0x4, R166 ;  /* 0x0000000415087825 */ /* 0x010fe200078e02a6 */
[----:B------:R-:W-:Y:S02]  /*4bc90*/  ISETP.LT.AND P3, PT, R212, c[0x0][0x178], !P3 ;  /* 0x00005e00d4007a0c */ /* 0x000fe40005f61270 */
[----:B------:R-:W-:Y:S01]  /*4bca0*/  IADD3 R0, R215, 0x96, RZ ;  /* 0x00000096d7007810 */ /* 0x000fe20007ffe0ff */
[C---:B-1----:R-:W-:Y:S01]  /*4bcb0*/  IMAD.WIDE R12, R21.reuse, 0x4, R164 ;  /* 0x00000004150c7825 */ /* 0x042fe200078e02a4 */
[----:B------:R-:W-:Y:S02]  /*4bcc0*/  IADD3 R21, R21, c[0x0][0x198], RZ ;  /* 0x0000660015157a10 */ /* 0x000fe40007ffe0ff */
[----:B------:R-:W-:Y:S02]  /*4bcd0*/  ISETP.GE.AND P0, PT, R0, c[0x0][0x17c], PT ;  /* 0x00005f0000007a0c */ /* 0x000fe40003f06270 */
[----:B------:R-:W-:Y:S01]  /*4bce0*/  IADD3 R0, R215, 0x97, RZ ;  /* 0x00000097d7007810 */ /* 0x000fe20007ffe0ff */
[C---:B------:R-:W-:Y:S01]  /*4bcf0*/  IMAD.WIDE R16, R21.reuse, 0x4, R166 ;  /* 0x0000000415107825 */ /* 0x040fe200078e02a6 */
[----:B------:R1:W-:Y:S03]  /*4bd00*/  @P5 STG.E [R8.64], R238 ;  /* 0x000000ee08005986 */ /* 0x0003e6000c101908 */
[C---:B------:R-:W-:Y:S01]  /*4bd10*/  IMAD.WIDE R4, R21.reuse, 0x4, R164 ;  /* 0x0000000415047825 */ /* 0x040fe200078e02a4 */
        /* <DEDUP_REMOVED lines=8> */
[----:B-1----:R-:W-:Y:S01]  /*4bda0*/  IMAD.WIDE R8, R3, 0x4, R166 ;  /* 0x0000000403087825 */ /* 0x002fe200078e02a6 */
[----:B------:R-:W-:Y:S02]  /*4bdb0*/  ISETP.LT.AND P1, PT, R212, c[0x0][0x178], !P1 ;  /* 0x00005e00d4007a0c */ /* 0x000fe40004f21270 */
[----:B------:R-:W-:Y:S01]  /*4bdc0*/  IADD3 R0, R215, 0x98, RZ ;  /* 0x00000098d7007810 */ /* 0x000fe20007ffe0ff */
[C---:B----4-:R-:W-:Y:S01]  /*4bdd0*/  IMAD.WIDE R12, R3.reuse, 0x4, R164 ;  /* 0x00000004030c7825 */ /* 0x050fe200078e02a4 */
        /* <DEDUP_REMOVED lines=22> */
[----:B------:R-:W-:-:S03]  /*4bf40*/  IADD3 R3, R21, c[0x0][0x198], RZ ;  /* 0x0000660015037a10 */ /* 0x000fc60007ffe0ff */
[----:B------:R-:W-:Y:S01]  /*4bf50*/  IMAD.WIDE R4, R21, 0x4, R164 ;  /* 0x0000000415047825 */ /* 0x000fe200078e02a4 */
[----:B------:R-:W-:Y:S02]  /*4bf60*/  ISETP.GE.AND P2, PT, R0, c[0x0][0x17c], PT ;  /* 0x00005f0000007a0c */ /* 0x000fe40003f46270 */
[----:B------:R-:W-:-:S04]  /*4bf70*/  IADD3 R0, R215, 0x9c, RZ ;  /* 0x0000009cd7007810 */ /* 0x000fc80007ffe0ff */
[----:B------:R-:W-:Y:S02]  /*4bf80*/  ISETP.GE.AND P3, PT, R0, c[0x0][0x17c], PT ;  /* 0x00005f0000007a0c */ /* 0x000fe40003f66270 */
[----:B------:R-:W-:Y:S01]  /*4bf90*/  IADD3 R0, R215, 0x9d, RZ ;  /* 0x0000009dd7007810 */ /* 0x000fe20007ffe0ff */
[----:B--2---:R1:W-:Y:S01]  /*4bfa0*/  @P5 STG.E [R8.64], R223 ;  /* 0x000000df08005986 */ /* 0x0043e2000c101908 */
[----:B------:R-:W-:-:S03]  /*4bfb0*/  ISETP.LT.AND P5, PT, R214, c[0x0][0x178], !P4 ;  /* 0x00005e00d6007a0c */ /* 0x000fc600067a1270 */
[----:B------:R2:W-:Y:S01]  /*4bfc0*/  @P6 STG.E [R12.64], R18 ;  /* 0x000000120c006986 */ /* 0x0005e2000c101908 */
[----:B------:R-:W-:Y:S01]  /*4bfd0*/  ISETP.LT.AND P6, PT, R212, c[0x0][0x178], !P4 ;  /* 0x00005e00d4007a0c */ /* 0x000fe200067c1270 */
[----:B-1----:R-:W-:-:S04]  /*4bfe0*/  IMAD.WIDE R8, R3, 0x4, R166 ;  /* 0x0000000403087825 */ /* 0x002fc800078e02a6 */
[C---:B--2---:R-:W-:Y:S01]  /*4bff0*/  IMAD.WIDE R12, R3.reuse, 0x4, R164 ;  /* 0x00000004030c7825 */ /* 0x044fe200078e02a4 */
[----:B------:R-:W-:Y:S02]  /*4c000*/  IADD3 R3, R3, c[0x0][0x198], RZ ;  /* 0x0000660003037a10 */ /* 0x000fe40007ffe0ff */
[----:B------:R-:W-:Y:S02]  /*4c010*/  ISETP.GE.AND P4, PT, R0, c[0x0][0x17c], PT ;  /* 0x00005f0000007a0c */ /* 0x000fe40003f86270 */
[----:B------:R-:W-:Y:S01]  /*4c020*/  IADD3 R21, R3, c[0x0][0x198], RZ ;  /* 0x0000660003157a10 */ /* 0x000fe20007ffe0ff */
[----:B---3--:R1:W-:Y:S04]  /*4c030*/  @P1 STG.E [R16.64], R222 ;  /* 0x000000de10001986 */ /* 0x0083e8000c101908 */
[----:B------:R2:W-:Y:S01]  /*4c040*/  @P0 STG.E [R4.64], R19 ;  /* 0x0000001304000986 */ /* 0x0005e2000c101908 */
[----:B------:R-:W-:-:S02]  /*4c050*/  ISETP.LT.AND P0, PT, R214, c[0x0][0x178], !P2 ;  /* 0x00005e00d6007a0c */ /* 0x000fc40005701270 */
[----:B------:R-:W-:Y:S01]  /*4c060*/  ISETP.LT.AND P2, PT, R212, c[0x0][0x178], !P2 ;  /* 0x00005e00d4007a0c */ /* 0x000fe20005741270 */
[----:B------:R3:W-:Y:S01]  /*4c070*/  @P5 STG.E [R8.64], R242 ;  /* 0x000000f208005986 */ /* 0x0007e2000c101908 */
[----:B-1----:R-:W-:-:S03]  /*4c080*/  IMAD.WIDE R16, R3, 0x4, R166 ;  /* 0x0000000403107825 */ /* 0x002fc600078e02a6 */
[----:B------:R1:W-:Y:S01]  /*4c090*/  @P6 STG.E [R12.64], R14 ;  /* 0x0000000e0c006986 */ /* 0x0003e2000c101908 */
[----:B--2---:R-:W-:Y:S01]  /*4c0a0*/  IMAD.WIDE R4, R3, 0x4, R164 ;  /* 0x0000000403047825 */ /* 0x004fe200078e02a4 */
[----:B------:R-:W-:-:S04]  /*4c0b0*/  ISETP.LT.AND P5, PT, R214, c[0x0][0x178], !P3 ;  /* 0x00005e00d6007a0c */ /* 0x000fc80005fa1270 */
[----:B------:R2:W-:Y:S01]  /*4c0c0*/  @P0 STG.E [R16.64], R243 ;  /* 0x000000f310000986 */ /* 0x0005e2000c101908 */
[----:B------:R-:W-:-:S03]  /*4c0d0*/  ISETP.LT.AND P6, PT, R212, c[0x0][0x178], !P3 ;  /* 0x00005e00d4007a0c */ /* 0x000fc60005fc1270 */
[----:B------:R4:W-:Y:S01]  /*4c0e0*/  @P2 STG.E [R4.64], R15 ;  /* 0x0000000f04002986 */ /* 0x0009e2000c101908 */
[----:B------:R-:W-:Y:S01]  /*4c0f0*/  ISETP.LT.AND P2, PT, R214, c[0x0][0x178], !P4 ;  /* 0x00005e00d6007a0c */ /* 0x000fe20006741270 */
[----:B---3--:R-:W-:Y:S01]  /*4c100*/  IMAD.WIDE R8, R21, 0x4, R166 ;  /* 0x0000000415087825 */ /* 0x008fe200078e02a6 */
[----:B------:R-:W-:Y:S02]  /*4c110*/  ISETP.LT.AND P4, PT, R212, c[0x0][0x178], !P4 ;  /* 0x00005e00d4007a0c */ /* 0x000fe40006781270 */
[----:B------:R-:W-:Y:S01]  /*4c120*/  IADD3 R0, R215, 0x9e, RZ ;  /* 0x0000009ed7007810 */ /* 0x000fe20007ffe0ff */
[C---:B-1----:R-:W-:Y:S01]  /*4c130*/  IMAD.WIDE R12, R21.reuse, 0x4, R164 ;  /* 0x00000004150c7825 */ /* 0x042fe200078e02a4 */
[----:B------:R-:W-:Y:S02]  /*4c140*/  IADD3 R21, R21, c[0x0][0x198], RZ ;  /* 0x0000660015157a10 */ /* 0x000fe40007ffe0ff */
[----:B------:R-:W-:Y:S02]  /*4c150*/  ISETP.GE.AND P1, PT, R0, c[0x0][0x17c], PT ;  /* 0x00005f0000007a0c */ /* 0x000fe40003f26270 */
[----:B------:R-:W-:Y:S01]  /*4c160*/  IADD3 R0, R215, 0x9f, RZ ;  /* 0x0000009fd7007810 */ /* 0x000fe20007ffe0ff */
[C---:B--2---:R-:W-:Y:S01]  /*4c170*/  IMAD.WIDE R16, R21.reuse, 0x4, R166 ;  /* 0x0000000415107825 */ /* 0x044fe200078e02a6 */
[----:B------:R1:W-:Y:S03]  /*4c180*/  @P5 STG.E [R8.64], R234 ;  /* 0x000000ea08005986 */ /* 0x0003e6000c101908 */
[C---:B----4-:R-:W-:Y:S01]  /*4c190*/  IMAD.WIDE R4, R21.reuse, 0x4, R164 ;  /* 0x0000000415047825 */ /* 0x050fe200078e02a4 */
        /* <DEDUP_REMOVED lines=8> */
[----:B-1----:R-:W-:Y:S01]  /*4c220*/  IMAD.WIDE R8, R3, 0x4, R166 ;  /* 0x0000000403087825 */ /* 0x002fe200078e02a6 */
[----:B------:R-:W-:Y:S02]  /*4c230*/  ISETP.LT.AND P3, PT, R212, c[0x0][0x178], !P3 ;  /* 0x00005e00d4007a0c */ /* 0x000fe40005f61270 */
[----:B------:R-:W-:Y:S01]  /*4c240*/  IADD3 R0, R215, 0xa0, RZ ;  /* 0x000000a0d7007810 */ /* 0x000fe20007ffe0ff */
[C---:B--2---:R-:W-:Y:S01]  /*4c250*/  IMAD.WIDE R12, R3.reuse, 0x4, R164 ;  /* 0x00000004030c7825 */ /* 0x044fe200078e02a4 */
[----:B------:R-:W-:Y:S02]  /*4c260*/  IADD3 R3, R3, c[0x0][0x198], RZ ;  /* 0x0000660003037a10 */ /* 0x000fe40007ffe0ff */
[----:B------:R-:W-:Y:S02]  /*4c270*/  ISETP.GE.AND P0, PT, R0, c[0x0][0x17c], PT ;  /* 0x00005f0000007a0c */ /* 0x000fe40003f06270 */
[----:B------:R-:W-:Y:S01]  /*4c280*/  IADD3 R0, R215, 0xa1, RZ ;  /* 0x000000a1d7007810 */ /* 0x000fe20007ffe0ff */
[C---:B------:R-:W-:Y:S01]  /*4c290*/  IMAD.WIDE R14, R3.reuse, 0x4, R166 ;  /* 0x00000004030e7825 */ /* 0x040fe200078e02a6 */
[----:B------:R1:W-:Y:S03]  /*4c2a0*/  @P5 STG.E [R8.64], R206 ;  /* 0x000000ce08005986 */ /* 0x0003e6000c101908 */
[C---:B---3--:R-:W-:Y:S01]  /*4c2b0*/  IMAD.WIDE R4, R3.reuse, 0x4, R164 ;  /* 0x0000000403047825 */ /* 0x048fe200078e02a4 */
        /* <DEDUP_REMOVED lines=11> */
[C---:B------:R-:W-:Y:S01]  /*4c370*/  IMAD.WIDE R10, R17.reuse, 0x4, R164 ;  /* 0x00000004110a7825 */ /* 0x040fe200078e02a4 */
[----:B------:R-:W-:Y:S02]  /*4c380*/  IADD3 R17, R17, c[0x0][0x198], RZ ;  /* 0x0000660011117a10 */ /* 0x000fe40007ffe0ff */
[----:B------:R-:W-:Y:S02]  /*4c390*/  ISETP.GE.AND P2, PT, R0, c[0x0][0x17c], PT ;  /* 0x00005f0000007a0c */ /* 0x000fe40003f46270 */
[----:B------:R-:W-:Y:S01]  /*4c3a0*/  IADD3 R0, R215, 0xa3, RZ ;  /* 0x000000a3d7007810 */ /* 0x000fe20007ffe0ff */
[C---:B--2---:R-:W-:Y:S01]  /*4c3b0*/  IMAD.WIDE R12, R17.reuse, 0x4, R166 ;  /* 0x00000004110c7825 */ /* 0x044fe200078e02a6 */
        /* <DEDUP_REMOVED lines=35> */
[C---:B---3--:R-:W-:Y:S01]  /*4c5f0*/  IMAD.WIDE R10, R13.reuse, 0x4, R166 ;  /* 0x000000040d0a7825 */ /* 0x048fe200078e02a6 */
[----:B------:R1:W-:Y:S03]  /*4c600*/  @P5 STG.E [R6.64], R56 ;  /* 0x0000003806005986 */ /* 0x0003e6000c101908 */
[C---:B----4-:R-:W-:Y:S01]  /*4c610*/  IMAD.WIDE R4, R13.reuse, 0x4, R164 ;  /* 0x000000040d047825 */ /* 0x050fe200078e02a4 */
        /* <DEDUP_REMOVED lines=467> */
[----:B----4-:R-:W-:Y:S01]  /*4e350*/  IMAD.WIDE R4, R13, 0x4, R164 ;  /* 0x000000040d047825 */ /* 0x010fe200078e02a4 */
[----:B------:R-:W-:Y:S01]  /*4e360*/  ISETP.GE.AND P3, PT, R0, c[0x0][0x17c], PT ;  /* 0x00005f0000007a0c */ /* 0x000fe20003f66270 */
[----:B------:R2:W-:Y:S01]  /*4e370*/  @P6 STG.E [R8.64], R146 ;  /* 0x0000009208006986 */ /* 0x0005e2000c101908 */
[----:B------:R-:W-:-:S02]  /*4e380*/  ISETP.LT.AND P5, PT, R214, c[0x0][0x178], !P1 ;  /* 0x00005e00d6007a0c */ /* 0x000fc40004fa1270 */
[----:B------:R-:W-:Y:S01]  /*4e390*/  ISETP.LT.AND P6, PT, R212, c[0x0][0x178], !P1 ;  /* 0x00005e00d4007a0c */ /* 0x000fe20004fc1270 */
[----:B------:R3:W-:Y:S01]  /*4e3a0*/  @P2 STG.E [R10.64], R115 ;  /* 0x000000730a002986 */ /* 0x0007e2000c101908 */
[----:B------:R-:W-:-:S03]  /*4e3b0*/  IADD3 R3, R13, c[0x0][0x198], RZ ;  /* 0x000066000d037a10 */ /* 0x000fc60007ffe0ff */
[----:B------:R-:W-:Y:S01]  /*4e3c0*/  @P4 STG.E [R4.64], R147 ;  /* 0x0000009304004986 */ /* 0x000fe2000c101908 */
[----:B------:R-:W-:Y:S02]  /*4e3d0*/  ISETP.LT.AND P4, PT, R214, c[0x0][0x178], !P3 ;  /* 0x00005e00d6007a0c */ /* 0x000fe40005f81270 */
[----:B------:R-:W-:Y:S02]  /*4e3e0*/  ISETP.LT.AND P3, PT, R212, c[0x0][0x178], !P3 ;  /* 0x00005e00d4007a0c */ /* 0x000fe40005f61270 */
[----:B------:R-:W-:Y:S02]  /*4e3f0*/  IADD3 R0, R215, 0xdc, RZ ;  /* 0x000000dcd7007810 */ /* 0x000fe40007ffe0ff */
[C---:B------:R-:W-:Y:S01]  /*4e400*/  IADD3 R13, R3.reuse, c[0x0][0x198], RZ ;  /* 0x00006600030d7a10 */ /* 0x040fe20007ffe0ff */
[----:B-1----:R-:W-:Y:S01]  /*4e410*/  IMAD.WIDE R6, R3, 0x4, R166 ;  /* 0x0000000403067825 */ /* 0x002fe200078e02a6 */
[----:B------:R-:W-:Y:S02]  /*4e420*/  ISETP.GE.AND P0, PT, R0, c[0x0][0x17c], PT ;  /* 0x00005f0000007a0c */ /* 0x000fe40003f06270 */
[----:B------:R-:W-:Y:S01]  /*4e430*/  IADD3 R0, R215, 0xdd, RZ ;  /* 0x000000ddd7007810 */ /* 0x000fe20007ffe0ff */
[----:B--2---:R-:W-:Y:S01]  /*4e440*/  IMAD.WIDE R8, R3, 0x4, R164 ;  /* 0x0000000403087825 */ /* 0x004fe200078e02a4 */
[----:B------:R-:W-:-:S03]  /*4e450*/  IADD3 R17, R13, c[0x0][0x198], RZ ;  /* 0x000066000d117a10 */ /* 0x000fc60007ffe0ff */
[C---:B---3--:R-:W-:Y:S01]  /*4e460*/  IMAD.WIDE R10, R13.reuse, 0x4, R166 ;  /* 0x000000040d0a7825 */ /* 0x048fe200078e02a6 */
[----:B------:R-:W-:Y:S01]  /*4e470*/  ISETP.GE.AND P1, PT, R0, c[0x0][0x17c], PT ;  /* 0x00005f0000007a0c */ /* 0x000fe20003f26270 */
[----:B------:R-:W-:Y:S02]  /*4e480*/  @P5 STG.E [R6.64], R110 ;  /* 0x0000006e06005986 */ /* 0x000fe4000c101908 */
[----:B------:R-:W-:Y:S01]  /*4e490*/  IMAD.WIDE R12, R13, 0x4, R164 ;  /* 0x000000040d0c7825 */ /* 0x000fe200078e02a4 */
[----:B------:R-:W-:Y:S01]  /*4e4a0*/  ISETP.LT.AND P5, PT, R214, c[0x0][0x178], !P0 ;  /* 0x00005e00d6007a0c */ /* 0x000fe200047a1270 */
[----:B------:R1:W-:Y:S01]  /*4e4b0*/  @P6 STG.E [R8.64], R142 ;  /* 0x0000008e08006986 */ /* 0x0003e2000c101908 */
[----:B------:R-:W-:-:S03]  /*4e4c0*/  ISETP.LT.AND P6, PT, R212, c[0x0][0x178], !P0 ;  /* 0x00005e00d4007a0c */ /* 0x000fc600047c1270 */
[----:B------:R-:W-:Y:S04]  /*4e4d0*/  @P4 STG.E [R10.64], R111 ;  /* 0x0000006f0a004986 */ /* 0x000fe8000c101908 */
[----:B------:R2:W-:Y:S01]  /*4e4e0*/  @P3 STG.E [R12.64], R143 ;  /* 0x0000008f0c003986 */ /* 0x0005e2000c101908 */
[----:B------:R-:W-:Y:S02]  /*4e4f0*/  ISETP.LT.AND P3, PT, R214, c[0x0][0x178], !P1 ;  /* 0x00005e00d6007a0c */ /* 0x000fe40004f61270 */
[----:B------:R-:W-:Y:S01]  /*4e500*/  ISETP.LT.AND P1, PT, R212, c[0x0][0x178], !P1 ;  /* 0x00005e00d4007a0c */ /* 0x000fe20004f21270 */
[----:B------:R-:W3:Y:S01]  /*4e510*/  LDS.128 R4, [R2] ;  /* 0x0000000002047984 */ /* 0x000ee20000000c00 */
[C---:B------:R-:W-:Y:S01]  /*4e520*/  IADD3 R19, R17.reuse, c[0x0][0x198], RZ ;  /* 0x0000660011137a10 */ /* 0x040fe20007ffe0ff */
[----:B-1----:R-:W-:Y:S01]  /*4e530*/  IMAD.WIDE R8, R17, 0x4, R166 ;  /* 0x0000000411087825 */ /* 0x002fe200078e02a6 */
[----:B------:R-:W-:-:S02]  /*4e540*/  IADD3 R0, R215, 0xde, RZ ;  /* 0x000000ded7007810 */ /* 0x000fc40007ffe0ff */
[----:B------:R-:W-:Y:S01]  /*4e550*/  IADD3 R3, R215, 0xdf, RZ ;  /* 0x000000dfd7037810 */ /* 0x000fe20007ffe0ff */
[----:B------:R-:W-:Y:S01]  /*4e560*/  IMAD.WIDE R14, R17, 0x4, R164 ;  /* 0x00000004110e7825 */ /* 0x000fe200078e02a4 */
[----:B------:R-:W-:-:S03]  /*4e570*/  ISETP.GE.AND P2, PT, R0, c[0x0][0x17c], PT ;  /* 0x00005f0000007a0c */ /* 0x000fc60003f46270 */
[----:B------:R-:W-:Y:S01]  /*4e580*/  IMAD.WIDE R16, R19, 0x4, R166 ;  /* 0x0000000413107825 */ /* 0x000fe200078e02a6 */
[----:B------:R-:W-:Y:S01]  /*4e590*/  ISETP.GE.AND P0, PT, R3, c[0x0][0x17c], PT ;  /* 0x00005f0003007a0c */ /* 0x000fe20003f06270 */
[----:B------:R-:W-:Y:S02]  /*4e5a0*/  @P5 STG.E [R8.64], R106 ;  /* 0x0000006a08005986 */ /* 0x000fe4000c101908 */
[C-C-:B--2---:R-:W-:Y:S01]  /*4e5b0*/  IMAD.WIDE R12, R19.reuse, 0x4, R164.reuse ;  /* 0x00000004130c7825 */ /* 0x144fe200078e02a4 */
[----:B------:R-:W-:Y:S01]  /*4e5c0*/  IADD3 R21, R19, c[0x0][0x198], RZ ;  /* 0x0000660013157a10 */ /* 0x000fe20007ffe0ff */
[----:B------:R1:W-:Y:S01]  /*4e5d0*/  @P6 STG.E [R14.64], R138 ;  /* 0x0000008a0e006986 */ /* 0x0003e2000c101908 */
[----:B------:R-:W-:Y:S02]  /*4e5e0*/  ISETP.LT.AND P5, PT, R214, c[0x0][0x178], !P2 ;  /* 0x00005e00d6007a0c */ /* 0x000fe400057a1270 */
[----:B------:R-:W-:Y:S01]  /*4e5f0*/  ISETP.LT.AND P6, PT, R212, c[0x0][0x178], !P2 ;  /* 0x00005e00d4007a0c */ /* 0x000fe200057c1270 */
[----:B------:R2:W-:Y:S01]  /*4e600*/  @P3 STG.E [R16.64], R107 ;  /* 0x0000006b10003986 */ /* 0x0005e2000c101908 */
[----:B------:R-:W-:-:S03]  /*4e610*/  IMAD.WIDE R18, R21, 0x4, R164 ;  /* 0x0000000415127825 */ /* 0x000fc600078e02a4 */
[----:B------:R-:W-:Y:S01]  /*4e620*/  @P1 STG.E [R12.64], R139 ;  /* 0x0000008b0c001986 */ /* 0x000fe2000c101908 */
[----:B------:R-:W-:Y:S02]  /*4e630*/  ISETP.LT.AND P1, PT, R214, c[0x0][0x178], !P0 ;  /* 0x00005e00d6007a0c */ /* 0x000fe40004721270 */
[----:B------:R-:W-:Y:S01]  /*4e640*/  ISETP.LT.AND P0, PT, R212, c[0x0][0x178], !P0 ;  /* 0x00005e00d4007a0c */ /* 0x000fe20004701270 */
[C-C-:B-1----:R-:W-:Y:S01]  /*4e650*/  IMAD.WIDE R14, R21.reuse, 0x4, R166.reuse ;  /* 0x00000004150e7825 */ /* 0x142fe200078e02a6 */
[----:B------:R-:W1:Y:S01]  /*4e660*/  LDS.128 R8, [R221] ;  /* 0x00000000dd087984 */ /* 0x000e620000000c00 */
[----:B------:R-:W-:Y:S02]  /*4e670*/  IADD3 R21, R21, c[0x0][0x198], RZ ;  /* 0x0000660015157a10 */ /* 0x000fe40007ffe0ff */
[C---:B------:R-:W-:Y:S02]  /*4e680*/  IADD3 R0, R215.reuse, 0xe0, RZ ;  /* 0x000000e0d7007810 */ /* 0x040fe40007ffe0ff */
[----:B------:R-:W-:Y:S01]  /*4e690*/  IADD3 R3, R215, 0xe1, RZ ;  /* 0x000000e1d7037810 */ /* 0x000fe20007ffe0ff */
[C---:B--2---:R-:W-:Y:S01]  /*4e6a0*/  IMAD.WIDE R16, R21.reuse, 0x4, R166 ;  /* 0x0000000415107825 */ /* 0x044fe200078e02a6 */
[----:B------:R-:W-:-:S02]  /*4e6b0*/  IADD3 R25, R21, c[0x0][0x198], RZ ;  /* 0x0000660015197a10 */ /* 0x000fc40007ffe0ff */
[----:B------:R-:W-:Y:S01]  /*4e6c0*/  ISETP.GE.AND P4, PT, R0, c[0x0][0x17c], PT ;  /* 0x00005f0000007a0c */ /* 0x000fe20003f86270 */
[----:B------:R-:W-:Y:S01]  /*4e6d0*/  IMAD.WIDE R20, R21, 0x4, R164 ;  /* 0x0000000415147825 */ /* 0x000fe200078e02a4 */
[----:B------:R-:W-:Y:S01]  /*4e6e0*/  ISETP.GE.AND P2, PT, R3, c[0x0][0x17c], PT ;  /* 0x00005f0003007a0c */ /* 0x000fe20003f46270 */
[----:B------:R-:W-:Y:S01]  /*4e6f0*/  @P5 STG.E [R14.64], R102 ;  /* 0x000000660e005986 */ /* 0x000fe2000c101908 */
[----:B------:R-:W-:-:S03]  /*4e700*/  ISETP.LT.AND P5, PT, R214, c[0x0][0x178], !P4 ;  /* 0x00005e00d6007a0c */ /* 0x000fc600067a1270 */
[----:B------:R2:W-:Y:S01]  /*4e710*/  @P6 STG.E [R18.64], R134 ;  /* 0x0000008612006986 */ /* 0x0005e2000c101908 */
[----:B------:R-:W-:-:S03]  /*4e720*/  ISETP.LT.AND P6, PT, R212, c[0x0][0x178], !P4 ;  /* 0x00005e00d4007a0c */ /* 0x000fc600067c1270 */
[----:B------:R-:W-:Y:S04]  /*4e730*/  @P1 STG.E [R16.64], R103 ;  /* 0x0000006710001986 */ /* 0x000fe8000c101908 */
[----:B------:R4:W-:Y:S01]  /*4e740*/  @P0 STG.E [R20.64], R135 ;  /* 0x0000008714000986 */ /* 0x0009e2000c101908 */
[----:B------:R-:W-:Y:S02]  /*4e750*/  ISETP.LT.AND P0, PT, R214, c[0x0][0x178], !P2 ;  /* 0x00005e00d6007a0c */ /* 0x000fe40005701270 */
[----:B------:R-:W-:Y:S01]  /*4e760*/  ISETP.LT.AND P2, PT, R212, c[0x0][0x178], !P2 ;  /* 0x00005e00d4007a0c */ /* 0x000fe20005741270 */
[----:B------:R-:W1:Y:S01]  /*4e770*/  LDS.128 R12, [R220] ;  /* 0x00000000dc0c7984 */ /* 0x000e620000000c00 */
[C---:B------:R-:W-:Y:S01]  /*4e780*/  IADD3 R27, R25.reuse, c[0x0][0x198], RZ ;  /* 0x00006600191b7a10 */ /* 0x040fe20007ffe0ff */
[----:B--2---:R-:W-:Y:S01]  /*4e790*/  IMAD.WIDE R18, R25, 0x4, R166 ;  /* 0x0000000419127825 */ /* 0x004fe200078e02a6 */
[----:B------:R-:W-:-:S02]  /*4e7a0*/  IADD3 R0, R215, 0xe2, RZ ;  /* 0x000000e2d7007810 */ /* 0x000fc40007ffe0ff */
[----:B------:R-:W-:Y:S01]  /*4e7b0*/  IADD3 R3, R215, 0xe3, RZ ;  /* 0x000000e3d7037810 */ /* 0x000fe20007ffe0ff */
[----:B------:R-:W-:Y:S01]  /*4e7c0*/  IMAD.WIDE R22, R25, 0x4, R164 ;  /* 0x0000000419167825 */ /* 0x000fe200078e02a4 */
[----:B------:R-:W-:-:S03]  /*4e7d0*/  ISETP.GE.AND P3, PT, R0, c[0x0][0x17c], PT ;  /* 0x00005f0000007a0c */ /* 0x000fc60003f66270 */
[----:B------:R-:W-:Y:S01]  /*4e7e0*/  IMAD.WIDE R24, R27, 0x4, R166 ;  /* 0x000000041b187825 */ /* 0x000fe200078e02a6 */
[----:B------:R-:W-:Y:S01]  /*4e7f0*/  ISETP.GE.AND P4, PT, R3, c[0x0][0x17c], PT ;  /* 0x00005f0003007a0c */ /* 0x000fe20003f86270 */
[----:B------:R-:W-:Y:S02]  /*4e800*/  @P5 STG.E [R18.64], R168 ;  /* 0x000000a812005986 */ /* 0x000fe4000c101908 */
[C-C-:B----4-:R-:W-:Y:S01]  /*4e810*/  IMAD.WIDE R20, R27.reuse, 0x4, R164.reuse ;  /* 0x000000041b147825 */ /* 0x150fe200078e02a4 */
[----:B------:R-:W-:Y:S01]  /*4e820*/  IADD3 R29, R27, c[0x0][0x198], RZ ;  /* 0x000066001b1d7a10 */ /* 0x000fe20007ffe0ff */
[----:B---3--:R2:W-:Y:S01]  /*4e830*/  @P6 STG.E [R22.64], R4 ;  /* 0x0000000416006986 */ /* 0x0085e2000c101908 */
[----:B------:R-:W-:Y:S02]  /*4e840*/  ISETP.LT.AND P5, PT, R214, c[0x0][0x178], !P3 ;  /* 0x00005e00d6007a0c */ /* 0x000fe40005fa1270 */
[----:B------:R-:W-:Y:S01]  /*4e850*/  ISETP.LT.AND P6, PT, R212, c[0x0][0x178], !P3 ;  /* 0x00005e00d4007a0c */ /* 0x000fe20005fc1270 */
[----:B------:R3:W-:Y:S01]  /*4e860*/  @P0 STG.E [R24.64], R169 ;  /* 0x000000a918000986 */ /* 0x0007e2000c101908 */
[----:B------:R-:W-:-:S03]  /*4e870*/  IMAD.WIDE R26, R29, 0x4, R164 ;  /* 0x000000041d1a7825 */ /* 0x000fc600078e02a4 */
[----:B------:R4:W-:Y:S01]  /*4e880*/  @P2 STG.E [R20.64], R5 ;  /* 0x0000000514002986 */ /* 0x0009e2000c101908 */
[----:B------:R-:W-:Y:S02]  /*4e890*/  ISETP.LT.AND P2, PT, R214, c[0x0][0x178], !P4 ;  /* 0x00005e00d6007a0c */ /* 0x000fe40006741270 */
[----:B------:R-:W-:Y:S01]  /*4e8a0*/  ISETP.LT.AND P4, PT, R212, c[0x0][0x178], !P4 ;  /* 0x00005e00d4007a0c */ /* 0x000fe20006781270 */
[C-C-:B--2---:R-:W-:Y:S01]  /*4e8b0*/  IMAD.WIDE R22, R29.reuse, 0x4, R166.reuse ;  /* 0x000000041d167825 */ /* 0x144fe200078e02a6 */
[----:B------:R-:W2:Y:S01]  /*4e8c0*/  LDS.128 R16, [R252] ;  /* 0x00000000fc107984 */ /* 0x000ea20000000c00 */
[----:B------:R-:W-:Y:S02]  /*4e8d0*/  IADD3 R29, R29, c[0x0][0x198], RZ ;  /* 0x000066001d1d7a10 */ /* 0x000fe40007ffe0ff */
[C---:B------:R-:W-:Y:S02]  /*4e8e0*/  IADD3 R0, R215.reuse, 0xe4, RZ ;  /* 0x000000e4d7007810 */ /* 0x040fe40007ffe0ff */
[----:B------:R-:W-:Y:S01]  /*4e8f0*/  IADD3 R3, R215, 0xe5, RZ ;  /* 0x000000e5d7037810 */ /* 0x000fe20007ffe0ff */
[C---:B---3--:R-:W-:Y:S01]  /*4e900*/  IMAD.WIDE R24, R29.reuse, 0x4, R166 ;  /* 0x000000041d187825 */ /* 0x048fe200078e02a6 */
[----:B------:R-:W-:Y:S01]  /*4e910*/  ISETP.GE.AND P1, PT, R0, c[0x0][0x17c], PT ;  /* 0x00005f0000007a0c */ /* 0x000fe20003f26270 */
[----:B------:R-:W-:Y:S02]  /*4e920*/  @P5 STG.E [R22.64], R176 ;  /* 0x000000b016005986 */ /* 0x000fe4000c101908 */
[----:B----4-:R-:W-:Y:S01]  /*4e930*/  IMAD.WIDE R4, R29, 0x4, R164 ;  /* 0x000000041d047825 */ /* 0x010fe200078e02a4 */
[----:B------:R-:W-:Y:S01]  /*4e940*/  ISETP.GE.AND P3, PT, R3, c[0x0][0x17c], PT ;  /* 0x00005f0003007a0c */ /* 0x000fe20003f66270 */
[----:B-1----:R1:W-:Y:S01]  /*4e950*/  @P6 STG.E [R26.64], R8 ;  /* 0x000000081a006986 */ /* 0x0023e2000c101908 */
[----:B------:R-:W-:-:S02]  /*4e960*/  IADD3 R3, R29, c[0x0][0x198], RZ ;  /* 0x000066001d037a10 */ /* 0x000fc40007ffe0ff */
[----:B------:R-:W-:Y:S01]  /*4e970*/  ISETP.LT.AND P5, PT, R214, c[0x0][0x178], !P1 ;  /* 0x00005e00d6007a0c */ /* 0x000fe20004fa1270 */
[----:B------:R-:W-:Y:S01]  /*4e980*/  @P2 STG.E [R24.64], R177 ;  /* 0x000000b118002986 */ /* 0x000fe2000c101908 */
[----:B------:R-:W-:-:S03]  /*4e990*/  ISETP.LT.AND P6, PT, R212, c[0x0][0x178], !P1 ;  /* 0x00005e00d4007a0c */ /* 0x000fc60004fc1270 */
[----:B------:R3:W-:Y:S01]  /*4e9a0*/  @P4 STG.E [R4.64], R9 ;  /* 0x0000000904004986 */ /* 0x0007e2000c101908 */
[----:B------:R-:W-:Y:S01]  /*4e9b0*/  ISETP.LT.AND P4, PT, R214, c[0x0][0x178], !P3 ;  /* 0x00005e00d6007a0c */ /* 0x000fe20005f81270 */
[----:B------:R-:W-:Y:S01]  /*4e9c0*/  IMAD.WIDE R28, R3, 0x4, R164 ;  /* 0x00000004031c7825 */ /* 0x000fe200078e02a4 */
[----:B------:R-:W-:Y:S01]  /*4e9d0*/  ISETP.LT.AND P3, PT, R212, c[0x0][0x178], !P3 ;  /* 0x00005e00d4007a0c */ /* 0x000fe20005f61270 */
[----:B------:R4:W2:Y:S01]  /*4e9e0*/  LDS.128 R20, [R2+0x800] ;  /* 0x0008000002147984 */ /* 0x0008a20000000c00 */
[----:B------:R-:W-:Y:S01]  /*4e9f0*/  IADD3 R0, R215, 0xe6, RZ ;  /* 0x000000e6d7007810 */ /* 0x000fe20007ffe0ff */
[C-C-:B-1----:R-:W-:Y:S01]  /*4ea00*/  IMAD.WIDE R26, R3.reuse, 0x4, R166.reuse ;  /* 0x00000004031a7825 */ /* 0x142fe200078e02a6 */
[----:B------:R-:W-:Y:S02]  /*4ea10*/  IADD3 R3, R3, c[0x0][0x198], RZ ;  /* 0x0000660003037a10 */ /* 0x000fe40007ffe0ff */
[----:B------:R-:W-:Y:S02]  /*4ea20*/  ISETP.GE.AND P0, PT, R0, c[0x0][0x17c], PT ;  /* 0x00005f0000007a0c */ /* 0x000fe40003f06270 */
[----:B------:R-:W-:Y:S01]  /*4ea30*/  IADD3 R0, R215, 0xe7, RZ ;  /* 0x000000e7d7007810 */ /* 0x000fe20007ffe0ff */
[C---:B---3--:R-:W-:Y:S01]  /*4ea40*/  IMAD.WIDE R4, R3.reuse, 0x4, R166 ;  /* 0x0000000403047825 */ /* 0x048fe200078e02a6 */
[C---:B------:R-:W-:Y:S01]  /*4ea50*/  IADD3 R25, R3.reuse, c[0x0][0x198], RZ ;  /* 0x0000660003197a10 */ /* 0x040fe20007ffe0ff */
[----:B------:R-:W-:Y:S02]  /*4ea60*/  @P5 STG.E [R26.64], R184 ;  /* 0x000000b81a005986 */ /* 0x000fe4000c101908 */
[----:B----4-:R-:W-:Y:S01]  /*4ea70*/  IMAD.WIDE R2, R3, 0x4, R164 ;  /* 0x0000000403027825 */ /* 0x010fe200078e02a4 */
[----:B------:R-:W-:Y:S01]  /*4ea80*/  ISETP.GE.AND P1, PT, R0, c[0x0][0x17c], PT ;  /* 0x00005f0000007a0c */ /* 0x000fe20003f26270 */
[----:B------:R1:W-:Y:S01]  /*4ea90*/  @P6 STG.E [R28.64], R12 ;  /* 0x0000000c1c006986 */ /* 0x0003e2000c101908 */
[----:B------:R-:W-:-:S02]  /*4eaa0*/  ISETP.LT.AND P5, PT, R214, c[0x0][0x178], !P0 ;  /* 0x00005e00d6007a0c */ /* 0x000fc400047a1270 */
[----:B------:R-:W-:Y:S01]  /*4eab0*/  ISETP.LT.AND P0, PT, R212, c[0x0][0x178], !P0 ;  /* 0x00005e00d4007a0c */ /* 0x000fe20004701270 */
[----:B------:R3:W-:Y:S01]  /*4eac0*/  @P4 STG.E [R4.64], R185 ;  /* 0x000000b904004986 */ /* 0x0007e2000c101908 */
[C---:B------:R-:W-:Y:S01]  /*4ead0*/  IMAD.WIDE R8, R25.reuse, 0x4, R166 ;  /* 0x0000000419087825 */ /* 0x040fe200078e02a6 */
[C---:B------:R-:W-:Y:S02]  /*4eae0*/  IADD3 R31, R25.reuse, c[0x0][0x198], RZ ;  /* 0x00006600191f7a10 */ /* 0x040fe40007ffe0ff */
[----:B------:R4:W-:Y:S01]  /*4eaf0*/  @P3 STG.E [R2.64], R13 ;  /* 0x0000000d02003986 */ /* 0x0009e2000c101908 */
[----:B------:R-:W-:Y:S02]  /*4eb00*/  ISETP.LT.AND P3, PT, R214, c[0x0][0x178], !P1 ;  /* 0x00005e00d6007a0c */ /* 0x000fe40004f61270 */
[----:B------:R-:W-:Y:S01]  /*4eb10*/  ISETP.LT.AND P1, PT, R212, c[0x0][0x178], !P1 ;  /* 0x00005e00d4007a0c */ /* 0x000fe20004f21270 */
[----:B-1----:R-:W-:Y:S01]  /*4eb20*/  IMAD.WIDE R28, R25, 0x4, R164 ;  /* 0x00000004191c7825 */ /* 0x002fe200078e02a4 */
[----:B------:R-:W-:Y:S01]  /*4eb30*/  IADD3 R0, R215, 0xe8, RZ ;  /* 0x000000e8d7007810 */ /* 0x000fe20007ffe0ff */
[----:B------:R-:W1:Y:S03]  /*4eb40*/  LDS.128 R24, [R221+0x800] ;  /* 0x00080000dd187984 */ /* 0x000e660000000c00 */
[----:B------:R-:W-:Y:S01]  /*4eb50*/  ISETP.GE.AND P2, PT, R0, c[0x0][0x17c], PT ;  /* 0x00005f0000007a0c */ /* 0x000fe20003f46270 */
[----:B---3--:R-:W-:Y:S01]  /*4eb60*/  IMAD.WIDE R4, R31, 0x4, R166 ;  /* 0x000000041f047825 */ /* 0x008fe200078e02a6 */
[----:B------:R-:W-:Y:S01]  /*4eb70*/  IADD3 R0, R215, 0xe9, RZ ;  /* 0x000000e9d7007810 */ /* 0x000fe20007ffe0ff */
[----:B------:R3:W-:Y:S02]  /*4eb80*/  @P5 STG.E [R8.64], R192 ;  /* 0x000000c008005986 */ /* 0x0007e4000c101908 */
[C---:B----4-:R-:W-:Y:S01]  /*4eb90*/  IMAD.WIDE R2, R31.reuse, 0x4, R164 ;  /* 0x000000041f027825 */ /* 0x050fe200078e02a4 */
[----:B------:R-:W-:Y:S01]  /*4eba0*/  ISETP.GE.AND P6, PT, R0, c[0x0][0x17c], PT ;  /* 0x00005f0000007a0c */ /* 0x000fe20003fc6270 */
[----:B--2---:R-:W-:Y:S01]  /*4ebb0*/  @P0 STG.E [R28.64], R16 ;  /* 0x000000101c000986 */ /* 0x004fe2000c101908 */
[----:B------:R-:W-:-:S02]  /*4ebc0*/  IADD3 R33, R31, c[0x0][0x198], RZ ;  /* 0x000066001f217a10 */ /* 0x000fc40007ffe0ff */
[----:B------:R-:W-:Y:S01]  /*4ebd0*/  ISETP.LT.AND P5, PT, R214, c[0x0][0x178], !P2 ;  /* 0x00005e00d6007a0c */ /* 0x000fe200057a1270 */
[----:B------:R2:W-:Y:S01]  /*4ebe0*/  @P3 STG.E [R4.64], R193 ;  /* 0x000000c104003986 */ /* 0x0005e2000c101908 */
[----:B------:R-:W-:-:S03]  /*4ebf0*/  ISETP.LT.AND P2, PT, R212, c[0x0][0x178], !P2 ;  /* 0x00005e00d4007a0c */ /* 0x000fc60005741270 */
[----:B------:R4:W-:Y:S01]  /*4ec00*/  @P1 STG.E [R2.64], R17 ;  /* 0x0000001102001986 */ /* 0x0009e2000c101908 */
[----:B------:R-:W-:Y:S01]  /*4ec10*/  ISETP.LT.AND P1, PT, R214, c[0x0][0x178], !P6 ;  /* 0x00005e00d6007a0c */ /* 0x000fe20007721270 */
[----:B---3--:R-:W-:Y:S01]  /*4ec20*/  IMAD.WIDE R8, R33, 0x4, R166 ;  /* 0x0000000421087825 */ /* 0x008fe200078e02a6 */
[----:B------:R-:W-:Y:S01]  /*4ec30*/  ISETP.LT.AND P6, PT, R212, c[0x0][0x178], !P6 ;  /* 0x00005e00d4007a0c */ /* 0x000fe200077c1270 */
[----:B------:R-:W3:Y:S01]  /*4ec40*/  LDS.128 R28, [R220+0x800] ;  /* 0x00080000dc1c7984 */ /* 0x000ee20000000c00 */
[----:B------:R-:W-:Y:S01]  /*4ec50*/  IADD3 R0, R215, 0xea, RZ ;  /* 0x000000ead7007810 */ /* 0x000fe20007ffe0ff */
[C---:B------:R-:W-:Y:S01]  /*4ec60*/  IMAD.WIDE R12, R33.reuse, 0x4, R164 ;  /* 0x00000004210c7825 */ /* 0x040fe200078e02a4 */
[----:B------:R-:W-:Y:S02]  /*4ec70*/  IADD3 R33, R33, c[0x0][0x198], RZ ;  /* 0x0000660021217a10 */ /* 0x000fe40007ffe0ff */
[----:B------:R-:W-:Y:S02]  /*4ec80*/  ISETP.GE.AND P4, PT, R0, c[0x0][0x17c], PT ;  /* 0x00005f0000007a0c */ /* 0x000fe40003f86270 */
[----:B------:R-:W-:Y:S01]  /*4ec90*/  IADD3 R0, R215, 0xeb, RZ ;  /* 0x000000ebd7007810 */ /* 0x000fe20007ffe0ff */
[C---:B--2---:R-:W-:Y:S01]  /*4eca0*/  IMAD.WIDE R4, R33.reuse, 0x4, R166 ;  /* 0x0000000421047825 */ /* 0x044fe200078e02a6 */
[----:B------:R2:W-:Y:S03]  /*4ecb0*/  @P5 STG.E [R8.64], R172 ;  /* 0x000000ac08005986 */ /* 0x0005e6000c101908 */
[----:B----4-:R-:W-:Y:S01]  /*4ecc0*/  IMAD.WIDE R2, R33, 0x4, R164 ;  /* 0x0000000421027825 */ /* 0x010fe200078e02a4 */
[----:B------:R-:W-:Y:S01]  /*4ecd0*/  ISETP.GE.AND P0, PT, R0, c[0x0][0x17c], PT ;  /* 0x00005f0000007a0c */ /* 0x000fe20003f06270 */
[----:B------:R4:W-:Y:S01]  /*4ece0*/  @P2 STG.E [R12.64], R20 ;  /* 0x000000140c002986 */ /* 0x0009e2000c101908 */
[----:B------:R-:W-:-:S02]  /*4ecf0*/  ISETP.LT.AND P5, PT, R214, c[0x0][0x178], !P4 ;  /* 0x00005e00d6007a0c */ /* 0x000fc400067a1270 */
[----:B------:R-:W-:Y:S01]  /*4ed00*/  IADD3 R17, R33, c[0x0][0x198], RZ ;  /* 0x0000660021117a10 */ /* 0x000fe20007ffe0ff */
[----:B------:R1:W-:Y:S01]  /*4ed10*/  @P1 STG.E [R4.64], R173 ;  /* 0x000000ad04001986 */ /* 0x0003e2000c101908 */
[----:B------:R-:W-:-:S03]  /*4ed20*/  ISETP.LT.AND P4, PT, R212, c[0x0][0x178], !P4 ;  /* 0x00005e00d4007a0c */ /* 0x000fc60006781270 */
[----:B------:R1:W-:Y:S01]  /*4ed30*/  @P6 STG.E [R2.64], R21 ;  /* 0x0000001502006986 */ /* 0x0003e2000c101908 */
[----:B------:R-:W-:Y:S02]  /*4ed40*/  ISETP.LT.AND P6, PT, R214, c[0x0][0x178], !P0 ;  /* 0x00005e00d6007a0c */ /* 0x000fe400047c1270 */
[----:B------:R-:W-:Y:S01]  /*4ed50*/  IADD3 R0, R215, 0xec, RZ ;  /* 0x000000ecd7007810 */ /* 0x000fe20007ffe0ff */
[----:B------:R-:W3:Y:S01]  /*4ed60*/  LDS.128 R32, [R252+0x800] ;  /* 0x00080000fc207984 */ /* 0x000ee20000000c00 */
[C---:B------:R-:W-:Y:S01]  /*4ed70*/  IADD3 R37, R17.reuse, c[0x0][0x198], RZ ;  /* 0x0000660011257a10 */ /* 0x040fe20007ffe0ff */
[----:B--2---:R-:W-:Y:S01]  /*4ed80*/  IMAD.WIDE R8, R17, 0x4, R166 ;  /* 0x0000000411087825 */ /* 0x004fe200078e02a6 */
[----:B------:R-:W-:Y:S02]  /*4ed90*/  ISETP.GE.AND P3, PT, R0, c[0x0][0x17c], PT ;  /* 0x00005f0000007a0c */ /* 0x000fe40003f66270 */
[----:B------:R-:W-:Y:S01]  /*4eda0*/  IADD3 R0, R215, 0xed, RZ ;  /* 0x000000edd7007810 */ /* 0x000fe20007ffe0ff */
[----:B----4-:R-:W-:Y:S01]  /*4edb0*/  IMAD.WIDE R12, R17, 0x4, R164 ;  /* 0x00000004110c7825 */ /* 0x010fe200078e02a4 */
[----:B------:R-:W-:-:S03]  /*4edc0*/  ISETP.LT.AND P0, PT, R212, c[0x0][0x178], !P0 ;  /* 0x00005e00d4007a0c */ /* 0x000fc60004701270 */
[C---:B-1----:R-:W-:Y:S01]  /*4edd0*/  IMAD.WIDE R4, R37.reuse, 0x4, R166 ;  /* 0x0000000425047825 */ /* 0x042fe200078e02a6 */
[----:B------:R-:W-:Y:S01]  /*4ede0*/  ISETP.GE.AND P2, PT, R0, c[0x0][0x17c], PT ;  /* 0x00005f0000007a0c */ /* 0x000fe20003f46270 */
[----:B------:R1:W-:Y:S01]  /*4edf0*/  @P5 STG.E [R8.64], R180 ;  /* 0x000000b408005986 */ /* 0x0003e2000c101908 */
[----:B------:R-:W-:Y:S01]  /*4ee00*/  ISETP.LT.AND P5, PT, R214, c[0x0][0x178], !P3 ;  /* 0x00005e00d6007a0c */ /* 0x000fe20005fa1270 */
[C---:B------:R-:W-:Y:S01]  /*4ee10*/  IMAD.WIDE R16, R37.reuse, 0x4, R164 ;  /* 0x0000000425107825 */ /* 0x040fe200078e02a4 */
[----:B------:R-:W-:Y:S01]  /*4ee20*/  IADD3 R37, R37, c[0x0][0x198], RZ ;  /* 0x0000660025257a10 */ /* 0x000fe20007ffe0ff */
[----:B------:R-:W-:Y:S01]  /*4ee30*/  @P4 STG.E [R12.64], R24 ;  /* 0x000000180c004986 */ /* 0x000fe2000c101908 */
[----:B------:R-:W-:-:S03]  /*4ee40*/  ISETP.LT.AND P3, PT, R212, c[0x0][0x178], !P3 ;  /* 0x00005e00d4007a0c */ /* 0x000fc60005f61270 */
[----:B------:R2:W-:Y:S01]  /*4ee50*/  @P6 STG.E [R4.64], R181 ;  /* 0x000000b504006986 */ /* 0x0005e2000c101908 */
[----:B------:R-:W-:Y:S02]  /*4ee60*/  ISETP.LT.AND P6, PT, R214, c[0x0][0x178], !P2 ;  /* 0x00005e00d6007a0c */ /* 0x000fe400057c1270 */
[----:B------:R-:W-:Y:S02]  /*4ee70*/  IADD3 R0, R215, 0xee, RZ ;  /* 0x000000eed7007810 */ /* 0x000fe40007ffe0ff */
[C---:B------:R-:W-:Y:S01]  /*4ee80*/  IADD3 R21, R37.reuse, c[0x0][0x198], RZ ;  /* 0x0000660025157a10 */ /* 0x040fe20007ffe0ff */
[----:B------:R-:W-:Y:S01]  /*4ee90*/  IMAD.WIDE R2, R37, 0x4, R166 ;  /* 0x0000000425027825 */ /* 0x000fe200078e02a6 */
[----:B------:R-:W-:Y:S02]  /*4eea0*/  ISETP.GE.AND P1, PT, R0, c[0x0][0x17c], PT ;  /* 0x00005f0000007a0c */ /* 0x000fe40003f26270 */
[----:B------:R-:W-:Y:S01]  /*4eeb0*/  IADD3 R0, R215, 0xef, RZ ;  /* 0x000000efd7007810 */ /* 0x000fe20007ffe0ff */
[----:B-1----:R-:W-:Y:S01]  /*4eec0*/  IMAD.WIDE R8, R37, 0x4, R164 ;  /* 0x0000000425087825 */ /* 0x002fe200078e02a4 */
[----:B------:R-:W-:Y:S01]  /*4eed0*/  ISETP.LT.AND P2, PT, R212, c[0x0][0x178], !P2 ;  /* 0x00005e00d4007a0c */ /* 0x000fe20005741270 */
[----:B------:R1:W-:Y:S02]  /*4eee0*/  @P0 STG.E [R16.64], R25 ;  /* 0x0000001910000986 */ /* 0x0003e4000c101908 */
[C---:B--2---:R-:W-:Y:S01]  /*4eef0*/  IMAD.WIDE R4, R21.reuse, 0x4, R166 ;  /* 0x0000000415047825 */ /* 0x044fe200078e02a6 */
[----:B------:R-:W-:Y:S01]  /*4ef00*/  ISETP.GE.AND P4, PT, R0, c[0x0][0x17c], PT ;  /* 0x00005f0000007a0c */ /* 0x000fe20003f86270 */
[----:B------:R2:W-:Y:S01]  /*4ef10*/  @P5 STG.E [R2.64], R188 ;  /* 0x000000bc02005986 */ /* 0x0005e2000c101908 */
[----:B------:R-:W-:Y:S01]  /*4ef20*/  ISETP.LT.AND P5, PT, R214, c[0x0][0x178], !P1 ;  /* 0x00005e00d6007a0c */ /* 0x000fe20004fa1270 */
[C---:B------:R-:W-:Y:S01]  /*4ef30*/  IMAD.WIDE R12, R21.reuse, 0x4, R164 ;  /* 0x00000004150c7825 */ /* 0x040fe200078e02a4 */
[----:B------:R-:W-:Y:S01]  /*4ef40*/  IADD3 R21, R21, c[0x0][0x198], RZ ;  /* 0x0000660015157a10 */ /* 0x000fe20007ffe0ff */
[----:B---3--:R3:W-:Y:S01]  /*4ef50*/  @P3 STG.E [R8.64], R28 ;  /* 0x0000001c08003986 */ /* 0x0087e2000c101908 */
[----:B------:R-:W-:-:S03]  /*4ef60*/  ISETP.LT.AND P1, PT, R212, c[0x0][0x178], !P1 ;  /* 0x00005e00d4007a0c */ /* 0x000fc60004f21270 */
[----:B------:R4:W-:Y:S01]  /*4ef70*/  @P6 STG.E [R4.64], R189 ;  /* 0x000000bd04006986 */ /* 0x0009e2000c101908 */
[----:B------:R-:W-:Y:S02]  /*4ef80*/  ISETP.LT.AND P6, PT, R214, c[0x0][0x178], !P4 ;  /* 0x00005e00d6007a0c */ /* 0x000fe400067c1270 */
[----:B------:R-:W-:Y:S02]  /*4ef90*/  ISETP.LT.AND P4, PT, R212, c[0x0][0x178], !P4 ;  /* 0x00005e00d4007a0c */ /* 0x000fe40006781270 */
[----:B------:R-:W-:Y:S02]  /*4efa0*/  IADD3 R0, R215, 0xf0, RZ ;  /* 0x000000f0d7007810 */ /* 0x000fe40007ffe0ff */
[C---:B-1----:R-:W-:Y:S01]  /*4efb0*/  IADD3 R17, R21.reuse, c[0x0][0x198], RZ ;  /* 0x0000660015117a10 */ /* 0x042fe20007ffe0ff */
[----:B--2---:R-:W-:Y:S01]  /*4efc0*/  IMAD.WIDE R2, R21, 0x4, R166 ;  /* 0x0000000415027825 */ /* 0x004fe200078e02a6 */
[----:B------:R-:W-:Y:S01]  /*4efd0*/  ISETP.GE.AND P0, PT, R0, c[0x0][0x17c], PT ;  /* 0x00005f0000007a0c */ /* 0x000fe20003f06270 */
[----:B------:R1:W-:Y:S01]  /*4efe0*/  @P2 STG.E [R12.64], R29 ;  /* 0x0000001d0c002986 */ /* 0x0003e2000c101908 */
[----:B------:R-:W-:Y:S01]  /*4eff0*/  IADD3 R0, R215, 0xf1, RZ ;  /* 0x000000f1d7007810 */ /* 0x000fe20007ffe0ff */
[----:B---3--:R-:W-:-:S04]  /*4f000*/  IMAD.WIDE R8, R21, 0x4, R164 ;  /* 0x0000000415087825 */ /* 0x008fc800078e02a4 */
[C---:B----4-:R-:W-:Y:S01]  /*4f010*/  IMAD.WIDE R4, R17.reuse, 0x4, R166 ;  /* 0x0000000411047825 */ /* 0x050fe200078e02a6 */
[----:B------:R-:W-:Y:S01]  /*4f020*/  ISETP.GE.AND P3, PT, R0, c[0x0][0x17c], PT ;  /* 0x00005f0000007a0c */ /* 0x000fe20003f66270 */
[----:B------:R2:W-:Y:S01]  /*4f030*/  @P5 STG.E [R2.64], R196 ;  /* 0x000000c402005986 */ /* 0x0005e2000c101908 */
[----:B------:R-:W-:Y:S01]  /*4f040*/  ISETP.LT.AND P5, PT, R214, c[0x0][0x178], !P0 ;  /* 0x00005e00d6007a0c */ /* 0x000fe200047a1270 */
[C---:B-1----:R-:W-:Y:S02]  /*4f050*/  IMAD.WIDE R12, R17.reuse, 0x4, R164 ;  /* 0x00000004110c7825 */ /* 0x042fe400078e02a4 */
[----:B------:R1:W-:Y:S01]  /*4f060*/  @P1 STG.E [R8.64], R32 ;  /* 0x0000002008001986 */ /* 0x0003e2000c101908 */
[----:B------:R-:W-:Y:S02]  /*4f070*/  IADD3 R17, R17, c[0x0][0x198], RZ ;  /* 0x0000660011117a10 */ /* 0x000fe40007ffe0ff */
[----:B------:R-:W-:Y:S01]  /*4f080*/  ISETP.LT.AND P0, PT, R212, c[0x0][0x178], !P0 ;  /* 0x00005e00d4007a0c */ /* 0x000fe20004701270 */
[----:B------:R3:W-:Y:S01]  /*4f090*/  @P6 STG.E [R4.64], R197 ;  /* 0x000000c504006986 */ /* 0x0007e2000c101908 */
[----:B------:R-:W-:-:S03]  /*4f0a0*/  IADD3 R0, R215, 0xf2, RZ ;  /* 0x000000f2d7007810 */ /* 0x000fc60007ffe0ff */
[----:B------:R4:W-:Y:S01]  /*4f0b0*/  @P4 STG.E [R12.64], R33 ;  /* 0x000000210c004986 */ /* 0x0009e2000c101908 */
[----:B------:R-:W-:Y:S02]  /*4f0c0*/  ISETP.LT.AND P4, PT, R214, c[0x0][0x178], !P3 ;  /* 0x00005e00d6007a0c */ /* 0x000fe40005f81270 */
[----:B------:R-:W-:Y:S02]  /*4f0d0*/  ISETP.LT.AND P6, PT, R212, c[0x0][0x178], !P3 ;  /* 0x00005e00d4007a0c */ /* 0x000fe40005fc1270 */
[C---:B------:R-:W-:Y:S01]  /*4f0e0*/  IADD3 R21, R17.reuse, c[0x0][0x198], RZ ;  /* 0x0000660011157a10 */ /* 0x040fe20007ffe0ff */
[----:B--2---:R-:W-:Y:S01]  /*4f0f0*/  IMAD.WIDE R2, R17, 0x4, R166 ;  /* 0x0000000411027825 */ /* 0x004fe200078e02a6 */
[----:B------:R-:W-:Y:S02]  /*4f100*/  ISETP.GE.AND P2, PT, R0, c[0x0][0x17c], PT ;  /* 0x00005f0000007a0c */ /* 0x000fe40003f46270 */
[----:B------:R-:W-:Y:S01]  /*4f110*/  IADD3 R0, R215, 0xf3, RZ ;  /* 0x000000f3d7007810 */ /* 0x000fe20007ffe0ff */
[----:B-1----:R-:W-:Y:S01]  /*4f120*/  IMAD.WIDE R8, R17, 0x4, R164 ;  /* 0x0000000411087825 */ /* 0x002fe200078e02a4 */
[----:B------:R1:W-:Y:S03]  /*4f130*/  @P5 STG.E [R2.64], R170 ;  /* 0x000000aa02005986 */ /* 0x0003e6000c101908 */
[C---:B---3--:R-:W-:Y:S01]  /*4f140*/  IMAD.WIDE R4, R21.reuse, 0x4, R166 ;  /* 0x0000000415047825 */ /* 0x048fe200078e02a6 */
[----:B------:R-:W-:Y:S01]  /*4f150*/  ISETP.GE.AND P1, PT, R0, c[0x0][0x17c], PT ;  /* 0x00005f0000007a0c */ /* 0x000fe20003f26270 */
[----:B------:R2:W-:Y:S01]  /*4f160*/  @P0 STG.E [R8.64], R6 ;  /* 0x0000000608000986 */ /* 0x0005e2000c101908 */
[----:B------:R-:W-:Y:S01]  /*4f170*/  ISETP.LT.AND P5, PT, R214, c[0x0][0x178], !P2 ;  /* 0x00005e00d6007a0c */ /* 0x000fe200057a1270 */
[C---:B----4-:R-:W-:Y:S01]  /*4f180*/  IMAD.WIDE R12, R21.reuse, 0x4, R164 ;  /* 0x00000004150c7825 */ /* 0x050fe200078e02a4 */
[----:B------:R-:W-:Y:S01]  /*4f190*/  IADD3 R21, R21, c[0x0][0x198], RZ ;  /* 0x0000660015157a10 */ /* 0x000fe20007ffe0ff */
[----:B------:R3:W-:Y:S01]  /*4f1a0*/  @P4 STG.E [R4.64], R171 ;  /* 0x000000ab04004986 */ /* 0x0007e2000c101908 */
[----:B------:R-:W-:-:S02]  /*4f1b0*/  ISETP.LT.AND P2, PT, R212, c[0x0][0x178], !P2 ;  /* 0x00005e00d4007a0c */ /* 0x000fc40005741270 */
[----:B------:R-:W-:Y:S01]  /*4f1c0*/  ISETP.LT.AND P4, PT, R214, c[0x0][0x178], !P1 ;  /* 0x00005e00d6007a0c */ /* 0x000fe20004f81270 */
[----:B------:R4:W-:Y:S01]  /*4f1d0*/  @P6 STG.E [R12.64], R7 ;  /* 0x000000070c006986 */ /* 0x0009e2000c101908 */
[----:B------:R-:W-:Y:S02]  /*4f1e0*/  IADD3 R0, R215, 0xf4, RZ ;  /* 0x000000f4d7007810 */ /* 0x000fe40007ffe0ff */
[----:B------:R-:W-:Y:S02]  /*4f1f0*/  ISETP.LT.AND P6, PT, R212, c[0x0][0x178], !P1 ;  /* 0x00005e00d4007a0c */ /* 0x000fe40004fc1270 */
[C---:B------:R-:W-:Y:S01]  /*4f200*/  IADD3 R17, R21.reuse, c[0x0][0x198], RZ ;  /* 0x0000660015117a10 */ /* 0x040fe20007ffe0ff */
[----:B-1----:R-:W-:Y:S01]  /*4f210*/  IMAD.WIDE R2, R21, 0x4, R166 ;  /* 0x0000000415027825 */ /* 0x002fe200078e02a6 */
[----:B------:R-:W-:Y:S02]  /*4f220*/  ISETP.GE.AND P3, PT, R0, c[0x0][0x17c], PT ;  /* 0x00005f0000007a0c */ /* 0x000fe40003f66270 */
[----:B------:R-:W-:Y:S01]  /*4f230*/  IADD3 R0, R215, 0xf5, RZ ;  /* 0x000000f5d7007810 */ /* 0x000fe20007ffe0ff */
[----:B--2---:R-:W-:Y:S01]  /*4f240*/  IMAD.WIDE R8, R21, 0x4, R164 ;  /* 0x0000000415087825 */ /* 0x004fe200078e02a4 */
        /* <DEDUP_REMOVED lines=41> */
[----:B----4-:R-:W-:Y:S01]  /*4f4e0*/  IMAD.WIDE R6, R11, 0x4, R164 ;  /* 0x000000040b067825 */ /* 0x010fe200078e02a4 */
[----:B------:R-:W-:Y:S01]  /*4f4f0*/  IADD3 R0, R215, 0xfa, RZ ;  /* 0x000000fad7007810 */ /* 0x000fe20007ffe0ff */
[----:B------:R3:W-:Y:S01]  /*4f500*/  @P4 STG.E [R4.64], R195 ;  /* 0x000000c304004986 */ /* 0x0007e2000c101908 */
[----:B------:R-:W-:-:S02]  /*4f510*/  IADD3 R11, R11, c[0x0][0x198], RZ ;  /* 0x000066000b0b7a10 */ /* 0x000fc40007ffe0ff */
[----:B------:R-:W-:Y:S01]  /*4f520*/  ISETP.LT.AND P0, PT, R212, c[0x0][0x178], !P0 ;  /* 0x00005e00d4007a0c */ /* 0x000fe20004701270 */
[----:B------:R4:W-:Y:S01]  /*4f530*/  @P6 STG.E [R6.64], R19 ;  /* 0x0000001306006986 */ /* 0x0009e2000c101908 */
[----:B------:R-:W-:Y:S02]  /*4f540*/  ISETP.LT.AND P4, PT, R214, c[0x0][0x178], !P3 ;  /* 0x00005e00d6007a0c */ /* 0x000fe40005f81270 */
[----:B------:R-:W-:Y:S02]  /*4f550*/  ISETP.GE.AND P2, PT, R0, c[0x0][0x17c], PT ;  /* 0x00005f0000007a0c */ /* 0x000fe40003f46270 */
[----:B------:R-:W-:Y:S02]  /*4f560*/  ISETP.LT.AND P6, PT, R212, c[0x0][0x178], !P3 ;  /* 0x00005e00d4007a0c */ /* 0x000fe40005fc1270 */
[----:B------:R-:W-:Y:S02]  /*4f570*/  IADD3 R0, R215, 0xfb, RZ ;  /* 0x000000fbd7007810 */ /* 0x000fe40007ffe0ff */
[C---:B------:R-:W-:Y:S01]  /*4f580*/  IADD3 R13, R11.reuse, c[0x0][0x198], RZ ;  /* 0x000066000b0d7a10 */ /* 0x040fe20007ffe0ff */
[----:B-1----:R-:W-:Y:S01]  /*4f590*/  IMAD.WIDE R2, R11, 0x4, R166 ;  /* 0x000000040b027825 */ /* 0x002fe200078e02a6 */
[----:B------:R-:W-:-:S02]  /*4f5a0*/  ISETP.GE.AND P1, PT, R0, c[0x0][0x17c], PT ;  /* 0x00005f0000007a0c */ /* 0x000fc40003f26270 */
[----:B------:R-:W-:Y:S01]  /*4f5b0*/  IADD3 R0, R215, 0xfc, RZ ;  /* 0x000000fcd7007810 */ /* 0x000fe20007ffe0ff */
[----:B--2---:R-:W-:Y:S01]  /*4f5c0*/  IMAD.WIDE R8, R11, 0x4, R164 ;  /* 0x000000040b087825 */ /* 0x004fe200078e02a4 */
[----:B------:R1:W-:Y:S03]  /*4f5d0*/  @P5 STG.E [R2.64], R174 ;  /* 0x000000ae02005986 */ /* 0x0003e6000c101908 */
[C---:B---3--:R-:W-:Y:S01]  /*4f5e0*/  IMAD.WIDE R4, R13.reuse, 0x4, R166 ;  /* 0x000000040d047825 */ /* 0x048fe200078e02a6 */
[----:B------:R-:W-:Y:S01]  /*4f5f0*/  ISETP.LT.AND P5, PT, R214, c[0x0][0x178], !P2 ;  /* 0x00005e00d6007a0c */ /* 0x000fe200057a1270 */
[----:B------:R-:W-:Y:S02]  /*4f600*/  @P0 STG.E [R8.64], R22 ;  /* 0x0000001608000986 */ /* 0x000fe4000c101908 */
[C---:B----4-:R-:W-:Y:S01]  /*4f610*/  IMAD.WIDE R6, R13.reuse, 0x4, R164 ;  /* 0x000000040d067825 */ /* 0x050fe200078e02a4 */
[----:B------:R-:W-:Y:S01]  /*4f620*/  IADD3 R13, R13, c[0x0][0x198], RZ ;  /* 0x000066000d0d7a10 */ /* 0x000fe20007ffe0ff */
[----:B------:R2:W-:Y:S01]  /*4f630*/  @P4 STG.E [R4.64], R175 ;  /* 0x000000af04004986 */ /* 0x0005e2000c101908 */
[----:B------:R-:W-:-:S02]  /*4f640*/  ISETP.GE.AND P3, PT, R0, c[0x0][0x17c], PT ;  /* 0x00005f0000007a0c */ /* 0x000fc40003f66270 */
[----:B------:R-:W-:Y:S01]  /*4f650*/  ISETP.LT.AND P2, PT, R212, c[0x0][0x178], !P2 ;  /* 0x00005e00d4007a0c */ /* 0x000fe20005741270 */
[----:B------:R3:W-:Y:S01]  /*4f660*/  @P6 STG.E [R6.64], R23 ;  /* 0x0000001706006986 */ /* 0x0007e2000c101908 */
[----:B------:R-:W-:Y:S02]  /*4f670*/  ISETP.LT.AND P4, PT, R214, c[0x0][0x178], !P1 ;  /* 0x00005e00d6007a0c */ /* 0x000fe40004f81270 */
[----:B------:R-:W-:Y:S02]  /*4f680*/  ISETP.LT.AND P1, PT, R212, c[0x0][0x178], !P1 ;  /* 0x00005e00d4007a0c */ /* 0x000fe40004f21270 */
[----:B------:R-:W-:Y:S02]  /*4f690*/  IADD3 R11, R13, c[0x0][0x198], RZ ;  /* 0x000066000d0b7a10 */ /* 0x000fe40007ffe0ff */
[----:B------:R-:W-:Y:S02]  /*4f6a0*/  IADD3 R0, R215, 0xfd, RZ ;  /* 0x000000fdd7007810 */ /* 0x000fe40007ffe0ff */
[----:B------:R-:W-:Y:S01]  /*4f6b0*/  ISETP.LT.AND P6, PT, R214, c[0x0][0x178], !P3 ;  /* 0x00005e00d6007a0c */ /* 0x000fe20005fc1270 */
[----:B-1----:R-:W-:Y:S01]  /*4f6c0*/  IMAD.WIDE R2, R13, 0x4, R166 ;  /* 0x000000040d027825 */ /* 0x002fe200078e02a6 */
[----:B------:R-:W-:-:S02]  /*4f6d0*/  IADD3 R15, R11, c[0x0][0x198], RZ ;  /* 0x000066000b0f7a10 */ /* 0x000fc40007ffe0ff */
[----:B------:R-:W-:Y:S01]  /*4f6e0*/  ISETP.GE.AND P0, PT, R0, c[0x0][0x17c], PT ;  /* 0x00005f0000007a0c */ /* 0x000fe20003f06270 */
[----:B--2---:R-:W-:Y:S01]  /*4f6f0*/  IMAD.WIDE R4, R13, 0x4, R164 ;  /* 0x000000040d047825 */ /* 0x004fe200078e02a4 */
[----:B------:R-:W-:Y:S01]  /*4f700*/  IADD3 R0, R215, 0xfe, RZ ;  /* 0x000000fed7007810 */ /* 0x000fe20007ffe0ff */
[----:B------:R1:W-:Y:S02]  /*4f710*/  @P5 STG.E [R2.64], R182 ;  /* 0x000000b602005986 */ /* 0x0003e4000c101908 */
[----:B---3--:R-:W-:Y:S01]  /*4f720*/  IMAD.WIDE R6, R11, 0x4, R166 ;  /* 0x000000040b067825 */ /* 0x008fe200078e02a6 */
[----:B------:R-:W-:-:S03]  /*4f730*/  ISETP.GE.AND P5, PT, R0, c[0x0][0x17c], PT ;  /* 0x00005f0000007a0c */ /* 0x000fc60003fa6270 */
[----:B------:R-:W-:Y:S01]  /*4f740*/  IMAD.WIDE R8, R11, 0x4, R164 ;  /* 0x000000040b087825 */ /* 0x000fe200078e02a4 */
[----:B------:R-:W-:Y:S01]  /*4f750*/  IADD3 R0, R215, 0xff, RZ ;  /* 0x000000ffd7007810 */ /* 0x000fe20007ffe0ff */
[----:B------:R2:W-:Y:S02]  /*4f760*/  @P2 STG.E [R4.64], R26 ;  /* 0x0000001a04002986 */ /* 0x0005e4000c101908 */
[C---:B------:R-:W-:Y:S02]  /*4f770*/  IMAD.WIDE R10, R15.reuse, 0x4, R166 ;  /* 0x000000040f0a7825 */ /* 0x040fe400078e02a6 */
[----:B------:R3:W-:Y:S01]  /*4f780*/  @P4 STG.E [R6.64], R183 ;  /* 0x000000b706004986 */ /* 0x0007e2000c101908 */
[----:B------:R-:W-:Y:S02]  /*4f790*/  IADD3 R13, R15, c[0x0][0x198], RZ ;  /* 0x000066000f0d7a10 */ /* 0x000fe40007ffe0ff */
[----:B------:R-:W-:Y:S01]  /*4f7a0*/  ISETP.LT.AND P3, PT, R212, c[0x0][0x178], !P3 ;  /* 0x00005e00d4007a0c */ /* 0x000fe20005f61270 */
[----:B------:R4:W-:Y:S01]  /*4f7b0*/  @P1 STG.E [R8.64], R27 ;  /* 0x0000001b08001986 */ /* 0x0009e2000c101908 */
[----:B------:R-:W-:-:S03]  /*4f7c0*/  ISETP.GE.AND P2, PT, R0, c[0x0][0x17c], PT ;  /* 0x00005f0000007a0c */ /* 0x000fc60003f46270 */
[----:B------:R1:W-:Y:S01]  /*4f7d0*/  @P6 STG.E [R10.64], R190 ;  /* 0x000000be0a006986 */ /* 0x0003e2000c101908 */
[----:B------:R-:W-:Y:S02]  /*4f7e0*/  ISETP.LT.AND P6, PT, R214, c[0x0][0x178], !P0 ;  /* 0x00005e00d6007a0c */ /* 0x000fe400047c1270 */
[----:B------:R-:W-:Y:S02]  /*4f7f0*/  ISETP.LT.AND P0, PT, R212, c[0x0][0x178], !P0 ;  /* 0x00005e00d4007a0c */ /* 0x000fe40004701270 */
[----:B------:R-:W-:Y:S02]  /*4f800*/  ISETP.LT.AND P4, PT, R214, c[0x0][0x178], !P5 ;  /* 0x00005e00d6007a0c */ /* 0x000fe40006f81270 */
[----:B------:R-:W-:Y:S02]  /*4f810*/  IADD3 R17, R13, c[0x0][0x198], RZ ;  /* 0x000066000d117a10 */ /* 0x000fe40007ffe0ff */
[----:B------:R-:W-:Y:S02]  /*4f820*/  ISETP.LT.AND P5, PT, R212, c[0x0][0x178], !P5 ;  /* 0x00005e00d4007a0c */ /* 0x000fe40006fa1270 */
[----:B------:R-:W-:Y:S01]  /*4f830*/  ISETP.LT.AND P1, PT, R214, c[0x0][0x178], !P2 ;  /* 0x00005e00d6007a0c */ /* 0x000fe20005721270 */
[----:B-1----:R-:W-:Y:S01]  /*4f840*/  IMAD.WIDE R2, R15, 0x4, R164 ;  /* 0x000000040f027825 */ /* 0x002fe200078e02a4 */
[----:B------:R-:W-:-:S02]  /*4f850*/  ISETP.LT.AND P2, PT, R212, c[0x0][0x178], !P2 ;  /* 0x00005e00d4007a0c */ /* 0x000fc40005741270 */
[----:B------:R-:W-:Y:S01]  /*4f860*/  IADD3 R15, R17, c[0x0][0x198], RZ ;  /* 0x00006600110f7a10 */ /* 0x000fe20007ffe0ff */
[C---:B--2---:R-:W-:Y:S01]  /*4f870*/  IMAD.WIDE R4, R13.reuse, 0x4, R166 ;  /* 0x000000040d047825 */ /* 0x044fe200078e02a6 */
[----:B------:R1:W-:Y:S03]  /*4f880*/  @P3 STG.E [R2.64], R30 ;  /* 0x0000001e02003986 */ /* 0x0003e6000c101908 */
[----:B---3--:R-:W-:Y:S01]  /*4f890*/  IMAD.WIDE R6, R13, 0x4, R164 ;  /* 0x000000040d067825 */ /* 0x008fe200078e02a4 */
[----:B------:R1:W-:Y:S03]  /*4f8a0*/  @P6 STG.E [R4.64], R191 ;  /* 0x000000bf04006986 */ /* 0x0003e6000c101908 */
[C---:B----4-:R-:W-:Y:S01]  /*4f8b0*/  IMAD.WIDE R8, R17.reuse, 0x4, R166 ;  /* 0x0000000411087825 */ /* 0x050fe200078e02a6 */
[----:B------:R1:W-:Y:S03]  /*4f8c0*/  @P0 STG.E [R6.64], R31 ;  /* 0x0000001f06000986 */ /* 0x0003e6000c101908 */
[----:B------:R-:W-:Y:S01]  /*4f8d0*/  IMAD.WIDE R10, R17, 0x4, R164 ;  /* 0x00000004110a7825 */ /* 0x000fe200078e02a4 */
[----:B------:R1:W-:Y:S03]  /*4f8e0*/  @P4 STG.E [R8.64], R198 ;  /* 0x000000c608004986 */ /* 0x0003e6000c101908 */
[C---:B------:R-:W-:Y:S01]  /*4f8f0*/  IMAD.WIDE R166, R15.reuse, 0x4, R166 ;  /* 0x000000040fa67825 */ /* 0x040fe200078e02a6 */
[----:B------:R1:W-:Y:S04]  /*4f900*/  @P5 STG.E [R10.64], R34 ;  /* 0x000000220a005986 */ /* 0x0003e8000c101908 */
[----:B------:R1:W-:Y:S01]  /*4f910*/  @P1 STG.E [R166.64], R199 ;  /* 0x000000c7a6001986 */ /* 0x0003e2000c101908 */
[----:B------:R-:W-:Y:S01]  /*4f920*/  IMAD.WIDE R164, R15, 0x4, R164 ;  /* 0x000000040fa47825 */ /* 0x000fe200078e02a4 */
[----:B------:R-:W-:Y:S06]  /*4f930*/  @!P2 EXIT ;  /* 0x000000000000a94d */ /* 0x000fec0003800000 */
[----:B------:R-:W-:Y:S01]  /*4f940*/  STG.E [R164.64], R35 ;  /* 0x00000023a4007986 */ /* 0x000fe2000c101908 */
[----:B------:R-:W-:Y:S05]  /*4f950*/  EXIT ;  /* 0x000000000000794d */ /* 0x000fea0003800000 */
.L_x_3:
[----:B------:R-:W-:-:S00]  /*4f960*/  BRA `(.L_x_3) ;  /* 0xfffffff000007947 */ /* 0x000fc0000383ffff */
[----:B------:R-:W-:-:S00]  /*4f970*/  NOP ;  /* 0x0000000000007918 */ /* 0x000fc00000000000 */
        /* <DEDUP_REMOVED lines=8> */
.L_x_4:


//--------------------- .nv.shared.matmul_kernel  --------------------------
	.section	.nv.shared.matmul_kernel,"aw",@nobits
	.sectionflags	@""
	.align	16
